	.target	sm_100a

	.elftype	@"ET_EXEC"


//--------------------- .note.nv.tkinfo           --------------------------
	.section	.note.nv.tkinfo,"",@"SHT_NOTE"
	.sectionflags	@"SHF_NOTE_NV_TKINFO"
	.tkinfo
        /*0018*/ 	.word	0x00000002
        /*0030*/ 	.string	""
        /*0030*/ 	.string	"ptxas"
        /*0030*/ 	.string	"Cuda compilation tools, release 13.0, V13.0.88"
        /*0030*/ 	.string	"Build cuda_13.0.r13.0/compiler.36424714_0"
        /*0030*/ 	.string	"-arch sm_100a -m 64 "



//--------------------- .note.nv.cuinfo           --------------------------
	.section	.note.nv.cuinfo,"",@"SHT_NOTE"
	.sectionflags	@"SHF_NOTE_NV_CUINFO"
        /*0018*/ 	.short	0x0002
        /*001a*/ 	.short	0x0064
        /*001c*/ 	.short	0x0082
	.zero		2


//--------------------- .nv.info                  --------------------------
	.section	.nv.info,"",@"SHT_CUDA_INFO"
	.align	4


	//----- nvinfo : EIATTR_REGCOUNT
	.align		4
        /*0000*/ 	.byte	0x04, 0x2f
        /*0002*/ 	.short	(.L_21 - .L_20)
	.align		4
.L_20:
        /*0004*/ 	.word	index@(_ZN7cutlass13device_kernelINS_4fmha6kernel36Sm100FmhaBwdKernelTmaWarpSpecializedIN4cute5tupleIJiiiiNS5_IJNS5_IJiiEEEiEEEEEENS_6half_tEfNS5_IJNS4_1CILi128EEESB_NSA_ILi32EEESC_EEENS1_10collective6NoMaskEEEEEvNT_6ParamsE)
        /*0008*/ 	.word	0x00000080


	//----- nvinfo : EIATTR_FRAME_SIZE
	.align		4
.L_21:
        /*000c*/ 	.byte	0x04, 0x11
        /*000e*/ 	.short	(.L_23 - .L_22)
	.align		4
.L_22:
        /*0010*/ 	.word	index@($__internal_3_$__cuda_sm20_div_u16)
        /*0014*/ 	.word	0x00000020


	//----- nvinfo : EIATTR_FRAME_SIZE
	.align		4
.L_23:
        /*0018*/ 	.byte	0x04, 0x11
        /*001a*/ 	.short	(.L_25 - .L_24)
	.align		4
.L_24:
        /*001c*/ 	.word	index@($__internal_2_$__cuda_sm10x_tcgen05_guardrail_trap_unallocated_columns_being_dealloced)
        /*0020*/ 	.word	0x00000020


	//----- nvinfo : EIATTR_FRAME_SIZE
	.align		4
.L_25:
        /*0024*/ 	.byte	0x04, 0x11
        /*0026*/ 	.short	(.L_27 - .L_26)
	.align		4
.L_26:
        /*0028*/ 	.word	index@($__internal_1_$__cuda_sm10x_tcgen05_guardrail_trap_phase_invalid_during_alloc)
        /*002c*/ 	.word	0x00000020


	//----- nvinfo : EIATTR_FRAME_SIZE
	.align		4
.L_27:
        /*0030*/ 	.byte	0x04, 0x11
        /*0032*/ 	.short	(.L_29 - .L_28)
	.align		4
.L_28:
        /*0034*/ 	.word	index@($__internal_0_$__cuda_sm10x_tcgen05_guardrail_trap_col_being_dealloced_not_returned_by_alloc)
        /*0038*/ 	.word	0x00000020


	//----- nvinfo : EIATTR_FRAME_SIZE
	.align		4
.L_29:
        /*003c*/ 	.byte	0x04, 0x11
        /*003e*/ 	.short	(.L_31 - .L_30)
	.align		4
.L_30:
        /*0040*/ 	.word	index@(_ZN7cutlass13device_kernelINS_4fmha6kernel36Sm100FmhaBwdKernelTmaWarpSpecializedIN4cute5tupleIJiiiiNS5_IJNS5_IJiiEEEiEEEEEENS_6half_tEfNS5_IJNS4_1CILi128EEESB_NSA_ILi32EEESC_EEENS1_10collective6NoMaskEEEEEvNT_6ParamsE)
        /*0044*/ 	.word	0x00000020


	//----- nvinfo : EIATTR_MIN_STACK_SIZE
	.align		4
.L_31:
        /*0048*/ 	.byte	0x04, 0x12
        /*004a*/ 	.short	(.L_33 - .L_32)
	.align		4
.L_32:
        /*004c*/ 	.word	index@(_ZN7cutlass13device_kernelINS_4fmha6kernel36Sm100FmhaBwdKernelTmaWarpSpecializedIN4cute5tupleIJiiiiNS5_IJNS5_IJiiEEEiEEEEEENS_6half_tEfNS5_IJNS4_1CILi128EEESB_NSA_ILi32EEESC_EEENS1_10collective6NoMaskEEEEEvNT_6ParamsE)
        /*0050*/ 	.word	0x00000020
.L_33:


//--------------------- .nv.compat                --------------------------
	.section	.nv.compat,"",@"SHT_CUDA_COMPAT_INFO"
	.align	4
        /*0000*/ 	.byte	0x02, 0x09, 0x01, 0x00, 0x02, 0x02, 0x02, 0x00, 0x02, 0x05, 0x05, 0x00, 0x03, 0x07, 0x01, 0x01
        /*0010*/ 	.byte	0x02, 0x03, 0x01, 0x00, 0x02, 0x06, 0x01, 0x00, 0x04, 0x0b, 0x08, 0x00, 0x01, 0x00, 0x00, 0x00
        /*0020*/ 	.byte	0x00, 0x00, 0x00, 0x00


//--------------------- .nv.info._ZN7cutlass13device_kernelINS_4fmha6kernel36Sm100FmhaBwdKernelTmaWarpSpecializedIN4cute5tupleIJiiiiNS5_IJNS5_IJiiEEEiEEEEEENS_6half_tEfNS5_IJNS4_1CILi128EEESB_NSA_ILi32EEESC_EEENS1_10collective6NoMaskEEEEEvNT_6ParamsE --------------------------
	.section	.nv.info._ZN7cutlass13device_kernelINS_4fmha6kernel36Sm100FmhaBwdKernelTmaWarpSpecializedIN4cute5tupleIJiiiiNS5_IJNS5_IJiiEEEiEEEEEENS_6half_tEfNS5_IJNS4_1CILi128EEESB_NSA_ILi32EEESC_EEENS1_10collective6NoMaskEEEEEvNT_6ParamsE,"",@"SHT_CUDA_INFO"
	.sectionflags	@""
	.align	4


	//----- nvinfo : EIATTR_CUDA_API_VERSION
	.align		4
        /*0000*/ 	.byte	0x04, 0x37
        /*0002*/ 	.short	(.L_35 - .L_34)
.L_34:
        /*0004*/ 	.word	0x00000082


	//----- nvinfo : EIATTR_KPARAM_INFO
	.align		4
.L_35:
        /*0008*/ 	.byte	0x04, 0x17
        /*000a*/ 	.short	(.L_37 - .L_36)
.L_36:
        /*000c*/ 	.word	0x00000000
        /*0010*/ 	.short	0x0000
        /*0012*/ 	.short	0x0000
        /*0014*/ 	.byte	0x00, 0xf0, 0x01, 0x1a


	//----- nvinfo : EIATTR_AT_ENTRY_FRAGMENTS
	.align		4
.L_37:
        /*0018*/ 	.byte	0x04, 0x4f
        /*001a*/ 	.short	(.L_39 - .L_38)


	//   ....[0]....
.L_38:
        /*001c*/ 	.word	0x00000006


	//----- nvinfo : EIATTR_RESERVED_SMEM_USED
	.align		4
.L_39:
        /*0020*/ 	.byte	0x01, 0x41
	.zero		2


	//----- nvinfo : EIATTR_SPARSE_MMA_MASK
	.align		4
        /*0024*/ 	.byte	0x03, 0x50
        /*0026*/ 	.short	0x0000


	//----- nvinfo : EIATTR_TCGEN05_1CTA_USED
	.align		4
        /*0028*/ 	.byte	0x01, 0x51
	.zero		2


	//----- nvinfo : EIATTR_MAXREG_COUNT
	.align		4
        /*002c*/ 	.byte	0x03, 0x1b
        /*002e*/ 	.short	0x0080


	//----- nvinfo : EIATTR_NUM_BARRIERS
	.align		4
        /*0030*/ 	.byte	0x02, 0x4c
        /*0032*/ 	.byte	0x04
	.zero		1


	//----- nvinfo : EIATTR_EXTERNS
	.align		4
        /*0034*/ 	.byte	0x04, 0x0f
        /*0036*/ 	.short	(.L_41 - .L_40)


	//   ....[0]....
	.align		4
.L_40:
        /*0038*/ 	.word	index@(__assertfail)


	//----- nvinfo : EIATTR_ANNOTATIONS
	.align		4
.L_41:
        /*003c*/ 	.byte	0x04, 0x55
        /*003e*/ 	.short	(.L_43 - .L_42)


	//   ....[0]....
.L_42:
        /*0040*/ 	.word	0x00000001
        /*0044*/ 	.byte	0x00, 0x63, 0x00, 0x00, 0x01, 0x00, 0x00, 0x00, 0x20, 0x63, 0x00, 0x00, 0x01, 0x00, 0x00, 0x00
        /* <DEDUP_REMOVED lines=11> */
        /*0104*/ 	.byte	0xe0, 0xa9, 0x00, 0x00, 0x01, 0x00, 0x00, 0x00, 0xf0, 0xa9, 0x00, 0x00


	//----- nvinfo : EIATTR_MERCURY_ISA_VERSION
	.align		4
.L_43:
        /*0110*/ 	.byte	0x03, 0x5f
        /*0112*/ 	.short	0x0101


	//----- nvinfo : EIATTR_INT_WARP_WIDE_INSTR_OFFSETS
	.align		4
        /*0114*/ 	.byte	0x04, 0x31
        /*0116*/ 	.short	(.L_45 - .L_44)


	//   ....[0]....
.L_44:
        /*0118*/ 	.word	0x0000bc30


	//   ....[1]....
        /*011c*/ 	.word	0x0000bc50


	//   ....[2]....
        /*0120*/ 	.word	0x0000bc80


	//----- nvinfo : EIATTR_COOP_GROUP_MASK_REGIDS
	.align		4
.L_45:
        /*0124*/ 	.byte	0x04, 0x29
        /*0126*/ 	.short	(.L_47 - .L_46)


	//   ....[0]....
.L_46:
        /*0128*/ 	.word	0xffffffff


	//   ....[1]....
        /*012c*/ 	.word	0xffffffff


	//   ....[2]....
        /*0130*/ 	.word	0xffffffff


	//   ....[3]....
        /*0134*/ 	.word	0xffffffff


	//   ....[4]....
        /*0138*/ 	.word	0xffffffff


	//   ....[5]....
        /*013c*/ 	.word	0xffffffff


	//   ....[6]....
        /*0140*/ 	.word	0xffffffff


	//   ....[7]....
        /*0144*/ 	.word	0xffffffff


	//   ....[8]....
        /*0148*/ 	.word	0xffffffff


	//   ....[9]....
        /*014c*/ 	.word	0xffffffff


	//   ....[10]....
        /*0150*/ 	.word	0xffffffff


	//   ....[11]....
        /*0154*/ 	.word	0xffffffff


	//   ....[12]....
        /*0158*/ 	.word	0xffffffff


	//   ....[13]....
        /*015c*/ 	.word	0xffffffff


	//   ....[14]....
        /*0160*/ 	.word	0xffffffff


	//   ....[15]....
        /*0164*/ 	.word	0xffffffff


	//----- nvinfo : EIATTR_COOP_GROUP_INSTR_OFFSETS
	.align		4
.L_47:
        /*0168*/ 	.byte	0x04, 0x28
        /*016a*/ 	.short	(.L_49 - .L_48)


	//   ....[0]....
.L_48:
        /*016c*/ 	.word	0x00000080


	//   ....[1]....
        /*0170*/ 	.word	0x00000340


	//   ....[2]....
        /*0174*/ 	.word	0x00000560


	//   ....[3]....
        /*0178*/ 	.word	0x00000650


	//   ....[4]....
        /*017c*/ 	.word	0x00000790


	//   ....[5]....
        /*0180*/ 	.word	0x000008d0


	//   ....[6]....
        /*0184*/ 	.word	0x00000a10


	//   ....[7]....
        /*0188*/ 	.word	0x00000b50


	//   ....[8]....
        /*018c*/ 	.word	0x00000c90


	//   ....[9]....
        /*0190*/ 	.word	0x00000dd0


	//   ....[10]....
        /*0194*/ 	.word	0x00000f10


	//   ....[11]....
        /*0198*/ 	.word	0x000021f0


	//   ....[12]....
        /*019c*/ 	.word	0x000023f0


	//   ....[13]....
        /*01a0*/ 	.word	0x00002410


	//   ....[14]....
        /*01a4*/ 	.word	0x0000bb20


	//   ....[15]....
        /*01a8*/ 	.word	0x0000bd50


	//----- nvinfo : EIATTR_REG_RECONFIG
	.align		4
.L_49:
        /*01ac*/ 	.byte	0x01, 0x54
	.zero		2


	//----- nvinfo : EIATTR_VRC_CTA_INIT_COUNT
	.align		4
        /*01b0*/ 	.byte	0x02, 0x4a
        /*01b2*/ 	.byte	0x80
	.zero		1


	//----- nvinfo : EIATTR_SYSCALL_OFFSETS
	.align		4
        /*01b4*/ 	.byte	0x04, 0x46
        /*01b6*/ 	.short	(.L_51 - .L_50)


	//   ....[0]....
.L_50:
        /*01b8*/ 	.word	0x000067b0


	//   ....[1]....
        /*01bc*/ 	.word	0x00006940


	//   ....[2]....
        /*01c0*/ 	.word	0x00006ab0


	//   ....[3]....
        /*01c4*/ 	.word	0x00006c30


	//   ....[4]....
        /*01c8*/ 	.word	0x00008350


	//   ....[5]....
        /*01cc*/ 	.word	0x000084c0


	//   ....[6]....
        /*01d0*/ 	.word	0x00008630


	//   ....[7]....
        /*01d4*/ 	.word	0x000087a0


	//   ....[8]....
        /*01d8*/ 	.word	0x00008ca0


	//   ....[9]....
        /*01dc*/ 	.word	0x00008e30


	//   ....[10]....
        /*01e0*/ 	.word	0x00008fc0


	//   ....[11]....
        /*01e4*/ 	.word	0x00009d80


	//   ....[12]....
        /*01e8*/ 	.word	0x0000ad70


	//   ....[13]....
        /*01ec*/ 	.word	0x0000b430


	//----- nvinfo : EIATTR_MBARRIER_INSTR_OFFSETS
	.align		4
.L_51:
        /*01f0*/ 	.byte	0x04, 0x39
        /*01f2*/ 	.short	(.L_53 - .L_52)


	//   ....[0]....
.L_52:
        /*01f4*/ 	.word	0x00000410
        /*01f8*/ 	.word	0x000000ff
        /*01fc*/ 	.word	0x0001a800
        /*0200*/ 	.short	0x0100
        /*0202*/ 	.byte	0x04
	.zero		1


	//   ....[1]....
        /*0204*/ 	.word	0x00000420
        /*0208*/ 	.word	0x000000ff
        /*020c*/ 	.word	0x0001a810
        /*0210*/ 	.short	0x0100
        /*0212*/ 	.byte	0x04
	.zero		1


	//   ....[2]....
        /*0214*/ 	.word	0x00000430
        /*0218*/ 	.word	0x000000ff
        /*021c*/ 	.word	0x0001a808
        /*0220*/ 	.short	0x0100
        /*0222*/ 	.byte	0x04
	.zero		1


	//   ....[3]....
        /*0224*/ 	.word	0x00000440
        /*0228*/ 	.word	0x000000ff
        /*022c*/ 	.word	0x0001a818
        /*0230*/ 	.short	0x0100
        /*0232*/ 	.byte	0x04
	.zero		1


	//   ....[4]....
        /*0234*/ 	.word	0x00000620
        /*0238*/ 	.word	0x000000ff
        /*023c*/ 	.word	0x0001a820
        /*0240*/ 	.short	0x0100
        /*0242*/ 	.byte	0x06
	.zero		1


	//   ....[5]....
        /*0244*/ 	.word	0x00000630
        /*0248*/ 	.word	0x000000ff
        /*024c*/ 	.word	0x0001a828
        /*0250*/ 	.short	0x0100
        /*0252*/ 	.byte	0x06
	.zero		1


	//   ....[6]....
        /*0254*/ 	.word	0x00000760
        /*0258*/ 	.word	0x000000ff
        /*025c*/ 	.word	0x0001a830
        /*0260*/ 	.short	0x0100
        /*0262*/ 	.byte	0x04
	.zero		1


	//   ....[7]....
        /*0264*/ 	.word	0x00000770
        /*0268*/ 	.word	0x000000ff
        /*026c*/ 	.word	0x0001a838
        /*0270*/ 	.short	0x0100
        /*0272*/ 	.byte	0x04
	.zero		1


	//   ....[8]....
        /*0274*/ 	.word	0x000008a0
        /*0278*/ 	.word	0x000000ff
        /*027c*/ 	.word	0x0001a840
        /*0280*/ 	.short	0x0100
        /*0282*/ 	.byte	0x04
	.zero		1


	//   ....[9]....
        /*0284*/ 	.word	0x000008b0
        /*0288*/ 	.word	0x000000ff
        /*028c*/ 	.word	0x0001a848
        /*0290*/ 	.short	0x0100
        /*0292*/ 	.byte	0x04
	.zero		1


	//   ....[10]....
        /*0294*/ 	.word	0x000009e0
        /*0298*/ 	.word	0x000000ff
        /*029c*/ 	.word	0x0001a850
        /*02a0*/ 	.short	0x0100
        /*02a2*/ 	.byte	0x04
	.zero		1


	//   ....[11]....
        /*02a4*/ 	.word	0x000009f0
        /*02a8*/ 	.word	0x000000ff
        /*02ac*/ 	.word	0x0001a858
        /*02b0*/ 	.short	0x0100
        /*02b2*/ 	.byte	0x04
	.zero		1


	//   ....[12]....
        /*02b4*/ 	.word	0x00000b20
        /*02b8*/ 	.word	0x000000ff
        /*02bc*/ 	.word	0x0001a860
        /*02c0*/ 	.short	0x0100
        /*02c2*/ 	.byte	0x04
	.zero		1


	//   ....[13]....
        /*02c4*/ 	.word	0x00000b30
        /*02c8*/ 	.word	0x000000ff
        /*02cc*/ 	.word	0x0001a868
        /*02d0*/ 	.short	0x0100
        /*02d2*/ 	.byte	0x04
	.zero		1


	//   ....[14]....
        /*02d4*/ 	.word	0x00000c60
        /*02d8*/ 	.word	0x000000ff
        /*02dc*/ 	.word	0x0001a870
        /*02e0*/ 	.short	0x0100
        /*02e2*/ 	.byte	0x04
	.zero		1


	//   ....[15]....
        /*02e4*/ 	.word	0x00000c70
        /*02e8*/ 	.word	0x000000ff
        /*02ec*/ 	.word	0x0001a878
        /*02f0*/ 	.short	0x0100
        /*02f2*/ 	.byte	0x04
	.zero		1


	//   ....[16]....
        /*02f4*/ 	.word	0x00000da0
        /*02f8*/ 	.word	0x000000ff
        /*02fc*/ 	.word	0x0001a880
        /*0300*/ 	.short	0x0100
        /*0302*/ 	.byte	0x04
	.zero		1


	//   ....[17]....
        /*0304*/ 	.word	0x00000db0
        /*0308*/ 	.word	0x000000ff
        /*030c*/ 	.word	0x0001a888
        /*0310*/ 	.short	0x0100
        /*0312*/ 	.byte	0x04
	.zero		1


	//   ....[18]....
        /*0314*/ 	.word	0x00000ee0
        /*0318*/ 	.word	0x000000ff
        /*031c*/ 	.word	0x0001a890
        /*0320*/ 	.short	0x0100
        /*0322*/ 	.byte	0x04
	.zero		1


	//   ....[19]....
        /*0324*/ 	.word	0x00000ef0
        /*0328*/ 	.word	0x000000ff
        /*032c*/ 	.word	0x0001a898
        /*0330*/ 	.short	0x0100
        /*0332*/ 	.byte	0x04
	.zero		1


	//   ....[20]....
        /*0334*/ 	.word	0x00001020
        /*0338*/ 	.word	0x000000ff
        /*033c*/ 	.word	0x0001a8a0
        /*0340*/ 	.short	0x0100
        /*0342*/ 	.byte	0x04
	.zero		1


	//   ....[21]....
        /*0344*/ 	.word	0x00001030
        /*0348*/ 	.word	0x000000ff
        /*034c*/ 	.word	0x0001a8b0
        /*0350*/ 	.short	0x0100
        /*0352*/ 	.byte	0x04
	.zero		1


	//   ....[22]....
        /*0354*/ 	.word	0x00001040
        /*0358*/ 	.word	0x000000ff
        /*035c*/ 	.word	0x0001a8a8
        /*0360*/ 	.short	0x0100
        /*0362*/ 	.byte	0x04
	.zero		1


	//   ....[23]....
        /*0364*/ 	.word	0x00001050
        /*0368*/ 	.word	0x000000ff
        /*036c*/ 	.word	0x0001a8b8
        /*0370*/ 	.short	0x0100
        /*0372*/ 	.byte	0x04
	.zero		1


	//   ....[24]....
        /*0374*/ 	.word	0x00002620
        /*0378*/ 	.word	0x000000ff
        /*037c*/ 	.word	0x0001a800
        /*0380*/ 	.short	0x010a
        /*0382*/ 	.byte	0x0e
	.zero		1


	//   ....[25]....
        /*0384*/ 	.word	0x00002650
        /*0388*/ 	.word	0x000000ff
        /*038c*/ 	.word	0x0001a858
        /*0390*/ 	.short	0x010a
        /*0392*/ 	.byte	0x0e
	.zero		1


	//   ....[26]....
        /*0394*/ 	.word	0x000027e0
        /*0398*/ 	.word	0x000000ff
        /*039c*/ 	.word	0x0001a820
        /*03a0*/ 	.short	0x010a
        /*03a2*/ 	.byte	0x0e
	.zero		1


	//   ....[27]....
        /*03a4*/ 	.word	0x00002820
        /*03a8*/ 	.word	0x000000ff
        /*03ac*/ 	.word	0x0001a868
        /*03b0*/ 	.short	0x010a
        /*03b2*/ 	.byte	0x0e
	.zero		1


	//   ....[28]....
        /*03b4*/ 	.word	0x00002860
        /*03b8*/ 	.word	0x000000ff
        /*03bc*/ 	.word	0x0001a878
        /*03c0*/ 	.short	0x010a
        /*03c2*/ 	.byte	0x0e
	.zero		1


	//   ....[29]....
        /*03c4*/ 	.word	0x000029c0
        /*03c8*/ 	.word	0x000000ff
        /*03cc*/ 	.word	0x0001a880
        /*03d0*/ 	.short	0x010a
        /*03d2*/ 	.byte	0x0e
	.zero		1


	//   ....[30]....
        /*03d4*/ 	.word	0x00003260
        /*03d8*/ 	.word	0x000000ff
        /*03dc*/ 	.word	0x0001a800
        /*03e0*/ 	.short	0x010a
        /*03e2*/ 	.byte	0x04
	.zero		1


	//   ....[31]....
        /*03e4*/ 	.word	0x000032d0
        /*03e8*/ 	.word	0x000000ff
        /*03ec*/ 	.word	0x0001a858
        /*03f0*/ 	.short	0x010a
        /*03f2*/ 	.byte	0x0e
	.zero		1


	//   ....[32]....
        /*03f4*/ 	.word	0x00003450
        /*03f8*/ 	.word	0x000000ff
        /*03fc*/ 	.word	0x0001a890
        /*0400*/ 	.short	0x010a
        /*0402*/ 	.byte	0x0e
	.zero		1


	//   ....[33]....
        /*0404*/ 	.word	0x000034c0
        /*0408*/ 	.word	0x000000ff
        /*040c*/ 	.word	0x0001a868
        /*0410*/ 	.short	0x010a
        /*0412*/ 	.byte	0x0e
	.zero		1


	//   ....[34]....
        /*0414*/ 	.word	0x00003c70
        /*0418*/ 	.word	0x000000ff
        /*041c*/ 	.word	0x0001a878
        /*0420*/ 	.short	0x010a
        /*0422*/ 	.byte	0x0e
	.zero		1


	//   ....[35]....
        /*0424*/ 	.word	0x00003ce0
        /*0428*/ 	.word	0x000000ff
        /*042c*/ 	.word	0x0001a820
        /*0430*/ 	.short	0x010a
        /*0432*/ 	.byte	0x0e
	.zero		1


	//   ....[36]....
        /*0434*/ 	.word	0x00003e50
        /*0438*/ 	.word	0x000000ff
        /*043c*/ 	.word	0x0001a880
        /*0440*/ 	.short	0x010a
        /*0442*/ 	.byte	0x0e
	.zero		1


	//   ....[37]....
        /*0444*/ 	.word	0x000042f0
        /*0448*/ 	.word	0x000000ff
        /*044c*/ 	.word	0x0001a8b0
        /*0450*/ 	.short	0x010a
        /*0452*/ 	.byte	0x0e
	.zero		1


	//   ....[38]....
        /*0454*/ 	.word	0x00004370
        /*0458*/ 	.word	0x000000ff
        /*045c*/ 	.word	0x0001a8b8
        /*0460*/ 	.short	0x010a
        /*0462*/ 	.byte	0x0e
	.zero		1


	//   ....[39]....
        /*0464*/ 	.word	0x000043e0
        /*0468*/ 	.word	0x000000ff
        /*046c*/ 	.word	0x0001a890
        /*0470*/ 	.short	0x010a
        /*0472*/ 	.byte	0x0e
	.zero		1


	//   ....[40]....
        /*0474*/ 	.word	0x00004e40
        /*0478*/ 	.word	0x000000ff
        /*047c*/ 	.word	0x0001a810
        /*0480*/ 	.short	0x010a
        /*0482*/ 	.byte	0x18
	.zero		1


	//   ....[41]....
        /*0484*/ 	.word	0x00004fb0
        /*0488*/ 	.word	0x000000ff
        /*048c*/ 	.word	0x0001a800
        /*0490*/ 	.short	0x010b
        /*0492*/ 	.byte	0x18
	.zero		1


	//   ....[42]....
        /*0494*/ 	.word	0x000050e0
        /*0498*/ 	.word	0x000000ff
        /*049c*/ 	.word	0x0001a838
        /*04a0*/ 	.short	0x010a
        /*04a2*/ 	.byte	0x18
	.zero		1


	//   ....[43]....
        /*04a4*/ 	.word	0x000052d0
        /*04a8*/ 	.word	0x000000ff
        /*04ac*/ 	.word	0x0001a830
        /*04b0*/ 	.short	0x0107
        /*04b2*/ 	.byte	0x18
	.zero		1


	//   ....[44]....
        /*04b4*/ 	.word	0x00005330
        /*04b8*/ 	.word	0x000000ff
        /*04bc*/ 	.word	0x0001a830
        /*04c0*/ 	.short	0x0101
        /*04c2*/ 	.byte	0x18
	.zero		1


	//   ....[45]....
        /*04c4*/ 	.word	0x00005380
        /*04c8*/ 	.word	0x000000ff
        /*04cc*/ 	.word	0x0001a828
        /*04d0*/ 	.short	0x010a
        /*04d2*/ 	.byte	0x18
	.zero		1


	//   ....[46]....
        /*04d4*/ 	.word	0x000054a0
        /*04d8*/ 	.word	0x000000ff
        /*04dc*/ 	.word	0x0001a820
        /*04e0*/ 	.short	0x010b
        /*04e2*/ 	.byte	0x18
	.zero		1


	//   ....[47]....
        /*04e4*/ 	.word	0x00005600
        /*04e8*/ 	.word	0x000000ff
        /*04ec*/ 	.word	0x0001a848
        /*04f0*/ 	.short	0x010a
        /*04f2*/ 	.byte	0x18
	.zero		1


	//   ....[48]....
        /*04f4*/ 	.word	0x00005760
        /*04f8*/ 	.word	0x000000ff
        /*04fc*/ 	.word	0x0001a840
        /*0500*/ 	.short	0x0107
        /*0502*/ 	.byte	0x18
	.zero		1


	//   ....[49]....
        /*0504*/ 	.word	0x000057c0
        /*0508*/ 	.word	0x000000ff
        /*050c*/ 	.word	0x0001a840
        /*0510*/ 	.short	0x0101
        /*0512*/ 	.byte	0x18
	.zero		1


	//   ....[50]....
        /*0514*/ 	.word	0x00005990
        /*0518*/ 	.word	0x000000ff
        /*051c*/ 	.word	0x0001a810
        /*0520*/ 	.short	0x010a
        /*0522*/ 	.byte	0x09
	.zero		1


	//   ....[51]....
        /*0524*/ 	.word	0x00005b80
        /*0528*/ 	.word	0x000000ff
        /*052c*/ 	.word	0x0001a838
        /*0530*/ 	.short	0x010a
        /*0532*/ 	.byte	0x18
	.zero		1


	//   ....[52]....
        /*0534*/ 	.word	0x00005d70
        /*0538*/ 	.word	0x000000ff
        /*053c*/ 	.word	0x0001a830
        /*0540*/ 	.short	0x0107
        /*0542*/ 	.byte	0x18
	.zero		1


	//   ....[53]....
        /*0544*/ 	.word	0x00005dd0
        /*0548*/ 	.word	0x000000ff
        /*054c*/ 	.word	0x0001a830
        /*0550*/ 	.short	0x0101
        /*0552*/ 	.byte	0x18
	.zero		1


	//   ....[54]....
        /*0554*/ 	.word	0x00005e30
        /*0558*/ 	.word	0x000000ff
        /*055c*/ 	.word	0x0001a828
        /*0560*/ 	.short	0x010a
        /*0562*/ 	.byte	0x18
	.zero		1


	//   ....[55]....
        /*0564*/ 	.word	0x00005f90
        /*0568*/ 	.word	0x000000ff
        /*056c*/ 	.word	0x0001a848
        /*0570*/ 	.short	0x010a
        /*0572*/ 	.byte	0x18
	.zero		1


	//   ....[56]....
        /*0574*/ 	.word	0x000060f0
        /*0578*/ 	.word	0x000000ff
        /*057c*/ 	.word	0x0001a840
        /*0580*/ 	.short	0x0107
        /*0582*/ 	.byte	0x18
	.zero		1


	//   ....[57]....
        /*0584*/ 	.word	0x00006160
        /*0588*/ 	.word	0x000000ff
        /*058c*/ 	.word	0x0001a840
        /*0590*/ 	.short	0x0101
        /*0592*/ 	.byte	0x18
	.zero		1


	//   ....[58]....
        /*0594*/ 	.word	0x00006490
        /*0598*/ 	.word	0x00000049
        /*059c*/ 	.word	0x0001a850
        /*05a0*/ 	.short	0x010a
        /*05a2*/ 	.byte	0xff
	.zero		1


	//   ....[59]....
        /*05a4*/ 	.word	0x00006530
        /*05a8*/ 	.word	0x00000049
        /*05ac*/ 	.word	0x0001a888
        /*05b0*/ 	.short	0x010a
        /*05b2*/ 	.byte	0xff
	.zero		1


	//   ....[60]....
        /*05b4*/ 	.word	0x00006600
        /*05b8*/ 	.word	0x00000049
        /*05bc*/ 	.word	0x0001a830
        /*05c0*/ 	.short	0x010a
        /*05c2*/ 	.byte	0xff
	.zero		1


	//   ....[61]....
        /*05c4*/ 	.word	0x00008870
        /*05c8*/ 	.word	0x00000049
        /*05cc*/ 	.word	0x0001a880
        /*05d0*/ 	.short	0x0101
        /*05d2*/ 	.byte	0xff
	.zero		1


	//   ....[62]....
        /*05d4*/ 	.word	0x00008900
        /*05d8*/ 	.word	0x00000000
        /*05dc*/ 	.word	0x00000000
        /*05e0*/ 	.short	0x0101
        /*05e2*/ 	.byte	0xff
	.zero		1


	//   ....[63]....
        /*05e4*/ 	.word	0x00008970
        /*05e8*/ 	.word	0x00000000
        /*05ec*/ 	.word	0x00000000
        /*05f0*/ 	.short	0x0101
        /*05f2*/ 	.byte	0xff
	.zero		1


	//   ....[64]....
        /*05f4*/ 	.word	0x000089e0
        /*05f8*/ 	.word	0x00000049
        /*05fc*/ 	.word	0x0001a840
        /*0600*/ 	.short	0x010a
        /*0602*/ 	.byte	0xff
	.zero		1


	//   ....[65]....
        /*0604*/ 	.word	0x00008a80
        /*0608*/ 	.word	0x00000049
        /*060c*/ 	.word	0x0001a860
        /*0610*/ 	.short	0x010a
        /*0612*/ 	.byte	0xff
	.zero		1


	//   ....[66]....
        /*0614*/ 	.word	0x00008b70
        /*0618*/ 	.word	0x00000049
        /*061c*/ 	.word	0x0001a898
        /*0620*/ 	.short	0x010a
        /*0622*/ 	.byte	0xff
	.zero		1


	//   ....[67]....
        /*0624*/ 	.word	0x00009c50
        /*0628*/ 	.word	0x000000ff
        /*062c*/ 	.word	0x00000000
        /*0630*/ 	.short	0x0101
        /*0632*/ 	.byte	0x04
	.zero		1


	//   ....[68]....
        /*0634*/ 	.word	0x0000a860
        /*0638*/ 	.word	0x000000ff
        /*063c*/ 	.word	0x0001a890
        /*0640*/ 	.short	0x0101
        /*0642*/ 	.byte	0x24
	.zero		1


	//   ....[69]....
        /*0644*/ 	.word	0x0000a910
        /*0648*/ 	.word	0x000000ff
        /*064c*/ 	.word	0x00000000
        /*0650*/ 	.short	0x0101
        /*0652*/ 	.byte	0x04
	.zero		1


	//   ....[70]....
        /*0654*/ 	.word	0x0000ac20
        /*0658*/ 	.word	0x000000ff
        /*065c*/ 	.word	0x0001a8a0
        /*0660*/ 	.short	0x010a
        /*0662*/ 	.byte	0x24
	.zero		1


	//   ....[71]....
        /*0664*/ 	.word	0x0000b2b0
        /*0668*/ 	.word	0x000000ff
        /*066c*/ 	.word	0x00000000
        /*0670*/ 	.short	0x0101
        /*0672*/ 	.byte	0x04
	.zero		1


	//   ....[72]....
        /*0674*/ 	.word	0x0000b300
        /*0678*/ 	.word	0x000000ff
        /*067c*/ 	.word	0x0001a8a8
        /*0680*/ 	.short	0x010a
        /*0682*/ 	.byte	0x24
	.zero		1


	//   ....[73]....
        /*0684*/ 	.word	0x0000ba70
        /*0688*/ 	.word	0x000000ff
        /*068c*/ 	.word	0x00000000
        /*0690*/ 	.short	0x0101
        /*0692*/ 	.byte	0x04
	.zero		1


	//   ....[74]....
        /*0694*/ 	.word	0x0000c000
        /*0698*/ 	.word	0x000000ff
        /*069c*/ 	.word	0x0001a870
        /*06a0*/ 	.short	0x010a
        /*06a2*/ 	.byte	0x07
	.zero		1


	//   ....[75]....
        /*06a4*/ 	.word	0x0000c190
        /*06a8*/ 	.word	0x000000ff
        /*06ac*/ 	.word	0x00000000
        /*06b0*/ 	.short	0x0101
        /*06b2*/ 	.byte	0x08
	.zero		1


	//   ....[76]....
        /*06b4*/ 	.word	0x0000c540
        /*06b8*/ 	.word	0x000000ff
        /*06bc*/ 	.word	0x0001a870
        /*06c0*/ 	.short	0x010a
        /*06c2*/ 	.byte	0x07
	.zero		1


	//   ....[77]....
        /*06c4*/ 	.word	0x0000c5d0
        /*06c8*/ 	.word	0x000000ff
        /*06cc*/ 	.word	0x00000000
        /*06d0*/ 	.short	0x0101
        /*06d2*/ 	.byte	0x08
	.zero		1


	//   ....[78]....
        /*06d4*/ 	.word	0x0000cb30
        /*06d8*/ 	.word	0x000000ff
        /*06dc*/ 	.word	0x0001a870
        /*06e0*/ 	.short	0x010a
        /*06e2*/ 	.byte	0x07
	.zero		1


	//   ....[79]....
        /*06e4*/ 	.word	0x0000cd30
        /*06e8*/ 	.word	0x000000ff
        /*06ec*/ 	.word	0x00000000
        /*06f0*/ 	.short	0x0101
        /*06f2*/ 	.byte	0x04
	.zero		1


	//   ....[80]....
        /*06f4*/ 	.word	0x0000d080
        /*06f8*/ 	.word	0x00000000
        /*06fc*/ 	.word	0x0001a800
        /*0700*/ 	.short	0x010a
        /*0702*/ 	.byte	0xff
	.zero		1


	//   ....[81]....
        /*0704*/ 	.word	0x0000d0e0
        /*0708*/ 	.word	0x00000003
        /*070c*/ 	.word	0x0001a858
        /*0710*/ 	.short	0x010a
        /*0712*/ 	.byte	0xff
	.zero		1


	//   ....[82]....
        /*0714*/ 	.word	0x0000d140
        /*0718*/ 	.word	0x00000000
        /*071c*/ 	.word	0x0001a820
        /*0720*/ 	.short	0x010a
        /*0722*/ 	.byte	0xff
	.zero		1


	//   ....[83]....
        /*0724*/ 	.word	0x0000d1a0
        /*0728*/ 	.word	0x00000000
        /*072c*/ 	.word	0x0001a868
        /*0730*/ 	.short	0x010a
        /*0732*/ 	.byte	0xff
	.zero		1


	//   ....[84]....
        /*0734*/ 	.word	0x0000d200
        /*0738*/ 	.word	0x00000003
        /*073c*/ 	.word	0x0001a878
        /*0740*/ 	.short	0x010a
        /*0742*/ 	.byte	0xff
	.zero		1


	//   ....[85]....
        /*0744*/ 	.word	0x0000d260
        /*0748*/ 	.word	0x00000003
        /*074c*/ 	.word	0x0001a880
        /*0750*/ 	.short	0x010a
        /*0752*/ 	.byte	0xff
	.zero		1


	//   ....[86]....
        /*0754*/ 	.word	0x0000d2c0
        /*0758*/ 	.word	0x00000000
        /*075c*/ 	.word	0x0001a800
        /*0760*/ 	.short	0x010a
        /*0762*/ 	.byte	0xff
	.zero		1


	//   ....[87]....
        /*0764*/ 	.word	0x0000d320
        /*0768*/ 	.word	0x00000003
        /*076c*/ 	.word	0x0001a858
        /*0770*/ 	.short	0x010a
        /*0772*/ 	.byte	0xff
	.zero		1


	//   ....[88]....
        /*0774*/ 	.word	0x0000d380
        /*0778*/ 	.word	0x00000000
        /*077c*/ 	.word	0x0001a890
        /*0780*/ 	.short	0x010a
        /*0782*/ 	.byte	0xff
	.zero		1


	//   ....[89]....
        /*0784*/ 	.word	0x0000d3e0
        /*0788*/ 	.word	0x00000003
        /*078c*/ 	.word	0x0001a868
        /*0790*/ 	.short	0x010a
        /*0792*/ 	.byte	0xff
	.zero		1


	//   ....[90]....
        /*0794*/ 	.word	0x0000d440
        /*0798*/ 	.word	0x00000000
        /*079c*/ 	.word	0x0001a878
        /*07a0*/ 	.short	0x010a
        /*07a2*/ 	.byte	0xff
	.zero		1


	//   ....[91]....
        /*07a4*/ 	.word	0x0000d4a0
        /*07a8*/ 	.word	0x00000003
        /*07ac*/ 	.word	0x0001a820
        /*07b0*/ 	.short	0x010a
        /*07b2*/ 	.byte	0xff
	.zero		1


	//   ....[92]....
        /*07b4*/ 	.word	0x0000d500
        /*07b8*/ 	.word	0x00000003
        /*07bc*/ 	.word	0x0001a880
        /*07c0*/ 	.short	0x010a
        /*07c2*/ 	.byte	0xff
	.zero		1


	//   ....[93]....
        /*07c4*/ 	.word	0x0000d560
        /*07c8*/ 	.word	0x00000000
        /*07cc*/ 	.word	0x0001a8b0
        /*07d0*/ 	.short	0x010a
        /*07d2*/ 	.byte	0xff
	.zero		1


	//   ....[94]....
        /*07d4*/ 	.word	0x0000d5c0
        /*07d8*/ 	.word	0x00000000
        /*07dc*/ 	.word	0x0001a8b8
        /*07e0*/ 	.short	0x010a
        /*07e2*/ 	.byte	0xff
	.zero		1


	//   ....[95]....
        /*07e4*/ 	.word	0x0000d620
        /*07e8*/ 	.word	0x00000000
        /*07ec*/ 	.word	0x0001a890
        /*07f0*/ 	.short	0x010a
        /*07f2*/ 	.byte	0xff
	.zero		1


	//   ....[96]....
        /*07f4*/ 	.word	0x0000d680
        /*07f8*/ 	.word	0x00000004
        /*07fc*/ 	.word	0x0001a810
        /*0800*/ 	.short	0x010a
        /*0802*/ 	.byte	0xff
	.zero		1


	//   ....[97]....
        /*0804*/ 	.word	0x0000d6e0
        /*0808*/ 	.word	0x00000002
        /*080c*/ 	.word	0x0001a838
        /*0810*/ 	.short	0x010a
        /*0812*/ 	.byte	0xff
	.zero		1


	//   ....[98]....
        /*0814*/ 	.word	0x0000d740
        /*0818*/ 	.word	0x00000002
        /*081c*/ 	.word	0x0001a828
        /*0820*/ 	.short	0x010a
        /*0822*/ 	.byte	0xff
	.zero		1


	//   ....[99]....
        /*0824*/ 	.word	0x0000d7a0
        /*0828*/ 	.word	0x00000002
        /*082c*/ 	.word	0x0001a848
        /*0830*/ 	.short	0x010a
        /*0832*/ 	.byte	0xff
	.zero		1


	//   ....[100]....
        /*0834*/ 	.word	0x0000d800
        /*0838*/ 	.word	0x00000002
        /*083c*/ 	.word	0x0001a810
        /*0840*/ 	.short	0x010a
        /*0842*/ 	.byte	0xff
	.zero		1


	//   ....[101]....
        /*0844*/ 	.word	0x0000d860
        /*0848*/ 	.word	0x00000002
        /*084c*/ 	.word	0x0001a838
        /*0850*/ 	.short	0x010a
        /*0852*/ 	.byte	0xff
	.zero		1


	//   ....[102]....
        /*0854*/ 	.word	0x0000d8c0
        /*0858*/ 	.word	0x00000006
        /*085c*/ 	.word	0x0001a828
        /*0860*/ 	.short	0x010a
        /*0862*/ 	.byte	0xff
	.zero		1


	//   ....[103]....
        /*0864*/ 	.word	0x0000d920
        /*0868*/ 	.word	0x00000006
        /*086c*/ 	.word	0x0001a848
        /*0870*/ 	.short	0x010a
        /*0872*/ 	.byte	0xff
	.zero		1


	//   ....[104]....
        /*0874*/ 	.word	0x0000d970
        /*0878*/ 	.word	0x00000049
        /*087c*/ 	.word	0x0001a850
        /*0880*/ 	.short	0x010a
        /*0882*/ 	.byte	0xff
	.zero		1


	//   ....[105]....
        /*0884*/ 	.word	0x0000d9c0
        /*0888*/ 	.word	0x00000049
        /*088c*/ 	.word	0x0001a888
        /*0890*/ 	.short	0x010a
        /*0892*/ 	.byte	0xff
	.zero		1


	//   ....[106]....
        /*0894*/ 	.word	0x0000da10
        /*0898*/ 	.word	0x00000049
        /*089c*/ 	.word	0x0001a830
        /*08a0*/ 	.short	0x010a
        /*08a2*/ 	.byte	0xff
	.zero		1


	//   ....[107]....
        /*08a4*/ 	.word	0x0000da60
        /*08a8*/ 	.word	0x00000049
        /*08ac*/ 	.word	0x0001a840
        /*08b0*/ 	.short	0x010a
        /*08b2*/ 	.byte	0xff
	.zero		1


	//   ....[108]....
        /*08b4*/ 	.word	0x0000dab0
        /*08b8*/ 	.word	0x00000049
        /*08bc*/ 	.word	0x0001a860
        /*08c0*/ 	.short	0x010a
        /*08c2*/ 	.byte	0xff
	.zero		1


	//   ....[109]....
        /*08c4*/ 	.word	0x0000db00
        /*08c8*/ 	.word	0x00000049
        /*08cc*/ 	.word	0x0001a898
        /*08d0*/ 	.short	0x010a
        /*08d2*/ 	.byte	0xff
	.zero		1


	//   ....[110]....
        /*08d4*/ 	.word	0x0000db60
        /*08d8*/ 	.word	0x00000003
        /*08dc*/ 	.word	0x0001a8a0
        /*08e0*/ 	.short	0x010a
        /*08e2*/ 	.byte	0xff
	.zero		1


	//   ....[111]....
        /*08e4*/ 	.word	0x0000dbc0
        /*08e8*/ 	.word	0x00000002
        /*08ec*/ 	.word	0x0001a8a8
        /*08f0*/ 	.short	0x010a
        /*08f2*/ 	.byte	0xff
	.zero		1


	//   ....[112]....
        /*08f4*/ 	.word	0x0000dc20
        /*08f8*/ 	.word	0x00000004
        /*08fc*/ 	.word	0x0001a870
        /*0900*/ 	.short	0x010a
        /*0902*/ 	.byte	0xff
	.zero		1


	//   ....[113]....
        /*0904*/ 	.word	0x0000dc80
        /*0908*/ 	.word	0x00000004
        /*090c*/ 	.word	0x0001a870
        /*0910*/ 	.short	0x010a
        /*0912*/ 	.byte	0xff
	.zero		1


	//   ....[114]....
        /*0914*/ 	.word	0x0000dce0
        /*0918*/ 	.word	0x00000004
        /*091c*/ 	.word	0x0001a870
        /*0920*/ 	.short	0x010a
        /*0922*/ 	.byte	0xff
	.zero		1


	//----- nvinfo : EIATTR_NUM_MBARRIERS
	.align		4
.L_53:
        /*0924*/ 	.byte	0x03, 0x38
        /*0926*/ 	.short	0x0018


	//----- nvinfo : EIATTR_EXIT_INSTR_OFFSETS
	.align		4
        /*0928*/ 	.byte	0x04, 0x1c
        /*092a*/ 	.short	(.L_55 - .L_54)


	//   ....[0]....
.L_54:
        /*092c*/ 	.word	0x00001150


	//   ....[1]....
        /*0930*/ 	.word	0x00002110


	//   ....[2]....
        /*0934*/ 	.word	0x00004d10


	//   ....[3]....
        /*0938*/ 	.word	0x00004d50


	//   ....[4]....
        /*093c*/ 	.word	0x000057e0


	//   ....[5]....
        /*0940*/ 	.word	0x00006200


	//   ....[6]....
        /*0944*/ 	.word	0x000062a0


	//   ....[7]....
        /*0948*/ 	.word	0x0000baa0


	//   ....[8]....
        /*094c*/ 	.word	0x0000bd60


	//   ....[9]....
        /*0950*/ 	.word	0x0000d060


	//----- nvinfo : EIATTR_INDIRECT_BRANCH_TARGETS
	.align		4
.L_55:
        /*0954*/ 	.byte	0x04, 0x34
        /*0956*/ 	.short	(.L_57 - .L_56)


	//   ....[0]....
.L_56:
        /*0958*/ 	.word	.L_x_304@srel
        /*095c*/ 	.short	0x0
        /*095e*/ 	.short	0x0
        /*0960*/ 	.word	0x3
        /*0964*/ 	.word	.L_x_305@srel
        /*0968*/ 	.word	.L_x_306@srel
        /*096c*/ 	.word	.L_x_307@srel


	//   ....[1]....
        /*0970*/ 	.word	.L_x_308@srel
        /*0974*/ 	.short	0x0
        /*0976*/ 	.short	0x0
        /*0978*/ 	.word	0x3
        /*097c*/ 	.word	.L_x_145@srel
        /*0980*/ 	.word	.L_x_213@srel
        /*0984*/ 	.word	.L_x_307@srel


	//----- nvinfo : EIATTR_MAX_THREADS
	.align		4
.L_57:
        /*0988*/ 	.byte	0x04, 0x05
        /*098a*/ 	.short	(.L_59 - .L_58)
.L_58:
        /*098c*/ 	.word	0x00000200
        /*0990*/ 	.word	0x00000001
        /*0994*/ 	.word	0x00000001


	//----- nvinfo : EIATTR_CRS_STACK_SIZE
	.align		4
.L_59:
        /*0998*/ 	.byte	0x04, 0x1e
        /*099a*/ 	.short	(.L_61 - .L_60)
.L_60:
        /*099c*/ 	.word	0x00000000


	//----- nvinfo : EIATTR_CBANK_PARAM_SIZE
	.align		4
.L_61:
        /*09a0*/ 	.byte	0x03, 0x19
        /*09a2*/ 	.short	0x0680


	//----- nvinfo : EIATTR_PARAM_CBANK
	.align		4
        /*09a4*/ 	.byte	0x04, 0x0a
        /*09a6*/ 	.short	(.L_63 - .L_62)
	.align		4
.L_62:
        /*09a8*/ 	.word	index@(.nv.constant0._ZN7cutlass13device_kernelINS_4fmha6kernel36Sm100FmhaBwdKernelTmaWarpSpecializedIN4cute5tupleIJiiiiNS5_IJNS5_IJiiEEEiEEEEEENS_6half_tEfNS5_IJNS4_1CILi128EEESB_NSA_ILi32EEESC_EEENS1_10collective6NoMaskEEEEEvNT_6ParamsE)
        /*09ac*/ 	.short	0x0380
        /*09ae*/ 	.short	0x0680


	//----- nvinfo : EIATTR_SW_WAR
	.align		4
.L_63:
        /*09b0*/ 	.byte	0x04, 0x36
        /*09b2*/ 	.short	(.L_65 - .L_64)
.L_64:
        /*09b4*/ 	.word	0x00000008
.L_65:


//--------------------- .nv.callgraph             --------------------------
	.section	.nv.callgraph,"",@"SHT_CUDA_CALLGRAPH"
	.align	4
	.sectionentsize	8
	.align		4
        /*0000*/ 	.word	0x00000000
	.align		4
        /*0004*/ 	.word	0xffffffff
	.align		4
        /*0008*/ 	.word	index@(_ZN7cutlass13device_kernelINS_4fmha6kernel36Sm100FmhaBwdKernelTmaWarpSpecializedIN4cute5tupleIJiiiiNS5_IJNS5_IJiiEEEiEEEEEENS_6half_tEfNS5_IJNS4_1CILi128EEESB_NSA_ILi32EEESC_EEENS1_10collective6NoMaskEEEEEvNT_6ParamsE)
	.align		4
        /*000c*/ 	.word	index@(__assertfail)
	.align		4
        /*0010*/ 	.word	0x00000000
	.align		4
        /*0014*/ 	.word	0xfffffffe
	.align		4
        /*0018*/ 	.word	0x00000000
	.align		4
        /*001c*/ 	.word	0xfffffffd
	.align		4
        /*0020*/ 	.word	0x00000000
	.align		4
        /*0024*/ 	.word	0xfffffffc


//--------------------- .nv.constant4             --------------------------
	.section	.nv.constant4,"a",@progbits
	.align	8
	.align		8
.nv.constant4:
        /*0000*/ 	.dword	__assertfail
	.align		8
        /*0008*/ 	.dword	__unnamed_1
	.align		8
        /*0010*/ 	.dword	__unnamed_2
	.align		8
        /*0018*/ 	.dword	__unnamed_3
	.align		8
        /*0020*/ 	.dword	__unnamed_4
	.align		8
        /*0028*/ 	.dword	_ZN39_INTERNAL_edb54b79_4_k_cu_a2870c69_31964cuda3std3__45__cpo5beginE
	.align		8
        /*0030*/ 	.dword	_ZN39_INTERNAL_edb54b79_4_k_cu_a2870c69_31964cuda3std3__45__cpo3endE
	.align		8
        /*0038*/ 	.dword	_ZN39_INTERNAL_edb54b79_4_k_cu_a2870c69_31964cuda3std3__45__cpo6cbeginE
	.align		8
        /*0040*/ 	.dword	_ZN39_INTERNAL_edb54b79_4_k_cu_a2870c69_31964cuda3std3__45__cpo4cendE
	.align		8
        /*0048*/ 	.dword	_ZN39_INTERNAL_edb54b79_4_k_cu_a2870c69_31964cuda3std3__441_GLOBAL__N__edb54b79_4_k_cu_a2870c69_31966ignoreE
	.align		8
        /*0050*/ 	.dword	_ZN39_INTERNAL_edb54b79_4_k_cu_a2870c69_31964cuda3std3__419piecewise_constructE
	.align		8
        /*0058*/ 	.dword	_ZN39_INTERNAL_edb54b79_4_k_cu_a2870c69_31964cuda3std3__48in_placeE
	.align		8
        /*0060*/ 	.dword	_ZN39_INTERNAL_edb54b79_4_k_cu_a2870c69_31964cuda3std6ranges3__45__cpo4swapE
	.align		8
        /*0068*/ 	.dword	_ZN39_INTERNAL_edb54b79_4_k_cu_a2870c69_31964cuda3std6ranges3__45__cpo9iter_moveE
	.align		8
        /*0070*/ 	.dword	_ZN39_INTERNAL_edb54b79_4_k_cu_a2870c69_31964cute7productE
	.align		8
        /*0078*/ 	.dword	_ZN39_INTERNAL_edb54b79_4_k_cu_a2870c69_31964cute1_E
	.align		8
        /*0080*/ 	.dword	$str$23
	.align		8
        /*0088*/ 	.dword	$str$24
	.align		8
        /*0090*/ 	.dword	$str$25
	.align		8
        /*0098*/ 	.dword	$str$26


//--------------------- .nv.constant2._ZN7cutlass13device_kernelINS_4fmha6kernel36Sm100FmhaBwdKernelTmaWarpSpecializedIN4cute5tupleIJiiiiNS5_IJNS5_IJiiEEEiEEEEEENS_6half_tEfNS5_IJNS4_1CILi128EEESB_NSA_ILi32EEESC_EEENS1_10collective6NoMaskEEEEEvNT_6ParamsE --------------------------
	.section	.nv.constant2._ZN7cutlass13device_kernelINS_4fmha6kernel36Sm100FmhaBwdKernelTmaWarpSpecializedIN4cute5tupleIJiiiiNS5_IJNS5_IJiiEEEiEEEEEENS_6half_tEfNS5_IJNS4_1CILi128EEESB_NSA_ILi32EEESC_EEENS1_10collective6NoMaskEEEEEvNT_6ParamsE,"a",@progbits
	.sectionflags	@""
	.align	4
.nv.constant2._ZN7cutlass13device_kernelINS_4fmha6kernel36Sm100FmhaBwdKernelTmaWarpSpecializedIN4cute5tupleIJiiiiNS5_IJNS5_IJiiEEEiEEEEEENS_6half_tEfNS5_IJNS4_1CILi128EEESB_NSA_ILi32EEESC_EEENS1_10collective6NoMaskEEEEEvNT_6ParamsE:
        /*0000*/ 	.byte	0x60, 0x4d, 0x00, 0x00, 0xb0, 0x21, 0x00, 0x00, 0x80, 0x62, 0x00, 0x00, 0xb0, 0x62, 0x00, 0x00
        /*0010*/ 	.byte	0x70, 0xbd, 0x00, 0x00, 0x80, 0x62, 0x00, 0x00


//--------------------- .text._ZN7cutlass13device_kernelINS_4fmha6kernel36Sm100FmhaBwdKernelTmaWarpSpecializedIN4cute5tupleIJiiiiNS5_IJNS5_IJiiEEEiEEEEEENS_6half_tEfNS5_IJNS4_1CILi128EEESB_NSA_ILi32EEESC_EEENS1_10collective6NoMaskEEEEEvNT_6ParamsE --------------------------
	.section	.text._ZN7cutlass13device_kernelINS_4fmha6kernel36Sm100FmhaBwdKernelTmaWarpSpecializedIN4cute5tupleIJiiiiNS5_IJNS5_IJiiEEEiEEEEEENS_6half_tEfNS5_IJNS4_1CILi128EEESB_NSA_ILi32EEESC_EEENS1_10collective6NoMaskEEEEEvNT_6ParamsE,"ax",@progbits
	.align	128
.text._ZN7cutlass13device_kernelINS_4fmha6kernel36Sm100FmhaBwdKernelTmaWarpSpecializedIN4cute5tupleIJiiiiNS5_IJNS5_IJiiEEEiEEEEEENS_6half_tEfNS5_IJNS4_1CILi128EEESB_NSA_ILi32EEESC_EEENS1_10collective6NoMaskEEEEEvNT_6ParamsE:
        .type           _ZN7cutlass13device_kernelINS_4fmha6kernel36Sm100FmhaBwdKernelTmaWarpSpecializedIN4cute5tupleIJiiiiNS5_IJNS5_IJiiEEEiEEEEEENS_6half_tEfNS5_IJNS4_1CILi128EEESB_NSA_ILi32EEESC_EEENS1_10collective6NoMaskEEEEEvNT_6ParamsE,@function
        .size           _ZN7cutlass13device_kernelINS_4fmha6kernel36Sm100FmhaBwdKernelTmaWarpSpecializedIN4cute5tupleIJiiiiNS5_IJNS5_IJiiEEEiEEEEEENS_6half_tEfNS5_IJNS4_1CILi128EEESB_NSA_ILi32EEESC_EEENS1_10collective6NoMaskEEEEEvNT_6ParamsE,(.L_x_312 - _ZN7cutlass13device_kernelINS_4fmha6kernel36Sm100FmhaBwdKernelTmaWarpSpecializedIN4cute5tupleIJiiiiNS5_IJNS5_IJiiEEEiEEEEEENS_6half_tEfNS5_IJNS4_1CILi128EEESB_NSA_ILi32EEESC_EEENS1_10collective6NoMaskEEEEEvNT_6ParamsE)
        .other          _ZN7cutlass13device_kernelINS_4fmha6kernel36Sm100FmhaBwdKernelTmaWarpSpecializedIN4cute5tupleIJiiiiNS5_IJNS5_IJiiEEEiEEEEEENS_6half_tEfNS5_IJNS4_1CILi128EEESB_NSA_ILi32EEESC_EEENS1_10collective6NoMaskEEEEEvNT_6ParamsE,@"STO_CUDA_ENTRY STV_DEFAULT"
_ZN7cutlass13device_kernelINS_4fmha6kernel36Sm100FmhaBwdKernelTmaWarpSpecializedIN4cute5tupleIJiiiiNS5_IJNS5_IJiiEEEiEEEEEENS_6half_tEfNS5_IJNS4_1CILi128EEESB_NSA_ILi32EEESC_EEENS1_10collective6NoMaskEEEEEvNT_6ParamsE:
[----:B------:R-:W1:Y:S02]  /*0000*/  LDC R1, c[0x0][0x37c] ;  /* 0x0000df00ff017b82 */ /* 0x000e640000000800 */
[----:B-1----:R-:W-:Y:S01]  /*0010*/  IADD3 R1, PT, PT, R1, -0x20, RZ ;  /* 0xffffffe001017810 */ /* 0x002fe20007ffe0ff */
[----:B------:R-:W1:Y:S01]  /*0020*/  S2R R13, SR_TID.X ;  /* 0x00000000000d7919 */ /* 0x000e620000002100 */
[----:B------:R-:W-:Y:S01]  /*0030*/  UMOV UR5, 0x33334444 ;  /* 0x3333444400057882 */ /* 0x000fe20000000000 */
[----:B------:R-:W-:Y:S01]  /*0040*/  ELECT P0, URZ, PT ;  /* 0x0000000000ff782f */ /* 0x000fe20003800000 */
[----:B------:R-:W-:Y:S01]  /*0050*/  BSSY.RECONVERGENT B0, `(.L_x_0) ;  /* 0x000002e000007945 */ /* 0x000fe20003800200 */
[--C-:B-1----:R-:W-:Y:S01]  /*0060*/  SHF.R.U32.HI R5, RZ, 0x5, R13.reuse ;  /* 0x00000005ff057819 */ /* 0x102fe2000001160d */
[----:B------:R-:W-:-:S04]  /*0070*/  IMAD.MOV.U32 R2, RZ, RZ, R13 ;  /* 0x000000ffff027224 */ /* 0x000fc800078e000d */
[----:B------:R-:W1:Y:S02]  /*0080*/  SHFL.IDX PT, R0, R5, RZ, 0x1f ;  /* 0x00001fff05007589 */ /* 0x000e6400000e0000 */
[----:B-1----:R-:W-:-:S13]  /*0090*/  R2UR UR39, R0 ;  /* 0x00000000002772ca */ /* 0x002fda00000e0000 */
[----:B------:R-:W-:-:S04]  /*00a0*/  USHF.L.U32 UR4, UR39, 0x2, URZ ;  /* 0x0000000227047899 */ /* 0x000fc800080006ff */
[----:B------:R-:W-:-:S04]  /*00b0*/  USHF.R.U64 UR4, UR5, UR4, 0x123333 ;  /* 0x0012333305047499 */ /* 0x000fc80008001204 */
[----:B------:R-:W-:-:S06]  /*00c0*/  ULOP3.LUT UR62, UR4, 0x7, URZ, 0xc0, !UPT ;  /* 0x00000007043e7892 */ /* 0x000fcc000f8ec0ff */
[----:B------:R-:W-:-:S05]  /*00d0*/  IMAD.U32 R0, RZ, RZ, UR62 ;  /* 0x0000003eff007e24 */ /* 0x000fca000f8e00ff */
[----:B------:R-:W-:-:S04]  /*00e0*/  ISETP.NE.OR P1, PT, R0, 0x1, !P0 ;  /* 0x000000010000780c */ /* 0x000fc80004725670 */
[----:B------:R-:W-:-:S09]  /*00f0*/  P2R R3, PR, RZ, 0x2 ;  /* 0x00000002ff037803 */ /* 0x000fd20000000000 */
[----:B------:R-:W-:Y:S05]  /*0100*/  @P1 BRA `(.L_x_1) ;  /* 0x0000000000381947 */ /* 0x000fea0003800000 */
[----:B------:R-:W1:Y:S02]  /*0110*/  LDCU.64 UR4, c[0x0][0x348] ;  /* 0x00006900ff0477ac */ /* 0x000e640008000a00 */
[----:B-1----:R-:W-:Y:S02]  /*0120*/  UIADD3 UR10, UP3, UPT, UR4, 0x300, URZ ;  /* 0x00000300040a7890 */ /* 0x002fe4000ff7e0ff */
[----:B------:R-:W-:Y:S02]  /*0130*/  UIADD3 UR8, UP2, UPT, UR4, 0x100, URZ ;  /* 0x0000010004087890 */ /* 0x000fe4000ff5e0ff */
[----:B------:R-:W-:Y:S02]  /*0140*/  UIADD3 UR6, UP1, UPT, UR4, 0x200, URZ ;  /* 0x0000020004067890 */ /* 0x000fe4000ff3e0ff */
[----:B------:R-:W-:Y:S02]  /*0150*/  UIADD3 UR4, UP0, UPT, UR4, 0x400, URZ ;  /* 0x0000040004047890 */ /* 0x000fe4000ff1e0ff */
[----:B------:R-:W-:-:S02]  /*0160*/  UIADD3.X UR11, UPT, UPT, URZ, UR5, URZ, UP3, !UPT ;  /* 0x00000005ff0b7290 */ /* 0x000fc40009ffe4ff */
[----:B------:R-:W-:Y:S02]  /*0170*/  UIADD3.X UR9, UPT, UPT, URZ, UR5, URZ, UP2, !UPT ;  /* 0x00000005ff097290 */ /* 0x000fe400097fe4ff */
[----:B------:R-:W-:Y:S02]  /*0180*/  UIADD3.X UR7, UPT, UPT, URZ, UR5, URZ, UP1, !UPT ;  /* 0x00000005ff077290 */ /* 0x000fe40008ffe4ff */
[----:B------:R-:W-:-:S03]  /*0190*/  UIADD3.X UR5, UPT, UPT, URZ, UR5, URZ, UP0, !UPT ;  /* 0x00000005ff057290 */ /* 0x000fc600087fe4ff */
[----:B------:R1:W-:Y:S02]  /*01a0*/  UTMACCTL.PF [UR10] ;  /* 0x000000000a0079b9 */ /* 0x0003e40008040000 */
[----:B------:R1:W-:Y:S02]  /*01b0*/  UTMACCTL.PF [UR8] ;  /* 0x00000000080079b9 */ /* 0x0003e40008040000 */
[----:B------:R1:W-:Y:S02]  /*01c0*/  UTMACCTL.PF [UR6] ;  /* 0x00000000060079b9 */ /* 0x0003e40008040000 */
[----:B------:R1:W-:Y:S02]  /*01d0*/  UTMACCTL.PF [UR4] ;  /* 0x00000000040079b9 */ /* 0x0003e40008040000 */
[----:B-1----:R-:W-:Y:S05]  /*01e0*/  BRA `(.L_x_2) ;  /* 0x0000000000247947 */ /* 0x002fea0003800000 */
.L_x_1:
[----:B------:R-:W-:-:S09]  /*01f0*/  UISETP.NE.AND UP0, UPT, UR62, 0x2, UPT ;  /* 0x000000023e00788c */ /* 0x000fd2000bf05270 */
[----:B------:R-:W-:Y:S05]  /*0200*/  BRA.U !UP0, `(.L_x_3) ;  /* 0x0000000108347547 */ /* 0x000fea000b800000 */
[----:B------:R-:W-:Y:S01]  /*0210*/  UISETP.NE.AND UP0, UPT, UR62, 0x1, UPT ;  /* 0x000000013e00788c */ /* 0x000fe2000bf05270 */
[----:B------:R-:W-:Y:S02]  /*0220*/  PLOP3.LUT P0, PT, PT, PT, PT, 0x80, 0x8 ;  /* 0x000000000008781c */ /* 0x000fe40003f0f070 */
[----:B------:R-:W-:Y:S02]  /*0230*/  PLOP3.LUT P2, PT, PT, PT, PT, 0x80, 0x8 ;  /* 0x000000000008781c */ /* 0x000fe40003f4f070 */
[----:B------:R-:W-:Y:S02]  /*0240*/  PLOP3.LUT P1, PT, PT, PT, PT, 0x8, 0x80 ;  /* 0x000000000080781c */ /* 0x000fe40003f2e170 */
[----:B------:R-:W-:Y:S02]  /*0250*/  PLOP3.LUT P4, PT, PT, PT, PT, 0x80, 0x8 ;  /* 0x000000000008781c */ /* 0x000fe40003f8f070 */
[----:B------:R-:W-:Y:S01]  /*0260*/  P2R R0, PR, RZ, 0x1 ;  /* 0x00000001ff007803 */ /* 0x000fe20000000000 */
[----:B------:R-:W-:Y:S10]  /*0270*/  BRA.U UP0, `(.L_x_4) ;  /* 0x00000001002c7547 */ /* 0x000ff4000b800000 */
.L_x_2:
[----:B------:R-:W-:Y:S02]  /*0280*/  PLOP3.LUT P0, PT, PT, PT, PT, 0x8, 0x80 ;  /* 0x000000000080781c */ /* 0x000fe40003f0e170 */
[----:B------:R-:W-:Y:S02]  /*0290*/  PLOP3.LUT P2, PT, PT, PT, PT, 0x80, 0x8 ;  /* 0x000000000008781c */ /* 0x000fe40003f4f070 */
[----:B------:R-:W-:Y:S02]  /*02a0*/  PLOP3.LUT P1, PT, PT, PT, PT, 0x8, 0x80 ;  /* 0x000000000080781c */ /* 0x000fe40003f2e170 */
[----:B------:R-:W-:Y:S02]  /*02b0*/  PLOP3.LUT P4, PT, PT, PT, PT, 0x8, 0x80 ;  /* 0x000000000080781c */ /* 0x000fe40003f8e170 */
[----:B------:R-:W-:Y:S01]  /*02c0*/  P2R R0, PR, RZ, 0x1 ;  /* 0x00000001ff007803 */ /* 0x000fe20000000000 */
[----:B------:R-:W-:Y:S05]  /*02d0*/  BRA `(.L_x_4) ;  /* 0x0000000000147947 */ /* 0x000fea0003800000 */
.L_x_3:
[----:B------:R-:W-:Y:S02]  /*02e0*/  PLOP3.LUT P0, PT, PT, PT, PT, 0x80, 0x8 ;  /* 0x000000000008781c */ /* 0x000fe40003f0f070 */
[----:B------:R-:W-:Y:S02]  /*02f0*/  PLOP3.LUT P2, PT, PT, PT, PT, 0x8, 0x80 ;  /* 0x000000000080781c */ /* 0x000fe40003f4e170 */
[----:B------:R-:W-:Y:S02]  /*0300*/  PLOP3.LUT P1, PT, PT, PT, PT, 0x80, 0x8 ;  /* 0x000000000008781c */ /* 0x000fe40003f2f070 */
[----:B------:R-:W-:Y:S02]  /*0310*/  PLOP3.LUT P4, PT, PT, PT, PT, 0x8, 0x80 ;  /* 0x000000000080781c */ /* 0x000fe40003f8e170 */
[----:B------:R-:W-:-:S11]  /*0320*/  P2R R0, PR, RZ, 0x1 ;  /* 0x00000001ff007803 */ /* 0x000fd60000000000 */
.L_x_4:
[----:B------:R-:W-:Y:S05]  /*0330*/  BSYNC.RECONVERGENT B0 ;  /* 0x0000000000007941 */ /* 0x000fea0003800200 */
.L_x_0:
[----:B------:R-:W1:Y:S01]  /*0340*/  SHFL.IDX PT, R4, R5, RZ, 0x1f ;  /* 0x00001fff05047589 */ /* 0x000e6200000e0000 */
[----:B------:R-:W-:Y:S01]  /*0350*/  UISETP.NE.AND UP0, UPT, UR62, 0x2, UPT ;  /* 0x000000023e00788c */ /* 0x000fe2000bf05270 */
[----:B-1----:R-:W-:-:S13]  /*0360*/  ISETP.NE.AND P0, PT, R4, RZ, PT ;  /* 0x000000ff0400720c */ /* 0x002fda0003f05270 */
[----:B------:R-:W-:Y:S05]  /*0370*/  @P0 BRA `(.L_x_5) ;  /* 0x0000000000380947 */ /* 0x000fea0003800000 */
[----:B------:R-:W1:Y:S01]  /*0380*/  S2UR UR4, SR_CgaCtaId ;  /* 0x00000000000479c3 */ /* 0x000e620000008800 */
[----:B------:R-:W-:Y:S01]  /*0390*/  UMOV UR5, 0x400 ;  /* 0x0000040000057882 */ /* 0x000fe20000000000 */
[----:B------:R-:W-:Y:S01]  /*03a0*/  UMOV UR6, 0x1 ;  /* 0x0000000100067882 */ /* 0x000fe20000000000 */
[----:B------:R-:W-:Y:S01]  /*03b0*/  ELECT P0, URZ, PT ;  /* 0x0000000000ff782f */ /* 0x000fe20003800000 */
[----:B------:R-:W-:-:S04]  /*03c0*/  UIADD3 UR6, UPT, UPT, -UR6, 0x100000, URZ ;  /* 0x0010000006067890 */ /* 0x000fc8000fffe1ff */
[----:B------:R-:W-:Y:S02]  /*03d0*/  USHF.L.U32 UR7, UR6, 0xb, URZ ;  /* 0x0000000b06077899 */ /* 0x000fe400080006ff */
[----:B------:R-:W-:Y:S02]  /*03e0*/  USHF.L.U32 UR6, UR6, 0x1, URZ ;  /* 0x0000000106067899 */ /* 0x000fe400080006ff */
[----:B-1----:R-:W-:Y:S01]  /*03f0*/  ULEA UR4, UR4, UR5, 0x18 ;  /* 0x0000000504047291 */ /* 0x002fe2000f8ec0ff */
[----:B------:R-:W1:Y:S11]  /*0400*/  FENCE.VIEW.ASYNC.S ;  /* 0x00000000000073c6 */ /* 0x000e760000000000 */
[----:B-1----:R1:W2:Y:S01]  /*0410*/  SYNCS.EXCH.64 URZ, [UR4+0x1a800], UR6 ;  /* 0x01a8000604ff75b2 */ /* 0x0022a20008000100 */
[----:B------:R1:W3:Y:S01]  /*0420*/  SYNCS.EXCH.64 URZ, [UR4+0x1a810], UR6 ;  /* 0x01a8100604ff75b2 */ /* 0x0002e20008000100 */
[----:B------:R1:W4:Y:S01]  /*0430*/  SYNCS.EXCH.64 URZ, [UR4+0x1a808], UR6 ;  /* 0x01a8080604ff75b2 */ /* 0x0003220008000100 */
[----:B------:R1:W1:Y:S01]  /*0440*/  SYNCS.EXCH.64 URZ, [UR4+0x1a818], UR6 ;  /* 0x01a8180604ff75b2 */ /* 0x0002620008000100 */
[----:B------:R-:W-:Y:S01]  /*0450*/  NOP ;  /* 0x0000000000007918 */ /* 0x000fe20000000000 */
.L_x_5:
[----:B------:R-:W-:Y:S01]  /*0460*/  NOP ;  /* 0x0000000000007918 */ /* 0x000fe20000000000 */
[----:B------:R-:W-:Y:S05]  /*0470*/  BRA.U !UP0, `(.L_x_6) ;  /* 0x0000000108287547 */ /* 0x000fea000b800000 */
[----:B------:R-:W-:Y:S02]  /*0480*/  UISETP.NE.AND UP0, UPT, UR62, 0x1, UPT ;  /* 0x000000013e00788c */ /* 0x000fe4000bf05270 */
[----:B------:R-:W-:Y:S02]  /*0490*/  UPLOP3.LUT UP1, UPT, UPT, UPT, UPT, 0x80, 0x8 ;  /* 0x000000000008789c */ /* 0x000fe40003f2f070 */
[----:B------:R-:W-:Y:S02]  /*04a0*/  UPLOP3.LUT UP4, UPT, UPT, UPT, UPT, 0x40, 0x4 ;  /* 0x000000000004789c */ /* 0x000fe40003f8e870 */
[----:B------:R-:W-:Y:S02]  /*04b0*/  UPLOP3.LUT UP3, UPT, UPT, UPT, UPT, 0x80, 0x8 ;  /* 0x000000000008789c */ /* 0x000fe40003f6f070 */
[----:B------:R-:W-:Y:S01]  /*04c0*/  UPLOP3.LUT UP2, UPT, UPT, UPT, UPT, 0x80, 0x8 ;  /* 0x000000000008789c */ /* 0x000fe20003f4f070 */
[----:B------:R-:W-:Y:S10]  /*04d0*/  BRA.U UP0, `(.L_x_7) ;  /* 0x0000000100207547 */ /* 0x000ff4000b800000 */
[----:B------:R-:W-:Y:S02]  /*04e0*/  UPLOP3.LUT UP4, UPT, UPT, UPT, UPT, 0x40, 0x4 ;  /* 0x000000000004789c */ /* 0x000fe40003f8e870 */
[----:B------:R-:W-:Y:S02]  /*04f0*/  UPLOP3.LUT UP3, UPT, UPT, UPT, UPT, 0x40, 0x4 ;  /* 0x000000000004789c */ /* 0x000fe40003f6e870 */
[----:B------:R-:W-:Y:S01]  /*0500*/  UPLOP3.LUT UP2, UPT, UPT, UPT, UPT, 0x40, 0x4 ;  /* 0x000000000004789c */ /* 0x000fe20003f4e870 */
[----:B------:R-:W-:Y:S05]  /*0510*/  BRA `(.L_x_7) ;  /* 0x0000000000107947 */ /* 0x000fea0003800000 */
.L_x_6:
[----:B------:R-:W-:Y:S02]  /*0520*/  UPLOP3.LUT UP1, UPT, UPT, UPT, UPT, 0x40, 0x4 ;  /* 0x000000000004789c */ /* 0x000fe40003f2e870 */
[----:B------:R-:W-:Y:S02]  /*0530*/  UPLOP3.LUT UP4, UPT, UPT, UPT, UPT, 0x80, 0x8 ;  /* 0x000000000008789c */ /* 0x000fe40003f8f070 */
[----:B------:R-:W-:Y:S02]  /*0540*/  UPLOP3.LUT UP3, UPT, UPT, UPT, UPT, 0x40, 0x4 ;  /* 0x000000000004789c */ /* 0x000fe40003f6e870 */
[----:B------:R-:W-:Y:S02]  /*0550*/  UPLOP3.LUT UP2, UPT, UPT, UPT, UPT, 0x80, 0x8 ;  /* 0x000000000008789c */ /* 0x000fe40003f4f070 */
.L_x_7:
[----:B------:R-:W5:Y:S02]  /*0560*/  SHFL.IDX PT, R4, R5, RZ, 0x1f ;  /* 0x00001fff05047589 */ /* 0x000f6400000e0000 */
[----:B-----5:R-:W-:-:S13]  /*0570*/  ISETP.NE.AND P0, PT, R4, 0x1, PT ;  /* 0x000000010400780c */ /* 0x020fda0003f05270 */
[----:B------:R-:W-:Y:S05]  /*0580*/  @P0 BRA `(.L_x_8) ;  /* 0x0000000000300947 */ /* 0x000fea0003800000 */
[----:B-1----:R-:W1:Y:S01]  /*0590*/  S2UR UR6, SR_CgaCtaId ;  /* 0x00000000000679c3 */ /* 0x002e620000008800 */
[----:B------:R-:W-:Y:S01]  /*05a0*/  UMOV UR4, 0x400 ;  /* 0x0000040000047882 */ /* 0x000fe20000000000 */
[----:B------:R-:W-:Y:S01]  /*05b0*/  UMOV UR5, 0x1 ;  /* 0x0000000100057882 */ /* 0x000fe20000000000 */
[----:B------:R-:W-:Y:S01]  /*05c0*/  ELECT P0, URZ, PT ;  /* 0x0000000000ff782f */ /* 0x000fe20003800000 */
[----:B-1----:R-:W-:Y:S02]  /*05d0*/  ULEA UR6, UR6, UR4, 0x18 ;  /* 0x0000000406067291 */ /* 0x002fe4000f8ec0ff */
[----:B------:R-:W-:-:S04]  /*05e0*/  UIADD3 UR4, UPT, UPT, -UR5, 0x100000, URZ ;  /* 0x0010000005047890 */ /* 0x000fc8000fffe1ff */
[----:B------:R-:W-:Y:S02]  /*05f0*/  USHF.L.U32 UR5, UR4, 0xb, URZ ;  /* 0x0000000b04057899 */ /* 0x000fe400080006ff */
[----:B------:R-:W-:Y:S01]  /*0600*/  USHF.L.U32 UR4, UR4, 0x1, URZ ;  /* 0x0000000104047899 */ /* 0x000fe200080006ff */
[----:B------:R-:W1:Y:S11]  /*0610*/  FENCE.VIEW.ASYNC.S ;  /* 0x00000000000073c6 */ /* 0x000e760000000000 */
[----:B-1----:R1:W1:Y:S01]  /*0620*/  SYNCS.EXCH.64 URZ, [UR6+0x1a820], UR4 ;  /* 0x01a8200406ff75b2 */ /* 0x0022620008000100 */
[----:B------:R1:W1:Y:S01]  /*0630*/  SYNCS.EXCH.64 URZ, [UR6+0x1a828], UR4 ;  /* 0x01a8280406ff75b2 */ /* 0x0002620008000100 */
[----:B------:R-:W-:Y:S01]  /*0640*/  NOP ;  /* 0x0000000000007918 */ /* 0x000fe20000000000 */
.L_x_8:
[----:B------:R-:W5:Y:S01]  /*0650*/  SHFL.IDX PT, R4, R5, RZ, 0x1f ;  /* 0x00001fff05047589 */ /* 0x000f6200000e0000 */
[----:B------:R-:W-:Y:S01]  /*0660*/  NOP ;  /* 0x0000000000007918 */ /* 0x000fe20000000000 */
[----:B-----5:R-:W-:-:S13]  /*0670*/  ISETP.NE.AND P0, PT, R4, 0x2, PT ;  /* 0x000000020400780c */ /* 0x020fda0003f05270 */
[----:B------:R-:W-:Y:S05]  /*0680*/  @P0 BRA `(.L_x_9) ;  /* 0x0000000000400947 */ /* 0x000fea0003800000 */
[----:B-1----:R-:W1:Y:S01]  /*0690*/  S2UR UR4, SR_CgaCtaId ;  /* 0x00000000000479c3 */ /* 0x002e620000008800 */
[----:B------:R-:W-:Y:S01]  /*06a0*/  UMOV UR5, 0x400 ;  /* 0x0000040000057882 */ /* 0x000fe20000000000 */
[----:B------:R-:W-:Y:S01]  /*06b0*/  UMOV UR8, 0x20 ;  /* 0x0000002000087882 */ /* 0x000fe20000000000 */
[----:B------:R-:W-:Y:S01]  /*06c0*/  UMOV UR6, 0x100 ;  /* 0x0000010000067882 */ /* 0x000fe20000000000 */
[----:B------:R-:W-:-:S04]  /*06d0*/  UIADD3 UR8, UPT, UPT, -UR8, 0x100000, URZ ;  /* 0x0010000008087890 */ /* 0x000fc8000fffe1ff */
[----:B------:R-:W-:Y:S02]  /*06e0*/  USHF.L.U32 UR9, UR8, 0xb, URZ ;  /* 0x0000000b08097899 */ /* 0x000fe400080006ff */
[----:B------:R-:W-:Y:S02]  /*06f0*/  USHF.L.U32 UR8, UR8, 0x1, URZ ;  /* 0x0000000108087899 */ /* 0x000fe400080006ff */
[----:B------:R-:W-:-:S04]  /*0700*/  UIADD3 UR6, UPT, UPT, -UR6, 0x100000, URZ ;  /* 0x0010000006067890 */ /* 0x000fc8000fffe1ff */
[----:B------:R-:W-:Y:S02]  /*0710*/  USHF.L.U32 UR7, UR6, 0xb, URZ ;  /* 0x0000000b06077899 */ /* 0x000fe400080006ff */
[----:B------:R-:W-:Y:S01]  /*0720*/  USHF.L.U32 UR6, UR6, 0x1, URZ ;  /* 0x0000000106067899 */ /* 0x000fe200080006ff */
[----:B------:R-:W-:Y:S01]  /*0730*/  ELECT P0, URZ, PT ;  /* 0x0000000000ff782f */ /* 0x000fe20003800000 */
[----:B-1----:R-:W-:Y:S01]  /*0740*/  ULEA UR4, UR4, UR5, 0x18 ;  /* 0x0000000504047291 */ /* 0x002fe2000f8ec0ff */
[----:B------:R-:W1:Y:S11]  /*0750*/  FENCE.VIEW.ASYNC.S ;  /* 0x00000000000073c6 */ /* 0x000e760000000000 */
[----:B-1----:R1:W1:Y:S01]  /*0760*/  SYNCS.EXCH.64 URZ, [UR4+0x1a830], UR8 ;  /* 0x01a8300804ff75b2 */ /* 0x0022620008000100 */
[----:B------:R1:W1:Y:S01]  /*0770*/  SYNCS.EXCH.64 URZ, [UR4+0x1a838], UR6 ;  /* 0x01a8380604ff75b2 */ /* 0x0002620008000100 */
[----:B------:R-:W-:Y:S01]  /*0780*/  NOP ;  /* 0x0000000000007918 */ /* 0x000fe20000000000 */
.L_x_9:
        /* <DEDUP_REMOVED lines=20> */
.L_x_10:
        /* <DEDUP_REMOVED lines=20> */
.L_x_11:
        /* <DEDUP_REMOVED lines=20> */
.L_x_12:
        /* <DEDUP_REMOVED lines=20> */
.L_x_13:
        /* <DEDUP_REMOVED lines=20> */
.L_x_14:
        /* <DEDUP_REMOVED lines=20> */
.L_x_15:
        /* <DEDUP_REMOVED lines=19> */
[----:B------:R1:W1:Y:S01]  /*1040*/  SYNCS.EXCH.64 URZ, [UR4+0x1a8a8], UR8 ;  /* 0x01a8a80804ff75b2 */ /* 0x0002620008000100 */
[----:B------:R1:W1:Y:S01]  /*1050*/  SYNCS.EXCH.64 URZ, [UR4+0x1a8b8], UR6 ;  /* 0x01a8b80604ff75b2 */ /* 0x0002620008000100 */
[----:B------:R-:W-:Y:S01]  /*1060*/  NOP ;  /* 0x0000000000007918 */ /* 0x000fe20000000000 */
.L_x_16:
[----:B------:R-:W-:Y:S01]  /*1070*/  NOP ;  /* 0x0000000000007918 */ /* 0x000fe20000000000 */
[----:B-1----:R-:W1:Y:S01]  /*1080*/  LDCU.64 UR6, c[0x0][0x380] ;  /* 0x00007000ff0677ac */ /* 0x002e620008000a00 */
[----:B------:R-:W5:Y:S08]  /*1090*/  S2UR UR27, SR_CTAID.X ;  /* 0x00000000001b79c3 */ /* 0x000f700000002500 */
[----:B------:R-:W2:Y:S08]  /*10a0*/  S2UR UR13, SR_CTAID.Y ;  /* 0x00000000000d79c3 */ /* 0x000eb00000002600 */
[----:B------:R-:W2:Y:S01]  /*10b0*/  S2UR UR14, SR_CTAID.Z ;  /* 0x00000000000e79c3 */ /* 0x000ea20000002700 */
[----:B-1----:R-:W-:-:S04]  /*10c0*/  UIADD3 UR4, UPT, UPT, UR6, 0x7f, URZ ;  /* 0x0000007f06047890 */ /* 0x002fc8000fffe0ff */
[----:B------:R-:W-:Y:S02]  /*10d0*/  USHF.R.S32.HI UR5, URZ, 0x1f, UR4 ;  /* 0x0000001fff057899 */ /* 0x000fe40008011404 */
[----:B-----5:R-:W-:Y:S02]  /*10e0*/  USHF.L.U32 UR27, UR27, 0x7, URZ ;  /* 0x000000071b1b7899 */ /* 0x020fe400080006ff */
[----:B------:R-:W-:Y:S02]  /*10f0*/  ULEA.HI UR4, UR5, UR4, URZ, 0x7 ;  /* 0x0000000405047291 */ /* 0x000fe4000f8f38ff */
[----:B------:R-:W-:Y:S02]  /*1100*/  UISETP.GE.U32.AND UP0, UPT, UR27, UR7, UPT ;  /* 0x000000071b00728c */ /* 0x000fe4000bf06070 */
[----:B------:R-:W-:Y:S01]  /*1110*/  USHF.R.S32.HI UR30, URZ, 0x7, UR4 ;  /* 0x00000007ff1e7899 */ /* 0x000fe20008011404 */
[----:B--234-:R-:W-:Y:S08]  /*1120*/  BAR.SYNC.DEFER_BLOCKING 0x0 ;  /* 0x0000000000007b1d */ /* 0x01cff00000010000 */
[----:B------:R-:W-:Y:S01]  /*1130*/  BAR.SYNC.DEFER_BLOCKING 0x0 ;  /* 0x0000000000007b1d */ /* 0x000fe20000010000 */
[----:B------:R-:W-:-:S13]  /*1140*/  PLOP3.LUT P0, PT, PT, PT, UP0, 0x80, 0x8 ;  /* 0x000000000008781c */ /* 0x000fda0003f0f008 */
[----:B------:R-:W-:Y:S05]  /*1150*/  @P0 EXIT ;  /* 0x000000000000094d */ /* 0x000fea0003800000 */
[----:B------:R-:W1:Y:S01]  /*1160*/  LDCU UR4, c[0x0][0x390] ;  /* 0x00007200ff0477ac */ /* 0x000e620008000800 */
[----:B------:R-:W2:Y:S01]  /*1170*/  LDCU.64 UR22, c[0x0][0x358] ;  /* 0x00006b00ff1677ac */ /* 0x000ea20008000a00 */
[----:B-1----:R-:W-:-:S04]  /*1180*/  UIMAD UR4, UR30, UR4, URZ ;  /* 0x000000041e0472a4 */ /* 0x002fc8000f8e02ff */
[----:B------:R-:W-:Y:S02]  /*1190*/  UISETP.GT.AND UP0, UPT, UR4, URZ, UPT ;  /* 0x000000ff0400728c */ /* 0x000fe4000bf04270 */
[----:B------:R-:W-:-:S07]  /*11a0*/  MOV R77, UR4 ;  /* 0x00000004004d7c02 */ /* 0x000fce0008000f00 */
[----:B--2---:R-:W-:Y:S05]  /*11b0*/  BRA.U UP0, `(.L_x_17) ;  /* 0x0000000d00d87547 */ /* 0x004fea000b800000 */
[----:B------:R-:W1:Y:S01]  /*11c0*/  LDC R14, c[0x0][0x360] ;  /* 0x0000d800ff0e7b82 */ /* 0x000e620000000800 */
[----:B------:R-:W2:Y:S01]  /*11d0*/  LDCU.64 UR4, c[0x0][0x988] ;  /* 0x00013100ff0477ac */ /* 0x000ea20008000a00 */
[----:B------:R-:W-:Y:S01]  /*11e0*/  MOV R4, 0x12d0 ;  /* 0x000012d000047802 */ /* 0x000fe20000000f00 */
[----:B------:R-:W3:Y:S01]  /*11f0*/  LDCU.64 UR6, c[0x0][0x9a0] ;  /* 0x00013400ff0677ac */ /* 0x000ee20008000a00 */
[----:B------:R-:W4:Y:S01]  /*1200*/  LDCU UR8, c[0x0][0x990] ;  /* 0x00013200ff0877ac */ /* 0x000f220008000800 */
[----:B------:R-:W5:Y:S01]  /*1210*/  LDCU UR9, c[0x0][0x9a8] ;  /* 0x00013500ff0977ac */ /* 0x000f620008000800 */
[----:B--2---:R-:W-:Y:S02]  /*1220*/  UIMAD UR5, UR13, UR5, URZ ;  /* 0x000000050d0572a4 */ /* 0x004fe4000f8e02ff */
[----:B---3--:R-:W-:Y:S01]  /*1230*/  UIMAD UR13, UR13, UR7, URZ ;  /* 0x000000070d0d72a4 */ /* 0x008fe2000f8e02ff */
[----:B-1----:R-:W-:Y:S01]  /*1240*/  IMAD.IADD R0, R2, 0x1, R14 ;  /* 0x0000000102007824 */ /* 0x002fe200078e020e */
[----:B------:R-:W-:Y:S01]  /*1250*/  UIMAD UR5, UR27, UR4, UR5 ;  /* 0x000000041b0572a4 */ /* 0x000fe2000f8e0205 */
[----:B------:R-:W-:Y:S01]  /*1260*/  LOP3.LUT R6, R14, 0xffff, RZ, 0xc0, !PT ;  /* 0x0000ffff0e067812 */ /* 0x000fe200078ec0ff */
[----:B------:R-:W-:-:S02]  /*1270*/  UIMAD UR13, UR27, UR6, UR13 ;  /* 0x000000061b0d72a4 */ /* 0x000fc4000f8e020d */
[----:B------:R-:W-:Y:S01]  /*1280*/  LOP3.LUT R0, R0, 0xfff, RZ, 0x3c, !PT ;  /* 0x00000fff00007812 */ /* 0x000fe200078e3cff */
[----:B----4-:R-:W-:Y:S02]  /*1290*/  UIMAD UR5, UR14, UR8, UR5 ;  /* 0x000000080e0572a4 */ /* 0x010fe4000f8e0205 */
[----:B-----5:R-:W-:Y:S01]  /*12a0*/  UIMAD UR14, UR14, UR9, UR13 ;  /* 0x000000090e0e72a4 */ /* 0x020fe2000f8e020d */
[----:B------:R-:W-:-:S11]  /*12b0*/  LOP3.LUT R0, R0, 0xffff, RZ, 0xc0, !PT ;  /* 0x0000ffff00007812 */ /* 0x000fd600078ec0ff */
[----:B------:R-:W-:Y:S05]  /*12c0*/  CALL.REL.NOINC `($__internal_3_$__cuda_sm20_div_u16) ;  /* 0x000000c800bc7944 */ /* 0x000fea0003c00000 */
[----:B------:R-:W-:Y:S01]  /*12d0*/  LOP3.LUT R16, R16, 0x3, RZ, 0xc0, !PT ;  /* 0x0000000310107812 */ /* 0x000fe200078ec0ff */
[----:B------:R-:W1:Y:S01]  /*12e0*/  LDCU UR4, c[0x0][0x388] ;  /* 0x00007100ff0477ac */ /* 0x000e620008000800 */
[----:B------:R-:W-:Y:S01]  /*12f0*/  BSSY.RECONVERGENT B1, `(.L_x_18) ;  /* 0x000001d000017945 */ /* 0x000fe20003800200 */
[----:B------:R-:W-:Y:S01]  /*1300*/  IMAD.MOV.U32 R6, RZ, RZ, R2 ;  /* 0x000000ffff067224 */ /* 0x000fe200078e0002 */
[----:B------:R-:W-:-:S13]  /*1310*/  ISETP.NE.AND P0, PT, R16, 0x2, PT ;  /* 0x000000021000780c */ /* 0x000fda0003f05270 */
[----:B------:R-:W-:Y:S05]  /*1320*/  @!P0 BRA `(.L_x_19) ;  /* 0x0000000000648947 */ /* 0x000fea0003800000 */
[----:B------:R-:W2:Y:S01]  /*1330*/  LDC R5, c[0x0][0x384] ;  /* 0x0000e100ff057b82 */ /* 0x000ea20000000800 */
[----:B------:R-:W-:Y:S01]  /*1340*/  HFMA2 R7, -RZ, RZ, 0, 0 ;  /* 0x00000000ff077431 */ /* 0x000fe200000001ff */
[----:B------:R-:W-:-:S07]  /*1350*/  MOV R6, R2 ;  /* 0x0000000200067202 */ /* 0x000fce0000000f00 */
.L_x_22:
[----:B------:R-:W-:Y:S01]  /*1360*/  LOP3.LUT R3, R6, 0x7f, RZ, 0xc0, !PT ;  /* 0x0000007f06037812 */ /* 0x000fe200078ec0ff */
[----:B------:R-:W-:Y:S01]  /*1370*/  VIADD R7, R7, 0x1 ;  /* 0x0000000107077836 */ /* 0x000fe20000000000 */
[----:B------:R-:W-:Y:S03]  /*1380*/  BSSY.RECONVERGENT B0, `(.L_x_20) ;  /* 0x0000011000007945 */ /* 0x000fe60003800200 */
[----:B------:R-:W-:Y:S01]  /*1390*/  VIADD R4, R3, UR27 ;  /* 0x0000001b03047c36 */ /* 0x000fe20008000000 */
[----:B------:R-:W-:Y:S04]  /*13a0*/  LOP3.LUT R0, R7, R16, RZ, 0x3c, !PT ;  /* 0x0000001007007212 */ /* 0x000fe800078e3cff */
[----:B--2---:R-:W-:Y:S02]  /*13b0*/  ISETP.GE.U32.AND P0, PT, R4, R5, PT ;  /* 0x000000050400720c */ /* 0x004fe40003f06070 */
[----:B------:R-:W-:Y:S11]  /*13c0*/  ISETP.NE.AND P2, PT, R0, 0x2, PT ;  /* 0x000000020000780c */ /* 0x000ff60003f45270 */
[----:B------:R-:W-:Y:S05]  /*13d0*/  @P0 BRA `(.L_x_21) ;  /* 0x00000000002c0947 */ /* 0x000fea0003800000 */
[----:B------:R-:W-:Y:S04]  /*13e0*/  SHF.R.U32.HI R0, RZ, 0x7, R6 ;  /* 0x00000007ff007819 */ /* 0x000fe80000011606 */
[----:B-1----:R-:W-:Y:S11]  /*13f0*/  ISETP.GE.AND P0, PT, R0, UR4, PT ;  /* 0x0000000400007c0c */ /* 0x002ff6000bf06270 */
[----:B------:R-:W-:Y:S02]  /*1400*/  @!UPT UIADD3 URZ, UPT, UPT, URZ, URZ, URZ ;  /* 0x000000fffffff290 */ /* 0x000fe4000fffe0ff */
[----:B------:R-:W1:Y:S08]  /*1410*/  @!P0 LDC R4, c[0x0][0x988] ;  /* 0x00026200ff048b82 */ /* 0x000e700000000800 */
[----:B------:R-:W2:Y:S01]  /*1420*/  @!P0 LDC.64 R8, c[0x0][0x980] ;  /* 0x00026000ff088b82 */ /* 0x000ea20000000a00 */
[----:B-1----:R-:W-:Y:S05]  /*1430*/  @!P0 IMAD R0, R3, R4, R0 ;  /* 0x0000000403008224 */ /* 0x002fea00078e0200 */
[C---:B------:R-:W-:Y:S04]  /*1440*/  @!P0 IADD3 R3, P1, PT, R0.reuse, UR5, RZ ;  /* 0x0000000500038c10 */ /* 0x040fe8000ff3e0ff */
[----:B------:R-:W-:Y:S02]  /*1450*/  @!P0 LEA.HI.X.SX32 R0, R0, RZ, 0x1, P1 ;  /* 0x000000ff00008211 */ /* 0x000fe400008f0eff */
[C---:B--2---:R-:W-:Y:S04]  /*1460*/  @!P0 LEA R8, P1, R3.reuse, R8, 0x1 ;  /* 0x0000000803088211 */ /* 0x044fe800078208ff */
[----:B------:R-:W-:Y:S05]  /*1470*/  @!P0 LEA.HI.X R9, R3, R9, R0, 0x1, P1 ;  /* 0x0000000903098211 */ /* 0x000fea00008f0c00 */
[----:B------:R2:W-:Y:S04]  /*1480*/  @!P0 STG.E.U16 desc[UR22][R8.64], RZ ;  /* 0x000000ff08008986 */ /* 0x0005e8000c101516 */
.L_x_21:
[----:B-1----:R-:W-:Y:S05]  /*1490*/  BSYNC.RECONVERGENT B0 ;  /* 0x0000000000007941 */ /* 0x002fea0003800200 */
.L_x_20:
[----:B------:R-:W-:Y:S01]  /*14a0*/  IADD3 R6, PT, PT, R14, R6, RZ ;  /* 0x000000060e067210 */ /* 0x000fe20007ffe0ff */
[----:B------:R-:W-:Y:S06]  /*14b0*/  @P2 BRA `(.L_x_22) ;  /* 0xfffffffc00a82947 */ /* 0x000fec000383ffff */
.L_x_19:
[----:B-1----:R-:W-:Y:S05]  /*14c0*/  BSYNC.RECONVERGENT B1 ;  /* 0x0000000000017941 */ /* 0x002fea0003800200 */
.L_x_18:
[----:B------:R-:W1:Y:S01]  /*14d0*/  LDC R17, c[0x0][0x384] ;  /* 0x0000e100ff117b82 */ /* 0x000e620000000800 */
[----:B------:R-:W-:Y:S01]  /*14e0*/  BSSY.RECONVERGENT B1, `(.L_x_23) ;  /* 0x0000052000017945 */ /* 0x000fe20003800200 */
[C---:B------:R-:W-:Y:S01]  /*14f0*/  LEA R5, R14.reuse, R6, 0x1 ;  /* 0x000000060e057211 */ /* 0x040fe200078e08ff */
[C---:B------:R-:W-:Y:S01]  /*1500*/  IMAD R4, R14.reuse, 0x3, R6 ;  /* 0x000000030e047824 */ /* 0x040fe200078e0206 */
[----:B------:R-:W-:Y:S01]  /*1510*/  SHF.L.U32 R15, R14, 0x2, RZ ;  /* 0x000000020e0f7819 */ /* 0x000fe200000006ff */
[----:B------:R-:W3:Y:S01]  /*1520*/  LDCU UR4, c[0x0][0x388] ;  /* 0x00007100ff0477ac */ /* 0x000ee20008000800 */
[----:B------:R-:W-:-:S07]  /*1530*/  IADD3 R3, PT, PT, R6, R14, RZ ;  /* 0x0000000e06037210 */ /* 0x000fce0007ffe0ff */
.L_x_32:
[----:B------:R-:W-:Y:S01]  /*1540*/  LOP3.LUT R7, R6, 0x7f, RZ, 0xc0, !PT ;  /* 0x0000007f06077812 */ /* 0x000fe200078ec0ff */
[----:B------:R-:W-:Y:S01]  /*1550*/  BSSY.RECONVERGENT B0, `(.L_x_24) ;  /* 0x0000018000007945 */ /* 0x000fe20003800200 */
[----:B--234-:R-:W-:Y:S02]  /*1560*/  LOP3.LUT R9, R3, 0x7f, RZ, 0xc0, !PT ;  /* 0x0000007f03097812 */ /* 0x01cfe400078ec0ff */
[----:B------:R-:W-:Y:S01]  /*1570*/  LOP3.LUT R10, R5, 0x7f, RZ, 0xc0, !PT ;  /* 0x0000007f050a7812 */ /* 0x000fe200078ec0ff */
[----:B-1----:R-:W-:Y:S01]  /*1580*/  VIADD R13, R7, UR27 ;  /* 0x0000001b070d7c36 */ /* 0x002fe20008000000 */
[----:B------:R-:W-:Y:S01]  /*1590*/  LOP3.LUT R11, R4, 0x7f, RZ, 0xc0, !PT ;  /* 0x0000007f040b7812 */ /* 0x000fe200078ec0ff */
[----:B------:R-:W-:Y:S02]  /*15a0*/  VIADD R12, R9, UR27 ;  /* 0x0000001b090c7c36 */ /* 0x000fe40008000000 */
[----:B------:R-:W-:Y:S01]  /*15b0*/  VIADD R8, R10, UR27 ;  /* 0x0000001b0a087c36 */ /* 0x000fe20008000000 */
[-C--:B-1----:R-:W-:Y:S01]  /*15c0*/  ISETP.GE.U32.AND P0, PT, R13, R17.reuse, PT ;  /* 0x000000110d00720c */ /* 0x082fe20003f06070 */
[----:B------:R-:W-:Y:S01]  /*15d0*/  VIADD R0, R11, UR27 ;  /* 0x0000001b0b007c36 */ /* 0x000fe20008000000 */
[-C--:B------:R-:W-:Y:S02]  /*15e0*/  ISETP.GE.U32.AND P4, PT, R12, R17.reuse, PT ;  /* 0x000000110c00720c */ /* 0x080fe40003f86070 */
[-C--:B------:R-:W-:Y:S02]  /*15f0*/  ISETP.GE.U32.AND P2, PT, R8, R17.reuse, PT ;  /* 0x000000110800720c */ /* 0x080fe40003f46070 */
[----:B------:R-:W-:Y:S07]  /*1600*/  ISETP.GE.U32.AND P1, PT, R0, R17, PT ;  /* 0x000000110000720c */ /* 0x000fee0003f26070 */
[----:B------:R-:W-:Y:S06]  /*1610*/  @P0 BRA `(.L_x_25) ;  /* 0x00000000002c0947 */ /* 0x000fec0003800000 */
[----:B------:R-:W-:Y:S04]  /*1620*/  SHF.R.U32.HI R0, RZ, 0x7, R6 ;  /* 0x00000007ff007819 */ /* 0x000fe80000011606 */
[----:B---3--:R-:W-:Y:S11]  /*1630*/  ISETP.GE.AND P0, PT, R0, UR4, PT ;  /* 0x0000000400007c0c */ /* 0x008ff6000bf06270 */
        /* <DEDUP_REMOVED lines=9> */
.L_x_25:
[----:B---3--:R-:W-:Y:S05]  /*16d0*/  BSYNC.RECONVERGENT B0 ;  /* 0x0000000000007941 */ /* 0x008fea0003800200 */
.L_x_24:
[----:B------:R-:W-:Y:S04]  /*16e0*/  BSSY.RECONVERGENT B0, `(.L_x_26) ;  /* 0x000000d000007945 */ /* 0x000fe80003800200 */
[----:B------:R-:W-:Y:S05]  /*16f0*/  @P4 BRA `(.L_x_27) ;  /* 0x00000000002c4947 */ /* 0x000fea0003800000 */
[----:B------:R-:W-:Y:S04]  /*1700*/  SHF.R.U32.HI R0, RZ, 0x7, R3 ;  /* 0x00000007ff007819 */ /* 0x000fe80000011603 */
[----:B------:R-:W-:Y:S11]  /*1710*/  ISETP.GE.AND P0, PT, R0, UR4, PT ;  /* 0x0000000400007c0c */ /* 0x000ff6000bf06270 */
[----:B------:R-:W-:Y:S02]  /*1720*/  @!UPT UIADD3 URZ, UPT, UPT, URZ, URZ, URZ ;  /* 0x000000fffffff290 */ /* 0x000fe4000fffe0ff */
[----:B------:R-:W2:Y:S08]  /*1730*/  @!P0 LDC R7, c[0x0][0x988] ;  /* 0x00026200ff078b82 */ /* 0x000eb00000000800 */
[----:B-1----:R-:W1:Y:S01]  /*1740*/  @!P0 LDC.64 R12, c[0x0][0x980] ;  /* 0x00026000ff0c8b82 */ /* 0x002e620000000a00 */
[----:B--2---:R-:W-:Y:S05]  /*1750*/  @!P0 IMAD R0, R9, R7, R0 ;  /* 0x0000000709008224 */ /* 0x004fea00078e0200 */
[C---:B------:R-:W-:Y:S04]  /*1760*/  @!P0 IADD3 R7, P3, PT, R0.reuse, UR5, RZ ;  /* 0x0000000500078c10 */ /* 0x040fe8000ff7e0ff */
[----:B------:R-:W-:Y:S02]  /*1770*/  @!P0 LEA.HI.X.SX32 R0, R0, RZ, 0x1, P3 ;  /* 0x000000ff00008211 */ /* 0x000fe400018f0eff */
[C---:B-1----:R-:W-:Y:S04]  /*1780*/  @!P0 LEA R12, P3, R7.reuse, R12, 0x1 ;  /* 0x0000000c070c8211 */ /* 0x042fe800078608ff */
[----:B------:R-:W-:Y:S05]  /*1790*/  @!P0 LEA.HI.X R13, R7, R13, R0, 0x1, P3 ;  /* 0x0000000d070d8211 */ /* 0x000fea00018f0c00 */
[----:B------:R2:W-:Y:S04]  /*17a0*/  @!P0 STG.E.U16 desc[UR22][R12.64], RZ ;  /* 0x000000ff0c008986 */ /* 0x0005e8000c101516 */
.L_x_27:
[----:B------:R-:W-:Y:S05]  /*17b0*/  BSYNC.RECONVERGENT B0 ;  /* 0x0000000000007941 */ /* 0x000fea0003800200 */
.L_x_26:
[----:B------:R-:W-:Y:S04]  /*17c0*/  BSSY.RECONVERGENT B0, `(.L_x_28) ;  /* 0x000000d000007945 */ /* 0x000fe80003800200 */
[----:B------:R-:W-:Y:S05]  /*17d0*/  @P2 BRA `(.L_x_29) ;  /* 0x00000000002c2947 */ /* 0x000fea0003800000 */
[----:B------:R-:W-:Y:S04]  /*17e0*/  SHF.R.U32.HI R0, RZ, 0x7, R5 ;  /* 0x00000007ff007819 */ /* 0x000fe80000011605 */
[----:B------:R-:W-:Y:S11]  /*17f0*/  ISETP.GE.AND P0, PT, R0, UR4, PT ;  /* 0x0000000400007c0c */ /* 0x000ff6000bf06270 */
[----:B------:R-:W-:Y:S02]  /*1800*/  @!UPT UIADD3 URZ, UPT, UPT, URZ, URZ, URZ ;  /* 0x000000fffffff290 */ /* 0x000fe4000fffe0ff */
[----:B------:R-:W3:Y:S08]  /*1810*/  @!P0 LDC R7, c[0x0][0x988] ;  /* 0x00026200ff078b82 */ /* 0x000ef00000000800 */
[----:B------:R-:W4:Y:S01]  /*1820*/  @!P0 LDC.64 R8, c[0x0][0x980] ;  /* 0x00026000ff088b82 */ /* 0x000f220000000a00 */
[----:B---3--:R-:W-:Y:S05]  /*1830*/  @!P0 IMAD R0, R10, R7, R0 ;  /* 0x000000070a008224 */ /* 0x008fea00078e0200 */
[C---:B------:R-:W-:Y:S04]  /*1840*/  @!P0 IADD3 R7, P2, PT, R0.reuse, UR5, RZ ;  /* 0x0000000500078c10 */ /* 0x040fe8000ff5e0ff */
[----:B------:R-:W-:Y:S02]  /*1850*/  @!P0 LEA.HI.X.SX32 R0, R0, RZ, 0x1, P2 ;  /* 0x000000ff00008211 */ /* 0x000fe400010f0eff */
[C---:B----4-:R-:W-:Y:S04]  /*1860*/  @!P0 LEA R8, P2, R7.reuse, R8, 0x1 ;  /* 0x0000000807088211 */ /* 0x050fe800078408ff */
[----:B------:R-:W-:Y:S05]  /*1870*/  @!P0 LEA.HI.X R9, R7, R9, R0, 0x1, P2 ;  /* 0x0000000907098211 */ /* 0x000fea00010f0c00 */
[----:B------:R3:W-:Y:S04]  /*1880*/  @!P0 STG.E.U16 desc[UR22][R8.64], RZ ;  /* 0x000000ff08008986 */ /* 0x0007e8000c101516 */
.L_x_29:
[----:B------:R-:W-:Y:S05]  /*1890*/  BSYNC.RECONVERGENT B0 ;  /* 0x0000000000007941 */ /* 0x000fea0003800200 */
.L_x_28:
[----:B------:R-:W-:Y:S01]  /*18a0*/  IADD3 R7, PT, PT, R14, R6, R14 ;  /* 0x000000060e077210 */ /* 0x000fe20007ffe00e */
[----:B------:R-:W-:Y:S04]  /*18b0*/  BSSY.RECONVERGENT B0, `(.L_x_30) ;  /* 0x000000d000007945 */ /* 0x000fe80003800200 */
[----:B------:R-:W-:Y:S05]  /*18c0*/  @P1 BRA `(.L_x_31) ;  /* 0x00000000002c1947 */ /* 0x000fea0003800000 */
[----:B------:R-:W-:Y:S04]  /*18d0*/  SHF.R.U32.HI R0, RZ, 0x7, R4 ;  /* 0x00000007ff007819 */ /* 0x000fe80000011604 */
[----:B------:R-:W-:Y:S11]  /*18e0*/  ISETP.GE.AND P0, PT, R0, UR4, PT ;  /* 0x0000000400007c0c */ /* 0x000ff6000bf06270 */
[----:B------:R-:W-:Y:S02]  /*18f0*/  @!UPT UIADD3 URZ, UPT, UPT, URZ, URZ, URZ ;  /* 0x000000fffffff290 */ /* 0x000fe4000fffe0ff */
[----:B------:R-:W4:Y:S08]  /*1900*/  @!P0 LDC R6, c[0x0][0x988] ;  /* 0x00026200ff068b82 */ /* 0x000f300000000800 */
[----:B---3--:R-:W3:Y:S01]  /*1910*/  @!P0 LDC.64 R8, c[0x0][0x980] ;  /* 0x00026000ff088b82 */ /* 0x008ee20000000a00 */
[----:B----4-:R-:W-:Y:S05]  /*1920*/  @!P0 IMAD R0, R11, R6, R0 ;  /* 0x000000060b008224 */ /* 0x010fea00078e0200 */
[C---:B------:R-:W-:Y:S04]  /*1930*/  @!P0 IADD3 R6, P1, PT, R0.reuse, UR5, RZ ;  /* 0x0000000500068c10 */ /* 0x040fe8000ff3e0ff */
[----:B------:R-:W-:Y:S02]  /*1940*/  @!P0 LEA.HI.X.SX32 R0, R0, RZ, 0x1, P1 ;  /* 0x000000ff00008211 */ /* 0x000fe400008f0eff */
[C---:B---3--:R-:W-:Y:S04]  /*1950*/  @!P0 LEA R8, P1, R6.reuse, R8, 0x1 ;  /* 0x0000000806088211 */ /* 0x048fe800078208ff */
[----:B------:R-:W-:Y:S05]  /*1960*/  @!P0 LEA.HI.X R9, R6, R9, R0, 0x1, P1 ;  /* 0x0000000906098211 */ /* 0x000fea00008f0c00 */
[----:B------:R4:W-:Y:S04]  /*1970*/  @!P0 STG.E.U16 desc[UR22][R8.64], RZ ;  /* 0x000000ff08008986 */ /* 0x0009e8000c101516 */
.L_x_31:
[----:B------:R-:W-:Y:S05]  /*1980*/  BSYNC.RECONVERGENT B0 ;  /* 0x0000000000007941 */ /* 0x000fea0003800200 */
.L_x_30:
[----:B------:R-:W-:Y:S01]  /*1990*/  IADD3 R6, PT, PT, R14, R7, R14 ;  /* 0x000000070e067210 */ /* 0x000fe20007ffe00e */
[C---:B------:R-:W-:Y:S01]  /*19a0*/  IMAD.IADD R5, R15.reuse, 0x1, R5 ;  /* 0x000000010f057824 */ /* 0x040fe200078e0205 */
[C---:B------:R-:W-:Y:S01]  /*19b0*/  IADD3 R4, PT, PT, R15.reuse, R4, RZ ;  /* 0x000000040f047210 */ /* 0x040fe20007ffe0ff */
[----:B------:R-:W-:Y:S01]  /*19c0*/  IMAD.IADD R3, R15, 0x1, R3 ;  /* 0x000000010f037824 */ /* 0x000fe200078e0203 */
[----:B------:R-:W-:Y:S11]  /*19d0*/  ISETP.GE.U32.AND P0, PT, R6, 0x1000, PT ;  /* 0x000010000600780c */ /* 0x000ff60003f06070 */
[----:B------:R-:W-:Y:S02]  /*19e0*/  @!UPT UIADD3 URZ, UPT, UPT, URZ, URZ, URZ ;  /* 0x000000fffffff290 */ /* 0x000fe4000fffe0ff */
[----:B------:R-:W-:Y:S05]  /*19f0*/  @!P0 BRA `(.L_x_32) ;  /* 0xfffffff800d08947 */ /* 0x000fea000383ffff */
[----:B------:R-:W-:Y:S05]  /*1a00*/  BSYNC.RECONVERGENT B1 ;  /* 0x0000000000017941 */ /* 0x000fea0003800200 */
.L_x_23:
[----:B------:R-:W-:Y:S01]  /*1a10*/  ISETP.NE.AND P0, PT, R16, 0x2, PT ;  /* 0x000000021000780c */ /* 0x000fe20003f05270 */
[----:B------:R-:W1:Y:S01]  /*1a20*/  LDCU UR4, c[0x0][0x38c] ;  /* 0x00007180ff0477ac */ /* 0x000e620008000800 */
[----:B------:R-:W-:Y:S11]  /*1a30*/  BSSY.RECONVERGENT B1, `(.L_x_33) ;  /* 0x000001a000017945 */ /* 0x000ff60003800200 */
[----:B------:R-:W-:Y:S05]  /*1a40*/  @!P0 BRA `(.L_x_34) ;  /* 0x0000000000608947 */ /* 0x000fea0003800000 */
[----:B------:R-:W1:Y:S01]  /*1a50*/  LDC R5, c[0x0][0x384] ;  /* 0x0000e100ff057b82 */ /* 0x000e620000000800 */
[----:B---34-:R-:W-:-:S07]  /*1a60*/  HFMA2 R8, -RZ, RZ, 0, 0 ;  /* 0x00000000ff087431 */ /* 0x018fce00000001ff */
.L_x_37:
[----:B------:R-:W-:Y:S01]  /*1a70*/  LOP3.LUT R3, R2, 0x7f, RZ, 0xc0, !PT ;  /* 0x0000007f02037812 */ /* 0x000fe200078ec0ff */
[----:B------:R-:W-:Y:S01]  /*1a80*/  VIADD R8, R8, 0x1 ;  /* 0x0000000108087836 */ /* 0x000fe20000000000 */
[----:B------:R-:W-:Y:S03]  /*1a90*/  BSSY.RECONVERGENT B0, `(.L_x_35) ;  /* 0x0000011000007945 */ /* 0x000fe60003800200 */
[----:B------:R-:W-:Y:S01]  /*1aa0*/  VIADD R4, R3, UR27 ;  /* 0x0000001b03047c36 */ /* 0x000fe20008000000 */
[----:B------:R-:W-:Y:S04]  /*1ab0*/  LOP3.LUT R0, R8, R16, RZ, 0x3c, !PT ;  /* 0x0000001008007212 */ /* 0x000fe800078e3cff */
[----:B-1----:R-:W-:Y:S02]  /*1ac0*/  ISETP.GE.U32.AND P0, PT, R4, R5, PT ;  /* 0x000000050400720c */ /* 0x002fe40003f06070 */
[----:B------:R-:W-:Y:S11]  /*1ad0*/  ISETP.NE.AND P2, PT, R0, 0x2, PT ;  /* 0x000000020000780c */ /* 0x000ff60003f45270 */
[----:B------:R-:W-:Y:S05]  /*1ae0*/  @P0 BRA `(.L_x_36) ;  /* 0x00000000002c0947 */ /* 0x000fea0003800000 */
[----:B------:R-:W-:Y:S04]  /*1af0*/  SHF.R.U32.HI R0, RZ, 0x7, R2 ;  /* 0x00000007ff007819 */ /* 0x000fe80000011602 */
[----:B------:R-:W-:Y:S11]  /*1b00*/  ISETP.GE.AND P0, PT, R0, UR4, PT ;  /* 0x0000000400007c0c */ /* 0x000ff6000bf06270 */
[----:B------:R-:W-:Y:S02]  /*1b10*/  @!UPT UIADD3 URZ, UPT, UPT, URZ, URZ, URZ ;  /* 0x000000fffffff290 */ /* 0x000fe4000fffe0ff */
[----:B------:R-:W1:Y:S08]  /*1b20*/  @!P0 LDC R4, c[0x0][0x9a0] ;  /* 0x00026800ff048b82 */ /* 0x000e700000000800 */
[----:B------:R-:W3:Y:S01]  /*1b30*/  @!P0 LDC.64 R6, c[0x0][0x998] ;  /* 0x00026600ff068b82 */ /* 0x000ee20000000a00 */
[----:B-1----:R-:W-:Y:S05]  /*1b40*/  @!P0 IMAD R0, R3, R4, R0 ;  /* 0x0000000403008224 */ /* 0x002fea00078e0200 */
[C---:B------:R-:W-:Y:S04]  /*1b50*/  @!P0 IADD3 R3, P1, PT, R0.reuse, UR14, RZ ;  /* 0x0000000e00038c10 */ /* 0x040fe8000ff3e0ff */
[----:B------:R-:W-:Y:S02]  /*1b60*/  @!P0 LEA.HI.X.SX32 R0, R0, RZ, 0x1, P1 ;  /* 0x000000ff00008211 */ /* 0x000fe400008f0eff */
[C---:B---3--:R-:W-:Y:S04]  /*1b70*/  @!P0 LEA R6, P1, R3.reuse, R6, 0x1 ;  /* 0x0000000603068211 */ /* 0x048fe800078208ff */
[----:B------:R-:W-:Y:S05]  /*1b80*/  @!P0 LEA.HI.X R7, R3, R7, R0, 0x1, P1 ;  /* 0x0000000703078211 */ /* 0x000fea00008f0c00 */
[----:B------:R1:W-:Y:S04]  /*1b90*/  @!P0 STG.E.U16 desc[UR22][R6.64], RZ ;  /* 0x000000ff06008986 */ /* 0x0003e8000c101516 */
.L_x_36:
[----:B------:R-:W-:Y:S05]  /*1ba0*/  BSYNC.RECONVERGENT B0 ;  /* 0x0000000000007941 */ /* 0x000fea0003800200 */
.L_x_35:
[----:B------:R-:W-:Y:S01]  /*1bb0*/  IADD3 R2, PT, PT, R14, R2, RZ ;  /* 0x000000020e027210 */ /* 0x000fe20007ffe0ff */
[----:B------:R-:W-:Y:S06]  /*1bc0*/  @P2 BRA `(.L_x_37) ;  /* 0xfffffffc00a82947 */ /* 0x000fec000383ffff */
.L_x_34:
[----:B-1----:R-:W-:Y:S05]  /*1bd0*/  BSYNC.RECONVERGENT B1 ;  /* 0x0000000000017941 */ /* 0x002fea0003800200 */
.L_x_33:
[----:B------:R-:W1:Y:S01]  /*1be0*/  LDC R11, c[0x0][0x384] ;  /* 0x0000e100ff0b7b82 */ /* 0x000e620000000800 */
[----:B------:R-:W-:Y:S01]  /*1bf0*/  BSSY.RECONVERGENT B1, `(.L_x_38) ;  /* 0x0000051000017945 */ /* 0x000fe20003800200 */
[C---:B------:R-:W-:Y:S01]  /*1c00*/  LEA R5, R14.reuse, R2, 0x1 ;  /* 0x000000020e057211 */ /* 0x040fe200078e08ff */
[----:B------:R-:W-:Y:S01]  /*1c10*/  IMAD R4, R14, 0x3, R2 ;  /* 0x000000030e047824 */ /* 0x000fe200078e0202 */
[----:B------:R-:W-:Y:S01]  /*1c20*/  IADD3 R3, PT, PT, R2, R14, RZ ;  /* 0x0000000e02037210 */ /* 0x000fe20007ffe0ff */
[----:B------:R-:W1:Y:S06]  /*1c30*/  LDCU UR4, c[0x0][0x38c] ;  /* 0x00007180ff0477ac */ /* 0x000e6c0008000800 */
.L_x_47:
[----:B----4-:R-:W-:Y:S01]  /*1c40*/  LOP3.LUT R6, R2, 0x7f, RZ, 0xc0, !PT ;  /* 0x0000007f02067812 */ /* 0x010fe200078ec0ff */
[----:B------:R-:W-:Y:S01]  /*1c50*/  BSSY.RECONVERGENT B0, `(.L_x_39) ;  /* 0x0000018000007945 */ /* 0x000fe20003800200 */
[----:B---34-:R-:W-:Y:S02]  /*1c60*/  LOP3.LUT R8, R3, 0x7f, RZ, 0xc0, !PT ;  /* 0x0000007f03087812 */ /* 0x018fe400078ec0ff */
[----:B------:R-:W-:Y:S01]  /*1c70*/  LOP3.LUT R9, R5, 0x7f, RZ, 0xc0, !PT ;  /* 0x0000007f05097812 */ /* 0x000fe200078ec0ff */
[----:B-12---:R-:W-:Y:S01]  /*1c80*/  VIADD R13, R6, UR27 ;  /* 0x0000001b060d7c36 */ /* 0x006fe20008000000 */
        /* <DEDUP_REMOVED lines=10> */
[----:B------:R-:W-:Y:S11]  /*1d30*/  ISETP.GE.AND P0, PT, R0, UR4, PT ;  /* 0x0000000400007c0c */ /* 0x000ff6000bf06270 */
        /* <DEDUP_REMOVED lines=9> */
.L_x_40:
[----:B------:R-:W-:Y:S05]  /*1dd0*/  BSYNC.RECONVERGENT B0 ;  /* 0x0000000000007941 */ /* 0x000fea0003800200 */
.L_x_39:
        /* <DEDUP_REMOVED lines=13> */
.L_x_42:
[----:B------:R-:W-:Y:S05]  /*1eb0*/  BSYNC.RECONVERGENT B0 ;  /* 0x0000000000007941 */ /* 0x000fea0003800200 */
.L_x_41:
[----:B------:R-:W-:Y:S04]  /*1ec0*/  BSSY.RECONVERGENT B0, `(.L_x_43) ;  /* 0x000000d000007945 */ /* 0x000fe80003800200 */
[----:B------:R-:W-:Y:S05]  /*1ed0*/  @P2 BRA `(.L_x_44) ;  /* 0x00000000002c2947 */ /* 0x000fea0003800000 */
[----:B------:R-:W-:Y:S04]  /*1ee0*/  SHF.R.U32.HI R0, RZ, 0x7, R5 ;  /* 0x00000007ff007819 */ /* 0x000fe80000011605 */
[----:B------:R-:W-:Y:S11]  /*1ef0*/  ISETP.GE.AND P0, PT, R0, UR4, PT ;  /* 0x0000000400007c0c */ /* 0x000ff6000bf06270 */
[----:B------:R-:W-:Y:S02]  /*1f00*/  @!UPT UIADD3 URZ, UPT, UPT, URZ, URZ, URZ ;  /* 0x000000fffffff290 */ /* 0x000fe4000fffe0ff */
[----:B------:R-:W3:Y:S08]  /*1f10*/  @!P0 LDC R6, c[0x0][0x9a0] ;  /* 0x00026800ff068b82 */ /* 0x000ef00000000800 */
[----:B-12---:R-:W1:Y:S01]  /*1f20*/  @!P0 LDC.64 R12, c[0x0][0x998] ;  /* 0x00026600ff0c8b82 */ /* 0x006e620000000a00 */
[----:B---3--:R-:W-:Y:S05]  /*1f30*/  @!P0 IMAD R0, R9, R6, R0 ;  /* 0x0000000609008224 */ /* 0x008fea00078e0200 */
[C---:B------:R-:W-:Y:S04]  /*1f40*/  @!P0 IADD3 R6, P2, PT, R0.reuse, UR14, RZ ;  /* 0x0000000e00068c10 */ /* 0x040fe8000ff5e0ff */
[----:B------:R-:W-:Y:S02]  /*1f50*/  @!P0 LEA.HI.X.SX32 R0, R0, RZ, 0x1, P2 ;  /* 0x000000ff00008211 */ /* 0x000fe400010f0eff */
[C---:B-1----:R-:W-:Y:S04]  /*1f60*/  @!P0 LEA R12, P2, R6.reuse, R12, 0x1 ;  /* 0x0000000c060c8211 */ /* 0x042fe800078408ff */
[----:B------:R-:W-:Y:S05]  /*1f70*/  @!P0 LEA.HI.X R13, R6, R13, R0, 0x1, P2 ;  /* 0x0000000d060d8211 */ /* 0x000fea00010f0c00 */
[----:B------:R3:W-:Y:S04]  /*1f80*/  @!P0 STG.E.U16 desc[UR22][R12.64], RZ ;  /* 0x000000ff0c008986 */ /* 0x0007e8000c101516 */
.L_x_44:
[----:B------:R-:W-:Y:S05]  /*1f90*/  BSYNC.RECONVERGENT B0 ;  /* 0x0000000000007941 */ /* 0x000fea0003800200 */
.L_x_43:
[----:B------:R-:W-:Y:S01]  /*1fa0*/  IADD3 R8, PT, PT, R14, R2, R14 ;  /* 0x000000020e087210 */ /* 0x000fe20007ffe00e */
[----:B------:R-:W-:Y:S04]  /*1fb0*/  BSSY.RECONVERGENT B0, `(.L_x_45) ;  /* 0x000000d000007945 */ /* 0x000fe80003800200 */
[----:B------:R-:W-:Y:S05]  /*1fc0*/  @P1 BRA `(.L_x_46) ;  /* 0x00000000002c1947 */ /* 0x000fea0003800000 */
[----:B------:R-:W-:Y:S04]  /*1fd0*/  SHF.R.U32.HI R0, RZ, 0x7, R4 ;  /* 0x00000007ff007819 */ /* 0x000fe80000011604 */
[----:B------:R-:W-:Y:S11]  /*1fe0*/  ISETP.GE.AND P0, PT, R0, UR4, PT ;  /* 0x0000000400007c0c */ /* 0x000ff6000bf06270 */
[----:B------:R-:W-:Y:S02]  /*1ff0*/  @!UPT UIADD3 URZ, UPT, UPT, URZ, URZ, URZ ;  /* 0x000000fffffff290 */ /* 0x000fe4000fffe0ff */
[----:B------:R-:W4:Y:S08]  /*2000*/  @!P0 LDC R2, c[0x0][0x9a0] ;  /* 0x00026800ff028b82 */ /* 0x000f300000000800 */
[----:B------:R-:W5:Y:S01]  /*2010*/  @!P0 LDC.64 R6, c[0x0][0x998] ;  /* 0x00026600ff068b82 */ /* 0x000f620000000a00 */
[----:B----4-:R-:W-:Y:S05]  /*2020*/  @!P0 IMAD R0, R10, R2, R0 ;  /* 0x000000020a008224 */ /* 0x010fea00078e0200 */
[C---:B------:R-:W-:Y:S04]  /*2030*/  @!P0 IADD3 R2, P1, PT, R0.reuse, UR14, RZ ;  /* 0x0000000e00028c10 */ /* 0x040fe8000ff3e0ff */
[----:B------:R-:W-:Y:S02]  /*2040*/  @!P0 LEA.HI.X.SX32 R0, R0, RZ, 0x1, P1 ;  /* 0x000000ff00008211 */ /* 0x000fe400008f0eff */
[C---:B-----5:R-:W-:Y:S04]  /*2050*/  @!P0 LEA R6, P1, R2.reuse, R6, 0x1 ;  /* 0x0000000602068211 */ /* 0x060fe800078208ff */
[----:B------:R-:W-:Y:S05]  /*2060*/  @!P0 LEA.HI.X R7, R2, R7, R0, 0x1, P1 ;  /* 0x0000000702078211 */ /* 0x000fea00008f0c00 */
[----:B------:R4:W-:Y:S04]  /*2070*/  @!P0 STG.E.U16 desc[UR22][R6.64], RZ ;  /* 0x000000ff06008986 */ /* 0x0009e8000c101516 */
.L_x_46:
[----:B------:R-:W-:Y:S05]  /*2080*/  BSYNC.RECONVERGENT B0 ;  /* 0x0000000000007941 */ /* 0x000fea0003800200 */
.L_x_45:
        /* <DEDUP_REMOVED lines=8> */
.L_x_38:
[----:B------:R-:W-:Y:S05]  /*2110*/  EXIT ;  /* 0x000000000000794d */ /* 0x000fea0003800000 */
.L_x_17:
[----:B------:R-:W-:-:S09]  /*2120*/  UISETP.GT.AND UP0, UPT, UR62, 0x2, UPT ;  /* 0x000000023e00788c */ /* 0x000fd2000bf04270 */
[----:B------:R-:W-:Y:S05]  /*2130*/  BRA.U UP0, `(.L_x_48) ;  /* 0x0000004100347547 */ /* 0x000fea000b800000 */
[----:B------:R-:W-:Y:S01]  /*2140*/  IMAD.MOV.U32 R4, RZ, RZ, -0x1 ;  /* 0xffffffffff047424 */ /* 0x000fe200078e00ff */
[----:B------:R-:W-:-:S04]  /*2150*/  MOV R5, UR62 ;  /* 0x0000003e00057c02 */ /* 0x000fc80008000f00 */
[----:B------:R-:W-:-:S05]  /*2160*/  VIADDMNMX.U32 R5, R5, R4, 0x2, PT ;  /* 0x0000000205057446 */ /* 0x000fca0003800004 */
[----:B------:R-:W-:-:S06]  /*2170*/  IMAD.SHL.U32 R6, R5, 0x4, RZ ;  /* 0x0000000405067824 */ /* 0x000fcc00078e00ff */
[----:B------:R-:W1:Y:S02]  /*2180*/  LDC R6, c[0x2][R6] ;  /* 0x0080000006067b82 */ /* 0x000e640000000800 */
[----:B-1----:R-:W-:-:S04]  /*2190*/  SHF.R.S32.HI R7, RZ, 0x1f, R6 ;  /* 0x0000001fff077819 */ /* 0x002fc80000011406 */
.L_x_304:
[----:B------:R-:W-:Y:S05]  /*21a0*/  BRX R6 -0x21b0                                                                                                                                                                                                                                 (*"BRANCH_TARGETS .L_x_305,.L_x_306,.L_x_307"*) ;  /* 0xffffffdc06947949 */ /* 0x000fea000383ffff */
.L_x_306:
[----:B------:R-:W-:-:S08]  /*21b0*/  NOP ;  /* 0x0000000000007918 */ /* 0x000fd00000000000 */
[----:B------:R-:W1:-:S00]  /*21c0*/  USETMAXREG.DEALLOC.CTAPOOL 0x60 ;  /* 0x00000060000079c8 */ /* 0x000e4000080e0500 */
[----:B------:R-:W2:Y:S01]  /*21d0*/  S2UR UR14, SR_CgaCtaId ;  /* 0x00000000000e79c3 */ /* 0x000ea20000008800 */
[----:B------:R-:W-:Y:S01]  /*21e0*/  UMOV UR4, 0x40 ;  /* 0x0000004000047882 */ /* 0x000fe20000000000 */
[----:B------:R-:W-:Y:S01]  /*21f0*/  NOP ;  /* 0x0000000000007918 */ /* 0x000fe20000000000 */
[----:B--2---:R-:W-:-:S03]  /*2200*/  ULEA UR5, UR14, UR4, 0x18 ;  /* 0x000000040e057291 */ /* 0x004fc6000f8ec0ff */
[----:B------:R-:W-:Y:S02]  /*2210*/  UMOV UR4, 0x400 ;  /* 0x0000040000047882 */ /* 0x000fe40000000000 */
[----:B------:R-:W-:-:S04]  /*2220*/  ULEA UR14, UR14, UR4, 0x18 ;  /* 0x000000040e0e7291 */ /* 0x000fc8000f8ec0ff */
[----:B-1----:R-:W1:Y:S02]  /*2230*/  LDS.U8 R0, [UR5+0x1c] ;  /* 0x00001c05ff007984 */ /* 0x002e640008000000 */
[----:B-1----:R-:W-:-:S13]  /*2240*/  ISETP.NE.AND P0, PT, R0, RZ, PT ;  /* 0x000000ff0000720c */ /* 0x002fda0003f05270 */
[----:B------:R-:W-:Y:S05]  /*2250*/  @P0 BRA `(.L_x_49) ;  /* 0x0000000000580947 */ /* 0x000fea0003800000 */
[----:B------:R-:W-:-:S13]  /*2260*/  ELECT P0, URZ, PT ;  /* 0x0000000000ff782f */ /* 0x000fda0003800000 */
[----:B------:R-:W-:Y:S05]  /*2270*/  @!P0 BRA `(.L_x_50) ;  /* 0x00000000005c8947 */ /* 0x000fea0003800000 */
[----:B------:R-:W-:Y:S01]  /*2280*/  UMOV UR4, 0x10 ;  /* 0x0000001000047882 */ /* 0x000fe20000000000 */
[----:B------:R-:W-:Y:S01]  /*2290*/  HFMA2 R0, -RZ, RZ, 0, 5.9604644775390625e-08 ;  /* 0x00000001ff007431 */ /* 0x000fe200000001ff */
[----:B------:R-:W-:-:S03]  /*22a0*/  MOV R2, 0xffff ;  /* 0x0000ffff00027802 */ /* 0x000fc60000000f00 */
[----:B------:R-:W-:Y:S04]  /*22b0*/  DEPBAR.LE SB1, 0x36 ;  /* 0x00009d800000791a */ /* 0x000fe80000000000 */
[----:B------:R-:W1:Y:S02]  /*22c0*/  UTCATOMSWS.FIND_AND_SET.ALIGN UP0, UR4, UR4 ;  /* 0x00000004000475e3 */ /* 0x000e640008000800 */
[----:B-1----:R-:W-:Y:S01]  /*22d0*/  MOV R3, UR4 ;  /* 0x0000000400037c02 */ /* 0x002fe20008000f00 */
[----:B------:R-:W-:Y:S06]  /*22e0*/  BRA.U UP0, `(.L_x_51) ;  /* 0x0000000100187547 */ /* 0x000fec000b800000 */
.L_x_52:
[----:B------:R-:W-:Y:S05]  /*22f0*/  NANOSLEEP 0x64 ;  /* 0x000000640000795d */ /* 0x000fea0003800000 */
[----:B------:R-:W-:-:S05]  /*2300*/  UMOV UR4, 0x10 ;  /* 0x0000001000047882 */ /* 0x000fca0000000000 */
[----:B------:R-:W-:Y:S04]  /*2310*/  DEPBAR.LE SB1, 0x36 ;  /* 0x00009d800000791a */ /* 0x000fe80000000000 */
[----:B------:R-:W1:Y:S02]  /*2320*/  UTCATOMSWS.FIND_AND_SET.ALIGN UP0, UR4, UR4 ;  /* 0x00000004000475e3 */ /* 0x000e640008000800 */
[----:B-1----:R-:W-:Y:S01]  /*2330*/  MOV R3, UR4 ;  /* 0x0000000400037c02 */ /* 0x002fe20008000f00 */
[----:B------:R-:W-:Y:S05]  /*2340*/  BRA.U !UP0, `(.L_x_52) ;  /* 0xfffffffd08e87547 */ /* 0x000fea000b83ffff */
.L_x_51:
[-C--:B------:R-:W-:Y:S02]  /*2350*/  SHF.L.U32 R2, R2, R3.reuse, RZ ;  /* 0x0000000302027219 */ /* 0x080fe400000006ff */
[----:B------:R-:W-:Y:S01]  /*2360*/  SHF.L.U32 R0, R0, R3, RZ ;  /* 0x0000000300007219 */ /* 0x000fe200000006ff */
[----:B------:R-:W-:Y:S02]  /*2370*/  IMAD.SHL.U32 R3, R3, 0x20, RZ ;  /* 0x0000002003037824 */ /* 0x000fe400078e00ff */
[----:B------:R1:W-:Y:S04]  /*2380*/  ATOMS.OR RZ, [UR5+0x14], R2 ;  /* 0x00001402ffff798c */ /* 0x0003e8000b000005 */
[----:B------:R1:W-:Y:S04]  /*2390*/  ATOMS.OR RZ, [UR5+0x18], R0 ;  /* 0x00001800ffff798c */ /* 0x0003e8000b000005 */
[----:B------:R1:W-:Y:S01]  /*23a0*/  STS [UR14+0x1a8c0], R3 ;  /* 0x01a8c003ff007988 */ /* 0x0003e2000800080e */
[----:B------:R-:W-:Y:S05]  /*23b0*/  BRA `(.L_x_50) ;  /* 0x00000000000c7947 */ /* 0x000fea0003800000 */
.L_x_49:
[----:B------:R1:W-:Y:S01]  /*23c0*/  STS [UR14+0x1a8c0], R4 ;  /* 0x01a8c004ff007988 */ /* 0x0003e2000800080e */
[----:B------:R-:W-:-:S03]  /*23d0*/  MOV R2, 0x23f0 ;  /* 0x000023f000027802 */ /* 0x000fc60000000f00 */
[----:B-1----:R-:W-:Y:S05]  /*23e0*/  CALL.REL.NOINC `($__internal_1_$__cuda_sm10x_tcgen05_guardrail_trap_phase_invalid_during_alloc) ;  /* 0x000000b8005c7944 */ /* 0x002fea0003c00000 */
.L_x_50:
[----:B------:R-:W-:Y:S05]  /*23f0*/  WARPSYNC.ALL ;  /* 0x0000000000007948 */ /* 0x000fea0003800000 */
[----:B------:R-:W-:Y:S01]  /*2400*/  USHF.R.U32.HI UR4, URZ, 0x4, UR14 ;  /* 0x00000004ff047899 */ /* 0x000fe2000801160e */
[----:B------:R-:W-:Y:S01]  /*2410*/  NOP ;  /* 0x0000000000007918 */ /* 0x000fe20000000000 */
[----:B------:R-:W-:Y:S01]  /*2420*/  UIADD3 UR5, UPT, UPT, UR14, 0x8000, URZ ;  /* 0x000080000e057890 */ /* 0x000fe2000fffe0ff */
[----:B------:R-:W-:Y:S01]  /*2430*/  BSSY.RECONVERGENT B0, `(.L_x_53) ;  /* 0x000001c000007945 */ /* 0x000fe20003800200 */
[----:B------:R-:W-:Y:S02]  /*2440*/  UIADD3 UR7, UPT, UPT, UR14, 0x4000, URZ ;  /* 0x000040000e077890 */ /* 0x000fe4000fffe0ff */
[----:B------:R-:W-:-:S02]  /*2450*/  UIADD3 UR6, UPT, UPT, UR14, 0x2000, URZ ;  /* 0x000020000e067890 */ /* 0x000fc4000fffe0ff */
[----:B------:R-:W-:Y:S02]  /*2460*/  UIADD3 UR8, UPT, UPT, UR14, 0xa000, URZ ;  /* 0x0000a0000e087890 */ /* 0x000fe4000fffe0ff */
[----:B------:R-:W-:Y:S02]  /*2470*/  ULOP3.LUT UR18, UR4, 0x3fff, URZ, 0xc0, !UPT ;  /* 0x00003fff04127892 */ /* 0x000fe4000f8ec0ff */
[----:B------:R-:W-:Y:S02]  /*2480*/  USHF.R.U32.HI UR4, URZ, 0x4, UR5 ;  /* 0x00000004ff047899 */ /* 0x000fe40008011605 */
[----:B------:R-:W-:Y:S02]  /*2490*/  USHF.R.U32.HI UR7, URZ, 0x4, UR7 ;  /* 0x00000004ff077899 */ /* 0x000fe40008011607 */
[----:B------:R-:W-:Y:S02]  /*24a0*/  USHF.R.U32.HI UR6, URZ, 0x4, UR6 ;  /* 0x00000004ff067899 */ /* 0x000fe40008011606 */
[----:B------:R-:W-:-:S02]  /*24b0*/  USHF.R.U32.HI UR5, URZ, 0x4, UR8 ;  /* 0x00000004ff057899 */ /* 0x000fc40008011608 */
[----:B------:R-:W-:Y:S02]  /*24c0*/  ULOP3.LUT UR63, UR7, 0x3fff, URZ, 0xc0, !UPT ;  /* 0x00003fff073f7892 */ /* 0x000fe4000f8ec0ff */
[----:B------:R-:W-:Y:S02]  /*24d0*/  ULOP3.LUT UR6, UR6, 0x3fff, URZ, 0xc0, !UPT ;  /* 0x00003fff06067892 */ /* 0x000fe4000f8ec0ff */
[----:B------:R-:W-:Y:S02]  /*24e0*/  ULOP3.LUT UR28, UR4, 0x3fff, URZ, 0xc0, !UPT ;  /* 0x00003fff041c7892 */ /* 0x000fe4000f8ec0ff */
[----:B------:R-:W-:Y:S02]  /*24f0*/  ULOP3.LUT UR5, UR5, 0x3fff, URZ, 0xc0, !UPT ;  /* 0x00003fff05057892 */ /* 0x000fe4000f8ec0ff */
[----:B------:R-:W-:Y:S02]  /*2500*/  ULOP3.LUT UR36, UR18, 0x10000, URZ, 0xfc, !UPT ;  /* 0x0001000012247892 */ /* 0x000fe4000f8efcff */
[----:B------:R-:W-:-:S02]  /*2510*/  ULOP3.LUT UR25, UR63, 0x10000, URZ, 0xfc, !UPT ;  /* 0x000100003f197892 */ /* 0x000fc4000f8efcff */
[----:B------:R-:W-:Y:S02]  /*2520*/  ULOP3.LUT UR34, UR6, 0x10000, URZ, 0xfc, !UPT ;  /* 0x0001000006227892 */ /* 0x000fe4000f8efcff */
[----:B------:R-:W-:Y:S02]  /*2530*/  ULOP3.LUT UR32, UR28, 0x10000, URZ, 0xfc, !UPT ;  /* 0x000100001c207892 */ /* 0x000fe4000f8efcff */
[----:B------:R-:W-:Y:S02]  /*2540*/  ULOP3.LUT UR20, UR5, 0x4000000, URZ, 0xfc, !UPT ;  /* 0x0400000005147892 */ /* 0x000fe4000f8efcff */
[----:B------:R-:W-:Y:S01]  /*2550*/  ULOP3.LUT UR26, UR5, 0x10000, URZ, 0xfc, !UPT ;  /* 0x00010000051a7892 */ /* 0x000fe2000f8efcff */
[----:B------:R-:W-:Y:S01]  /*2560*/  UMOV UR19, 0x80004020 ;  /* 0x8000402000137882 */ /* 0x000fe20000000000 */
[----:B------:R-:W-:Y:S01]  /*2570*/  UMOV UR37, 0x80004020 ;  /* 0x8000402000257882 */ /* 0x000fe20000000000 */
[----:B------:R-:W-:Y:S01]  /*2580*/  UMOV UR29, 0x80004020 ;  /* 0x80004020001d7882 */ /* 0x000fe20000000000 */
[----:B------:R-:W-:Y:S01]  /*2590*/  UMOV UR35, 0x80004020 ;  /* 0x8000402000237882 */ /* 0x000fe20000000000 */
[----:B------:R-:W-:Y:S01]  /*25a0*/  UMOV UR33, 0x80004020 ;  /* 0x8000402000217882 */ /* 0x000fe20000000000 */
[----:B------:R-:W-:Y:S01]  /*25b0*/  UMOV UR21, 0x40004040 ;  /* 0x4000404000157882 */ /* 0x000fe20000000000 */
[----:B------:R-:W-:Y:S01]  /*25c0*/  UMOV UR27, 0x40004040 ;  /* 0x40004040001b7882 */ /* 0x000fe20000000000 */
[----:B------:R-:W-:Y:S05]  /*25d0*/  @!P2 BRA `(.L_x_54) ;  /* 0x000000000004a947 */ /* 0x000fea0003800000 */
[----:B------:R-:W-:Y:S05]  /*25e0*/  BPT.TRAP 0x1 ;  /* 0x000000040000795c */ /* 0x000fea0000300000 */
.L_x_54:
[----:B------:R-:W-:Y:S05]  /*25f0*/  BSYNC.RECONVERGENT B0 ;  /* 0x0000000000007941 */ /* 0x000fea0003800200 */
.L_x_53:
[----:B------:R-:W-:Y:S01]  /*2600*/  SHF.L.U32 R5, RZ, 0x1f, RZ ;  /* 0x0000001fff057819 */ /* 0x000fe200000006ff */
[----:B------:R-:W-:-:S03]  /*2610*/  IMAD.MOV.U32 R4, RZ, RZ, 0x1 ;  /* 0x00000001ff047424 */ /* 0x000fc600078e00ff */
[----:B------:R-:W2:Y:S02]  /*2620*/  SYNCS.PHASECHK.TRANS64.TRYWAIT P0, [UR14+0x1a800], R5 ;  /* 0x01a80005ff0075a7 */ /* 0x000ea4000800110e */
[----:B------:R-:W-:Y:S01]  /*2630*/  SHF.L.U32 R4, R4, 0x1f, RZ ;  /* 0x0000001f04047819 */ /* 0x000fe200000006ff */
[----:B--2---:R-:W-:Y:S06]  /*2640*/  @!P0 BRA `(.L_x_55) ;  /* 0x000000a800888947 */ /* 0x004fec0003800000 */
.L_x_241:
[----:B------:R-:W2:Y:S01]  /*2650*/  SYNCS.PHASECHK.TRANS64.TRYWAIT P0, [UR14+0x1a858], R4 ;  /* 0x01a85804ff0075a7 */ /* 0x000ea2000800110e */
[----:B-1----:R-:W-:Y:S01]  /*2660*/  HFMA2 R2, -RZ, RZ, 0, 1.1444091796875e-05 ;  /* 0x000000c0ff027431 */ /* 0x002fe200000001ff */
[----:B------:R-:W-:Y:S01]  /*2670*/  MOV R0, 0xc0 ;  /* 0x000000c000007802 */ /* 0x000fe20000000f00 */
[----:B--2---:R-:W-:Y:S06]  /*2680*/  @!P0 BRA `(.L_x_56) ;  /* 0x000000a800908947 */ /* 0x004fec0003800000 */
.L_x_243:
[----:B------:R-:W-:Y:S01]  /*2690*/  R2UR UR9, R2 ;  /* 0x00000000020972ca */ /* 0x000fe200000e0000 */
[----:B------:R-:W-:Y:S01]  /*26a0*/  UIADD3 UR30, UPT, UPT, UR36, 0x2, URZ ;  /* 0x00000002241e7890 */ /* 0x000fe2000fffe0ff */
[----:B------:R-:W-:Y:S01]  /*26b0*/  R2UR UR8, R0 ;  /* 0x00000000000872ca */ /* 0x000fe200000e0000 */
[----:B------:R-:W-:Y:S01]  /*26c0*/  UIADD3 UR4, UPT, UPT, UR25, 0x2, URZ ;  /* 0x0000000219047890 */ /* 0x000fe2000fffe0ff */
[----:B------:R-:W-:Y:S01]  /*26d0*/  UMOV UR6, UR25 ;  /* 0x0000001900067c82 */ /* 0x000fe20008000000 */
[----:B------:R-:W-:Y:S01]  /*26e0*/  UMOV UR7, 0x80004020 ;  /* 0x8000402000077882 */ /* 0x000fe20000000000 */
[----:B------:R-:W-:Y:S01]  /*26f0*/  UMOV UR12, 0x0 ;  /* 0x00000000000c7882 */ /* 0x000fe20000000000 */
[----:B------:R-:W-:Y:S01]  /*2700*/  UMOV UR13, 0x8200010 ;  /* 0x08200010000d7882 */ /* 0x000fe20000000000 */
[----:B------:R-:W-:Y:S01]  /*2710*/  UMOV UR31, 0x80004020 ;  /* 0x80004020001f7882 */ /* 0x000fe20000000000 */
[----:B------:R-:W-:Y:S01]  /*2720*/  UMOV UR10, 0x0 ;  /* 0x00000000000a7882 */ /* 0x000fe20000000000 */
[----:B------:R-:W-:Y:S01]  /*2730*/  UMOV UR11, 0x8200010 ;  /* 0x08200010000b7882 */ /* 0x000fe20000000000 */
[----:B------:R-:W-:-:S02]  /*2740*/  UMOV UR5, 0x80004020 ;  /* 0x8000402000057882 */ /* 0x000fc40000000000 */
[----:B------:R2:W-:Y:S01]  /*2750*/  UTCHMMA gdesc[UR36], gdesc[UR6], tmem[UR9], tmem[UR12], idesc[UR13], !UPT ;  /* 0x00ff0c06240075ea */ /* 0x0005e2000f800009 */
[----:B------:R-:W-:Y:S01]  /*2760*/  UISETP.NE.AND UP0, UPT, UR62, 0x2, UPT ;  /* 0x000000023e00788c */ /* 0x000fe2000bf05270 */
[----:B------:R2:W-:Y:S08]  /*2770*/  UTCHMMA gdesc[UR30], gdesc[UR4], tmem[UR8], tmem[UR10], idesc[UR11], UPT ;  /* 0x00ff0a041e0075ea */ /* 0x0005f0000b800008 */
[----:B------:R-:W-:Y:S05]  /*2780*/  BRA.U !UP0, `(.L_x_57) ;  /* 0x0000000108047547 */ /* 0x000fea000b800000 */
[----:B--2---:R-:W-:Y:S05]  /*2790*/  BPT.TRAP 0x1 ;  /* 0x000000040000795c */ /* 0x004fea0000300000 */
.L_x_57:
[----:B--2---:R-:W-:-:S09]  /*27a0*/  UIADD3 UR4, UPT, UPT, UR14, 0x1a850, URZ ;  /* 0x0001a8500e047890 */ /* 0x004fd2000fffe0ff */
[----:B------:R2:W-:Y:S01]  /*27b0*/  UTCBAR [UR4], URZ ;  /* 0x000000ff040073e9 */ /* 0x0005e200080000ff */
[----:B------:R-:W-:Y:S05]  /*27c0*/  BRA.U !UP1, `(.L_x_58) ;  /* 0x0000000109047547 */ /* 0x000fea000b800000 */
[----:B--2---:R-:W-:Y:S05]  /*27d0*/  BPT.TRAP 0x1 ;  /* 0x000000040000795c */ /* 0x004fea0000300000 */
.L_x_58:
[----:B------:R-:W3:Y:S02]  /*27e0*/  SYNCS.PHASECHK.TRANS64.TRYWAIT P0, [UR14+0x1a820], R5 ;  /* 0x01a82005ff0075a7 */ /* 0x000ee4000800110e */
[----:B---3--:R-:W-:Y:S05]  /*27f0*/  @!P0 BRA `(.L_x_59) ;  /* 0x000000a8004c8947 */ /* 0x008fea0003800000 */
.L_x_245:
[----:B------:R-:W-:Y:S05]  /*2800*/  BRA.U !UP0, `(.L_x_60) ;  /* 0x0000000108047547 */ /* 0x000fea000b800000 */
[----:B--2---:R-:W-:Y:S05]  /*2810*/  BPT.TRAP 0x1 ;  /* 0x000000040000795c */ /* 0x004fea0000300000 */
.L_x_60:
[----:B------:R-:W4:Y:S02]  /*2820*/  SYNCS.PHASECHK.TRANS64.TRYWAIT P0, [UR14+0x1a868], R4 ;  /* 0x01a86804ff0075a7 */ /* 0x000f24000800110e */
[----:B----4-:R-:W-:Y:S05]  /*2830*/  @!P0 BRA `(.L_x_61) ;  /* 0x000000a800548947 */ /* 0x010fea0003800000 */
.L_x_247:
[----:B------:R-:W-:Y:S05]  /*2840*/  BRA.U !UP0, `(.L_x_62) ;  /* 0x0000000108047547 */ /* 0x000fea000b800000 */
[----:B--2---:R-:W-:Y:S05]  /*2850*/  BPT.TRAP 0x1 ;  /* 0x000000040000795c */ /* 0x004fea0000300000 */
.L_x_62:
[----:B------:R-:W4:Y:S01]  /*2860*/  SYNCS.PHASECHK.TRANS64.TRYWAIT P0, [UR14+0x1a878], R4 ;  /* 0x01a87804ff0075a7 */ /* 0x000f22000800110e */
[----:B------:R-:W-:Y:S01]  /*2870*/  HFMA2 R2, -RZ, RZ, 0, 3.814697265625e-06 ;  /* 0x00000040ff027431 */ /* 0x000fe200000001ff */
[----:B---3--:R-:W-:Y:S01]  /*2880*/  MOV R0, 0x40 ;  /* 0x0000004000007802 */ /* 0x008fe20000000f00 */
[----:B----4-:R-:W-:Y:S06]  /*2890*/  @!P0 BRA `(.L_x_63) ;  /* 0x000000a800548947 */ /* 0x010fec0003800000 */
.L_x_249:
[----:B------:R-:W-:Y:S01]  /*28a0*/  R2UR UR5, R2 ;  /* 0x00000000020572ca */ /* 0x000fe200000e0000 */
[----:B------:R-:W-:Y:S01]  /*28b0*/  UIADD3 UR10, UPT, UPT, UR32, 0x2, URZ ;  /* 0x00000002200a7890 */ /* 0x000fe2000fffe0ff */
[----:B--2---:R-:W-:Y:S01]  /*28c0*/  R2UR UR4, R0 ;  /* 0x00000000000472ca */ /* 0x004fe200000e0000 */
[----:B------:R-:W-:Y:S01]  /*28d0*/  UIADD3 UR8, UPT, UPT, UR34, 0x2, URZ ;  /* 0x0000000222087890 */ /* 0x000fe2000fffe0ff */
[----:B------:R-:W-:Y:S01]  /*28e0*/  UMOV UR12, 0x0 ;  /* 0x00000000000c7882 */ /* 0x000fe20000000000 */
[----:B------:R-:W-:Y:S01]  /*28f0*/  UMOV UR13, 0x8200010 ;  /* 0x08200010000d7882 */ /* 0x000fe20000000000 */
[----:B------:R-:W-:Y:S01]  /*2900*/  UMOV UR11, 0x80004020 ;  /* 0x80004020000b7882 */ /* 0x000fe20000000000 */
[----:B------:R-:W-:Y:S01]  /*2910*/  UMOV UR9, 0x80004020 ;  /* 0x8000402000097882 */ /* 0x000fe20000000000 */
[----:B------:R-:W-:Y:S01]  /*2920*/  UMOV UR6, 0x0 ;  /* 0x0000000000067882 */ /* 0x000fe20000000000 */
[----:B------:R-:W-:-:S04]  /*2930*/  UMOV UR7, 0x8200010 ;  /* 0x0820001000077882 */ /* 0x000fc80000000000 */
[----:B------:R2:W-:Y:S02]  /*2940*/  UTCHMMA gdesc[UR34], gdesc[UR32], tmem[UR5], tmem[UR12], idesc[UR13], !UPT ;  /* 0x00ff0c20220075ea */ /* 0x0005e4000f800005 */
[----:B------:R2:W-:Y:S01]  /*2950*/  UTCHMMA gdesc[UR8], gdesc[UR10], tmem[UR4], tmem[UR6], idesc[UR7], UPT ;  /* 0x00ff060a080075ea */ /* 0x0005e2000b800004 */
[----:B------:R-:W-:Y:S05]  /*2960*/  BRA.U !UP0, `(.L_x_64) ;  /* 0x0000000108047547 */ /* 0x000fea000b800000 */
[----:B--2---:R-:W-:Y:S05]  /*2970*/  BPT.TRAP 0x1 ;  /* 0x000000040000795c */ /* 0x004fea0000300000 */
.L_x_64:
[----:B--2---:R-:W-:-:S09]  /*2980*/  UIADD3 UR4, UPT, UPT, UR14, 0x1a860, URZ ;  /* 0x0001a8600e047890 */ /* 0x004fd2000fffe0ff */
[----:B------:R2:W-:Y:S01]  /*2990*/  UTCBAR [UR4], URZ ;  /* 0x000000ff040073e9 */ /* 0x0005e200080000ff */
[----:B------:R-:W-:Y:S05]  /*29a0*/  BRA.U !UP0, `(.L_x_65) ;  /* 0x0000000108047547 */ /* 0x000fea000b800000 */
[----:B--2---:R-:W-:Y:S05]  /*29b0*/  BPT.TRAP 0x1 ;  /* 0x000000040000795c */ /* 0x004fea0000300000 */
.L_x_65:
[----:B------:R-:W3:Y:S01]  /*29c0*/  SYNCS.PHASECHK.TRANS64.TRYWAIT P0, [UR14+0x1a880], R5 ;  /* 0x01a88005ff0075a7 */ /* 0x000ee2000800110e */
[----:B------:R-:W-:Y:S01]  /*29d0*/  HFMA2 R2, -RZ, RZ, 0, 1.1444091796875e-05 ;  /* 0x000000c0ff027431 */ /* 0x000fe200000001ff */
[----:B------:R-:W-:Y:S01]  /*29e0*/  MOV R0, 0x20 ;  /* 0x0000002000007802 */ /* 0x000fe20000000f00 */
[----:B---3--:R-:W-:Y:S06]  /*29f0*/  @!P0 BRA `(.L_x_66) ;  /* 0x000000a800148947 */ /* 0x008fec0003800000 */
.L_x_251:
[----:B------:R-:W-:Y:S01]  /*2a00*/  R2UR UR44, R2 ;  /* 0x00000000022c72ca */ /* 0x000fe200000e0000 */
[----:B------:R-:W-:Y:S01]  /*2a10*/  IMAD.MOV.U32 R2, RZ, RZ, 0x20 ;  /* 0x00000020ff027424 */ /* 0x000fe200078e00ff */
[----:B------:R-:W-:Y:S01]  /*2a20*/  R2UR UR45, R0 ;  /* 0x00000000002d72ca */ /* 0x000fe200000e0000 */
[----:B------:R-:W-:Y:S01]  /*2a30*/  IMAD.MOV.U32 R0, RZ, RZ, 0xd0 ;  /* 0x000000d0ff007424 */ /* 0x000fe200078e00ff */
[----:B------:R-:W-:Y:S01]  /*2a40*/  UIADD3 UR6, UPT, UPT, UR28, 0x40, URZ ;  /* 0x000000401c067890 */ /* 0x000fe2000fffe0ff */
[----:B-1----:R-:W-:Y:S01]  /*2a50*/  IMAD.MOV.U32 R3, RZ, RZ, 0xc8 ;  /* 0x000000c8ff037424 */ /* 0x002fe200078e00ff */
[----:B------:R-:W-:Y:S01]  /*2a60*/  R2UR UR43, R2 ;  /* 0x00000000022b72ca */ /* 0x000fe200000e0000 */
[----:B------:R-:W-:Y:S01]  /*2a70*/  IMAD.MOV.U32 R2, RZ, RZ, 0xd8 ;  /* 0x000000d8ff027424 */ /* 0x000fe200078e00ff */
        /* <DEDUP_REMOVED lines=8> */
[C---:B------:R-:W-:Y:S01]  /*2b00*/  R2UR UR41, R3.reuse ;  /* 0x00000000032972ca */ /* 0x040fe200000e0000 */
[----:B--2---:R-:W-:Y:S01]  /*2b10*/  UIADD3 UR4, UPT, UPT, UR28, 0x80, URZ ;  /* 0x000000801c047890 */ /* 0x004fe2000fffe0ff */
[----:B------:R-:W-:Y:S01]  /*2b20*/  R2UR UR23, R2 ;  /* 0x00000000021772ca */ /* 0x000fe200000e0000 */
[----:B------:R-:W-:Y:S01]  /*2b30*/  IMAD.MOV.U32 R2, RZ, RZ, 0x20 ;  /* 0x00000020ff027424 */ /* 0x000fe200078e00ff */
[----:B------:R-:W-:Y:S01]  /*2b40*/  R2UR UR17, R0 ;  /* 0x00000000001172ca */ /* 0x000fe200000e0000 */
[----:B------:R-:W-:Y:S01]  /*2b50*/  IMAD.MOV.U32 R0, RZ, RZ, 0xf0 ;  /* 0x000000f0ff007424 */ /* 0x000fe200078e00ff */
[----:B------:R-:W-:Y:S01]  /*2b60*/  R2UR UR24, R3 ;  /* 0x00000000031872ca */ /* 0x000fe200000e0000 */
[----:B------:R-:W-:Y:S01]  /*2b70*/  UIADD3 UR72, UPT, UPT, UR28, 0xc0, URZ ;  /* 0x000000c01c487890 */ /* 0x000fe2000fffe0ff */
[----:B------:R-:W-:Y:S01]  /*2b80*/  R2UR UR22, R2 ;  /* 0x00000000021672ca */ /* 0x000fe200000e0000 */
[----:B------:R-:W-:Y:S01]  /*2b90*/  UIADD3 UR70, UPT, UPT, UR28, 0x100, URZ ;  /* 0x000001001c467890 */ /* 0x000fe2000fffe0ff */
[----:B------:R-:W-:Y:S01]  /*2ba0*/  R2UR UR15, R0 ;  /* 0x00000000000f72ca */ /* 0x000fe200000e0000 */
[----:B------:R-:W-:Y:S01]  /*2bb0*/  IMAD.MOV.U32 R0, RZ, RZ, 0x20 ;  /* 0x00000020ff007424 */ /* 0x000fe200078e00ff */
[----:B------:R-:W-:Y:S01]  /*2bc0*/  R2UR UR16, R2 ;  /* 0x00000000021072ca */ /* 0x000fe200000e0000 */
[----:B------:R-:W-:Y:S01]  /*2bd0*/  IMAD.MOV.U32 R2, RZ, RZ, 0xf8 ;  /* 0x000000f8ff027424 */ /* 0x000fe200078e00ff */
[----:B------:R-:W-:-:S02]  /*2be0*/  UIADD3 UR68, UPT, UPT, UR28, 0x140, URZ ;  /* 0x000001401c447890 */ /* 0x000fc4000fffe0ff */
[----:B------:R-:W-:Y:S01]  /*2bf0*/  R2UR UR13, R0 ;  /* 0x00000000000d72ca */ /* 0x000fe200000e0000 */
[----:B------:R-:W-:Y:S01]  /*2c00*/  UIADD3 UR66, UPT, UPT, UR28, 0x180, URZ ;  /* 0x000001801c427890 */ /* 0x000fe2000fffe0ff */
[----:B------:R-:W-:Y:S01]  /*2c10*/  R2UR UR12, R2 ;  /* 0x00000000020c72ca */ /* 0x000fe200000e0000 */
[----:B------:R-:W-:Y:S01]  /*2c20*/  UIADD3 UR64, UPT, UPT, UR28, 0x1c0, URZ ;  /* 0x000001c01c407890 */ /* 0x000fe2000fffe0ff */
[----:B------:R-:W-:Y:S01]  /*2c30*/  UMOV UR48, 0x0 ;  /* 0x0000000000307882 */ /* 0x000fe20000000000 */
[----:B------:R-:W-:Y:S01]  /*2c40*/  UMOV UR49, 0x8090010 ;  /* 0x0809001000317882 */ /* 0x000fe20000000000 */
[----:B------:R-:W-:Y:S01]  /*2c50*/  UMOV UR7, 0x80004020 ;  /* 0x8000402000077882 */ /* 0x000fe20000000000 */
[----:B------:R-:W-:Y:S01]  /*2c60*/  UMOV UR60, 0x0 ;  /* 0x00000000003c7882 */ /* 0x000fe20000000000 */
[----:B------:R-:W-:Y:S01]  /*2c70*/  UMOV UR61, 0x8090010 ;  /* 0x08090010003d7882 */ /* 0x000fe20000000000 */
[----:B------:R-:W-:Y:S01]  /*2c80*/  UMOV UR5, 0x80004020 ;  /* 0x8000402000057882 */ /* 0x000fe20000000000 */
[----:B------:R-:W-:Y:S01]  /*2c90*/  UMOV UR58, 0x0 ;  /* 0x00000000003a7882 */ /* 0x000fe20000000000 */
[----:B------:R-:W-:Y:S01]  /*2ca0*/  UMOV UR59, 0x8090010 ;  /* 0x08090010003b7882 */ /* 0x000fe20000000000 */
[----:B------:R1:W-:Y:S01]  /*2cb0*/  UTCHMMA tmem[UR44], gdesc[UR28], tmem[UR45], tmem[UR48], idesc[UR49], !UPT ;  /* 0x00ff301c2c0079ea */ /* 0x0003e2000f80002d */
[----:B------:R-:W-:Y:S01]  /*2cc0*/  UMOV UR73, 0x80004020 ;  /* 0x8000402000497882 */ /* 0x000fe20000000000 */
[----:B------:R-:W-:Y:S01]  /*2cd0*/  UMOV UR56, 0x0 ;  /* 0x0000000000387882 */ /* 0x000fe20000000000 */
[----:B------:R-:W-:Y:S01]  /*2ce0*/  UMOV UR57, 0x8090010 ;  /* 0x0809001000397882 */ /* 0x000fe20000000000 */
[----:B------:R1:W-:Y:S01]  /*2cf0*/  UTCHMMA tmem[UR42], gdesc[UR6], tmem[UR43], tmem[UR60], idesc[UR61], UPT ;  /* 0x00ff3c062a0079ea */ /* 0x0003e2000b80002b */
        /* <DEDUP_REMOVED lines=16> */
[----:B------:R1:W-:Y:S01]  /*2e00*/  UTCHMMA tmem[UR15], gdesc[UR66], tmem[UR16], tmem[UR50], idesc[UR51], UPT ;  /* 0x00ff32420f0079ea */ /* 0x0003e2000b800010 */
[----:B------:R1:W-:Y:S01]  /*2e10*/  UTCHMMA tmem[UR12], gdesc[UR64], tmem[UR13], tmem[UR46], idesc[UR47], UPT ;  /* 0x00ff2e400c0079ea */ /* 0x0003e2000b80000d */
[----:B------:R-:W-:Y:S05]  /*2e20*/  BRA.U !UP0, `(.L_x_67) ;  /* 0x0000000108047547 */ /* 0x000fea000b800000 */
[----:B-1----:R-:W-:Y:S05]  /*2e30*/  BPT.TRAP 0x1 ;  /* 0x000000040000795c */ /* 0x002fea0000300000 */
.L_x_67:
[----:B-1----:R-:W-:-:S09]  /*2e40*/  UIADD3 UR12, UPT, UPT, UR14, 0x1a888, URZ ;  /* 0x0001a8880e0c7890 */ /* 0x002fd2000fffe0ff */
[----:B------:R1:W-:Y:S01]  /*2e50*/  UTCBAR [UR12], URZ ;  /* 0x000000ff0c0073e9 */ /* 0x0003e200080000ff */
[----:B------:R-:W-:Y:S05]  /*2e60*/  BRA.U !UP1, `(.L_x_68) ;  /* 0x0000000109047547 */ /* 0x000fea000b800000 */
[----:B-1----:R-:W-:Y:S05]  /*2e70*/  BPT.TRAP 0x1 ;  /* 0x000000040000795c */ /* 0x002fea0000300000 */
.L_x_68:
[----:B------:R-:W-:Y:S01]  /*2e80*/  ISETP.NE.AND P0, PT, R77, 0x1, PT ;  /* 0x000000014d00780c */ /* 0x000fe20003f05270 */
[----:B-1----:R-:W-:Y:S01]  /*2e90*/  UIADD3 UR12, UPT, UPT, UR14, 0x1a828, URZ ;  /* 0x0001a8280e0c7890 */ /* 0x002fe2000fffe0ff */
[----:B------:R-:W-:Y:S01]  /*2ea0*/  HFMA2 R11, -RZ, RZ, 0, 0 ;  /* 0x00000000ff0b7431 */ /* 0x000fe200000001ff */
[----:B------:R-:W-:Y:S01]  /*2eb0*/  UMOV UR23, URZ ;  /* 0x000000ff00177c82 */ /* 0x000fe20008000000 */
[----:B------:R-:W-:-:S06]  /*2ec0*/  UMOV UR22, URZ ;  /* 0x000000ff00167c82 */ /* 0x000fcc0008000000 */
[----:B------:R1:W-:Y:S03]  /*2ed0*/  UTCBAR [UR12], URZ ;  /* 0x000000ff0c0073e9 */ /* 0x0003e600080000ff */
[----:B------:R-:W-:Y:S05]  /*2ee0*/  @!P0 BRA `(.L_x_69) ;  /* 0x0000001000f08947 */ /* 0x000fea0003800000 */
[----:B------:R-:W-:Y:S01]  /*2ef0*/  UMOV UR11, 0x80004020 ;  /* 0x80004020000b7882 */ /* 0x000fe20000000000 */
[----:B------:R-:W-:Y:S01]  /*2f00*/  UMOV UR9, 0x80004020 ;  /* 0x8000402000097882 */ /* 0x000fe20000000000 */
[----:B------:R-:W-:Y:S01]  /*2f10*/  MOV R15, UR11 ;  /* 0x0000000b000f7c02 */ /* 0x000fe20008000f00 */
[----:B------:R-:W-:Y:S01]  /*2f20*/  IMAD.U32 R12, RZ, RZ, UR8 ;  /* 0x00000008ff0c7e24 */ /* 0x000fe2000f8e00ff */
[----:B------:R-:W-:Y:S02]  /*2f30*/  MOV R13, UR9 ;  /* 0x00000009000d7c02 */ /* 0x000fe40008000f00 */
[----:B------:R-:W-:Y:S01]  /*2f40*/  CS2R R10, SRZ ;  /* 0x00000000000a7805 */ /* 0x000fe2000001ff00 */
[----:B------:R-:W-:Y:S01]  /*2f50*/  IMAD.MOV.U32 R9, RZ, RZ, 0x1 ;  /* 0x00000001ff097424 */ /* 0x000fe200078e00ff */
[----:B------:R-:W-:Y:S01]  /*2f60*/  MOV R8, RZ ;  /* 0x000000ff00087202 */ /* 0x000fe20000000f00 */
[----:B------:R-:W-:Y:S01]  /*2f70*/  IMAD.MOV.U32 R7, RZ, RZ, 0x1 ;  /* 0x00000001ff077424 */ /* 0x000fe200078e00ff */
[----:B------:R-:W-:Y:S01]  /*2f80*/  MOV R6, 0x1 ;  /* 0x0000000100067802 */ /* 0x000fe20000000f00 */
[----:B------:R-:W-:Y:S01]  /*2f90*/  IMAD.MOV.U32 R5, RZ, RZ, RZ ;  /* 0x000000ffff057224 */ /* 0x000fe200078e00ff */
[----:B------:R-:W-:Y:S01]  /*2fa0*/  UIADD3 UR60, UPT, UPT, UR18, 0x40, URZ ;  /* 0x00000040123c7890 */ /* 0x000fe2000fffe0ff */
[----:B------:R-:W-:Y:S01]  /*2fb0*/  IMAD.U32 R14, RZ, RZ, UR10 ;  /* 0x0000000aff0e7e24 */ /* 0x000fe2000f8e00ff */
[----:B------:R-:W-:-:S02]  /*2fc0*/  UIADD3 UR58, UPT, UPT, UR18, 0x80, URZ ;  /* 0x00000080123a7890 */ /* 0x000fc4000fffe0ff */
[----:B------:R-:W-:Y:S02]  /*2fd0*/  UIADD3 UR56, UPT, UPT, UR18, 0xc0, URZ ;  /* 0x000000c012387890 */ /* 0x000fe4000fffe0ff */
[----:B------:R-:W-:Y:S02]  /*2fe0*/  UIADD3 UR54, UPT, UPT, UR20, 0x100, URZ ;  /* 0x0000010014367890 */ /* 0x000fe4000fffe0ff */
[----:B------:R-:W-:Y:S02]  /*2ff0*/  UIADD3 UR52, UPT, UPT, UR20, 0x180, URZ ;  /* 0x0000018014347890 */ /* 0x000fe4000fffe0ff */
[----:B------:R-:W-:Y:S02]  /*3000*/  UIADD3 UR50, UPT, UPT, UR20, 0x200, URZ ;  /* 0x0000020014327890 */ /* 0x000fe4000fffe0ff */
[----:B------:R-:W-:Y:S02]  /*3010*/  UIADD3 UR48, UPT, UPT, UR26, 0x4, URZ ;  /* 0x000000041a307890 */ /* 0x000fe4000fffe0ff */
[----:B------:R-:W-:-:S02]  /*3020*/  UIADD3 UR46, UPT, UPT, UR26, 0x6, URZ ;  /* 0x000000061a2e7890 */ /* 0x000fc4000fffe0ff */
[----:B------:R-:W-:Y:S02]  /*3030*/  UIADD3 UR44, UPT, UPT, UR26, 0x400, URZ ;  /* 0x000004001a2c7890 */ /* 0x000fe4000fffe0ff */
[----:B------:R-:W-:Y:S02]  /*3040*/  UIADD3 UR42, UPT, UPT, UR26, 0x402, URZ ;  /* 0x000004021a2a7890 */ /* 0x000fe4000fffe0ff */
[----:B------:R-:W-:Y:S02]  /*3050*/  UIADD3 UR40, UPT, UPT, UR26, 0x404, URZ ;  /* 0x000004041a287890 */ /* 0x000fe4000fffe0ff */
[----:B------:R-:W-:Y:S01]  /*3060*/  UIADD3 UR38, UPT, UPT, UR26, 0x406, URZ ;  /* 0x000004061a267890 */ /* 0x000fe2000fffe0ff */
[----:B------:R-:W-:Y:S01]  /*3070*/  UMOV UR76, UR6 ;  /* 0x00000006004c7c82 */ /* 0x000fe20008000000 */
[----:B------:R-:W-:Y:S01]  /*3080*/  UMOV UR77, 0x80004020 ;  /* 0x80004020004d7882 */ /* 0x000fe20000000000 */
[----:B------:R-:W-:Y:S01]  /*3090*/  UMOV UR74, UR4 ;  /* 0x00000004004a7c82 */ /* 0x000fe20008000000 */
[----:B------:R-:W-:Y:S01]  /*30a0*/  UMOV UR75, 0x80004020 ;  /* 0x80004020004b7882 */ /* 0x000fe20000000000 */
[----:B------:R-:W-:Y:S01]  /*30b0*/  UMOV UR73, 0x80004020 ;  /* 0x8000402000497882 */ /* 0x000fe20000000000 */
[----:B------:R-:W-:Y:S01]  /*30c0*/  UMOV UR71, 0x80004020 ;  /* 0x8000402000477882 */ /* 0x000fe20000000000 */
[----:B------:R-:W-:Y:S01]  /*30d0*/  UMOV UR69, 0x80004020 ;  /* 0x8000402000457882 */ /* 0x000fe20000000000 */
[----:B------:R-:W-:Y:S01]  /*30e0*/  UMOV UR67, 0x80004020 ;  /* 0x8000402000437882 */ /* 0x000fe20000000000 */
[----:B------:R-:W-:Y:S01]  /*30f0*/  UMOV UR65, 0x80004020 ;  /* 0x8000402000417882 */ /* 0x000fe20000000000 */
[----:B------:R-:W-:Y:S01]  /*3100*/  UMOV UR10, 0x1 ;  /* 0x00000001000a7882 */ /* 0x000fe20000000000 */
[----:B------:R-:W-:Y:S01]  /*3110*/  UMOV UR22, URZ ;  /* 0x000000ff00167c82 */ /* 0x000fe20008000000 */
[----:B------:R-:W-:Y:S01]  /*3120*/  UMOV UR23, URZ ;  /* 0x000000ff00177c82 */ /* 0x000fe20008000000 */
        /* <DEDUP_REMOVED lines=12> */
.L_x_93:
[----:B------:R-:W-:Y:S04]  /*31f0*/  BSSY.RECONVERGENT B0, `(.L_x_70) ;  /* 0x0000003000007945 */ /* 0x000fe80003800200 */
[----:B--2---:R-:W-:Y:S05]  /*3200*/  @!P2 BRA `(.L_x_71) ;  /* 0x000000000004a947 */ /* 0x004fea0003800000 */
[----:B-1----:R-:W-:Y:S05]  /*3210*/  BPT.TRAP 0x1 ;  /* 0x000000040000795c */ /* 0x002fea0000300000 */
.L_x_71:
[----:B-1----:R-:W-:Y:S05]  /*3220*/  BSYNC.RECONVERGENT B0 ;  /* 0x0000000000007941 */ /* 0x002fea0003800200 */
.L_x_70:
[----:B------:R-:W-:Y:S01]  /*3230*/  ULEA UR4, UR10, UR14, 0x3 ;  /* 0x0000000e0a047291 */ /* 0x000fe2000f8e18ff */
[----:B------:R-:W-:Y:S01]  /*3240*/  SHF.L.U32 R2, R5, 0x1f, RZ ;  /* 0x0000001f05027819 */ /* 0x000fe200000006ff */
[----:B------:R-:W-:Y:S07]  /*3250*/  UISETP.NE.AND UP0, UPT, UR62, 0x2, UPT ;  /* 0x000000023e00788c */ /* 0x000fee000bf05270 */
[----:B------:R-:W1:Y:S02]  /*3260*/  SYNCS.PHASECHK.TRANS64.TRYWAIT P0, [UR4+0x1a800], R2 ;  /* 0x01a80002ff0075a7 */ /* 0x000e640008001104 */
[----:B-1----:R-:W-:Y:S05]  /*3270*/  @!P0 BRA `(.L_x_72) ;  /* 0x000000a0000c8947 */ /* 0x002fea0003800000 */
.L_x_253:
[----:B------:R-:W-:Y:S05]  /*3280*/  BRA.U !UP0, `(.L_x_73) ;  /* 0x0000000108047547 */ /* 0x000fea000b800000 */
[----:B------:R-:W-:Y:S05]  /*3290*/  BPT.TRAP 0x1 ;  /* 0x000000040000795c */ /* 0x000fea0000300000 */
.L_x_73:
[----:B------:R-:W-:Y:S01]  /*32a0*/  SHF.L.U32 R4, R8, 0x1f, RZ ;  /* 0x0000001f08047819 */ /* 0x000fe200000006ff */
[----:B-1----:R-:W-:Y:S02]  /*32b0*/  HFMA2 R0, -RZ, RZ, 0, 1.1444091796875e-05 ;  /* 0x000000c0ff007431 */ /* 0x002fe400000001ff */
[----:B------:R-:W-:Y:S01]  /*32c0*/  IMAD.MOV.U32 R2, RZ, RZ, 0xc0 ;  /* 0x000000c0ff027424 */ /* 0x000fe200078e00ff */
[----:B------:R-:W1:Y:S02]  /*32d0*/  SYNCS.PHASECHK.TRANS64.TRYWAIT P0, [UR14+0x1a858], R4 ;  /* 0x01a85804ff0075a7 */ /* 0x000e64000800110e */
[----:B-1----:R-:W-:Y:S05]  /*32e0*/  @!P0 BRA `(.L_x_74) ;  /* 0x000000a000088947 */ /* 0x002fea0003800000 */
.L_x_255:
[----:B------:R-:W-:Y:S01]  /*32f0*/  ULEA UR6, UR10, UR25, 0x9 ;  /* 0x000000190a067291 */ /* 0x000fe2000f8e48ff */
        /* <DEDUP_REMOVED lines=9> */
[----:B------:R-:W-:Y:S04]  /*3390*/  UMOV UR9, 0x80004020 ;  /* 0x8000402000097882 */ /* 0x000fe80000000000 */
[----:B------:R2:W-:Y:S02]  /*33a0*/  UTCHMMA gdesc[UR36], gdesc[UR6], tmem[UR11], tmem[UR4], idesc[UR5], !UPT ;  /* 0x00ff0406240075ea */ /* 0x0005e4000f80000b */
[----:B--2---:R-:W-:Y:S01]  /*33b0*/  UMOV UR4, UR30 ;  /* 0x0000001e00047c82 */ /* 0x004fe20008000000 */
[----:B------:R-:W-:Y:S02]  /*33c0*/  UMOV UR5, 0x80004020 ;  /* 0x8000402000057882 */ /* 0x000fe40000000000 */
[----:B------:R2:W-:Y:S01]  /*33d0*/  UTCHMMA gdesc[UR4], gdesc[UR8], tmem[UR12], tmem[UR16], idesc[UR17], UPT ;  /* 0x00ff1008040075ea */ /* 0x0005e2000b80000c */
[----:B------:R-:W-:Y:S05]  /*33e0*/  BRA.U !UP0, `(.L_x_75) ;  /* 0x0000000108047547 */ /* 0x000fea000b800000 */
[----:B--2---:R-:W-:Y:S05]  /*33f0*/  BPT.TRAP 0x1 ;  /* 0x000000040000795c */ /* 0x004fea0000300000 */
.L_x_75:
[----:B--2---:R-:W-:Y:S09]  /*3400*/  UIADD3 UR4, UPT, UPT, UR14, 0x1a850, URZ ;  /* 0x0001a8500e047890 */ /* 0x004ff2000fffe0ff */
[----:B------:R2:W-:Y:S01]  /*3410*/  UTCBAR [UR4], URZ ;  /* 0x000000ff040073e9 */ /* 0x0005e200080000ff */
[----:B------:R-:W-:Y:S05]  /*3420*/  BRA.U !UP0, `(.L_x_76) ;  /* 0x0000000108047547 */ /* 0x000fea000b800000 */
[----:B--2---:R-:W-:Y:S05]  /*3430*/  BPT.TRAP 0x1 ;  /* 0x000000040000795c */ /* 0x004fea0000300000 */
.L_x_76:
[----:B------:R-:W-:Y:S04]  /*3440*/  SHF.L.U32 R2, R11, 0x1f, RZ ;  /* 0x0000001f0b027819 */ /* 0x000fe800000006ff */
[----:B------:R-:W3:Y:S02]  /*3450*/  SYNCS.PHASECHK.TRANS64.TRYWAIT P0, [UR14+0x1a890], R2 ;  /* 0x01a89002ff0075a7 */ /* 0x000ee4000800110e */
[----:B---3--:R-:W-:Y:S05]  /*3460*/  @!P0 BRA `(.L_x_77) ;  /* 0x0000009c00c08947 */ /* 0x008fea0003800000 */
.L_x_257:
[----:B------:R-:W-:Y:S05]  /*3470*/  BRA.U !UP0, `(.L_x_78) ;  /* 0x0000000108047547 */ /* 0x000fea000b800000 */
[----:B--2---:R-:W-:Y:S05]  /*3480*/  BPT.TRAP 0x1 ;  /* 0x000000040000795c */ /* 0x004fea0000300000 */
.L_x_78:
[----:B-1----:R-:W-:Y:S01]  /*3490*/  SHF.L.U32 R4, R10, 0x1f, RZ ;  /* 0x0000001f0a047819 */ /* 0x002fe200000006ff */
[----:B---3--:R-:W-:Y:S01]  /*34a0*/  IMAD.MOV.U32 R2, RZ, RZ, 0x40 ;  /* 0x00000040ff027424 */ /* 0x008fe200078e00ff */
[----:B------:R-:W-:Y:S02]  /*34b0*/  MOV R0, 0x40 ;  /* 0x0000004000007802 */ /* 0x000fe40000000f00 */
[----:B------:R-:W1:Y:S02]  /*34c0*/  SYNCS.PHASECHK.TRANS64.TRYWAIT P0, [UR14+0x1a868], R4 ;  /* 0x01a86804ff0075a7 */ /* 0x000e64000800110e */
[----:B-1----:R-:W-:Y:S05]  /*34d0*/  @!P0 BRA `(.L_x_79) ;  /* 0x0000009c00bc8947 */ /* 0x002fea0003800000 */
.L_x_259:
[----:B--2---:R-:W-:Y:S01]  /*34e0*/  UIADD3 UR4, UPT, UPT, UR20, 0x80, URZ ;  /* 0x0000008014047890 */ /* 0x004fe2000fffe0ff */
[----:B------:R-:W-:Y:S01]  /*34f0*/  R2UR UR7, R2 ;  /* 0x00000000020772ca */ /* 0x000fe200000e0000 */
[----:B------:R-:W-:Y:S01]  /*3500*/  IMAD.MOV.U32 R2, RZ, RZ, 0x40 ;  /* 0x00000040ff027424 */ /* 0x000fe200078e00ff */
[----:B------:R-:W-:Y:S01]  /*3510*/  R2UR UR6, R0 ;  /* 0x00000000000672ca */ /* 0x000fe200000e0000 */
[----:B------:R-:W-:Y:S01]  /*3520*/  IMAD.MOV.U32 R0, RZ, RZ, 0x40 ;  /* 0x00000040ff007424 */ /* 0x000fe200078e00ff */
[----:B------:R-:W-:Y:S01]  /*3530*/  UMOV UR12, 0x0 ;  /* 0x00000000000c7882 */ /* 0x000fe20000000000 */
[----:B------:R-:W-:Y:S01]  /*3540*/  UMOV UR13, 0x8098010 ;  /* 0x08098010000d7882 */ /* 0x000fe20000000000 */
[----:B------:R-:W-:Y:S01]  /*3550*/  R2UR UR10, R2 ;  /* 0x00000000020a72ca */ /* 0x000fe200000e0000 */
[----:B------:R-:W-:Y:S01]  /*3560*/  UMOV UR8, 0x0 ;  /* 0x0000000000087882 */ /* 0x000fe20000000000 */
[C---:B------:R-:W-:Y:S01]  /*3570*/  R2UR UR11, R0.reuse ;  /* 0x00000000000b72ca */ /* 0x040fe200000e0000 */
[----:B------:R-:W-:Y:S01]  /*3580*/  UMOV UR9, 0x8098010 ;  /* 0x0809801000097882 */ /* 0x000fe20000000000 */
[----:B------:R-:W-:Y:S01]  /*3590*/  UMOV UR5, 0x40004040 ;  /* 0x4000404000057882 */ /* 0x000fe20000000000 */
[----:B------:R-:W-:Y:S01]  /*35a0*/  UMOV UR16, 0x0 ;  /* 0x0000000000107882 */ /* 0x000fe20000000000 */
[----:B------:R-:W-:Y:S01]  /*35b0*/  UMOV UR17, 0x8098010 ;  /* 0x0809801000117882 */ /* 0x000fe20000000000 */
[----:B------:R2:W-:Y:S01]  /*35c0*/  UTCHMMA gdesc[UR20], gdesc[UR18], tmem[UR7], tmem[UR12], idesc[UR13], !UPT ;  /* 0x00ff0c12140075ea */ /* 0x0005e2000f800007 */
[C---:B------:R-:W-:Y:S01]  /*35d0*/  R2UR UR15, R0.reuse ;  /* 0x00000000000f72ca */ /* 0x040fe200000e0000 */
[----:B------:R3:W-:Y:S04]  /*35e0*/  UTCHMMA gdesc[UR4], gdesc[UR60], tmem[UR6], tmem[UR8], idesc[UR9], UPT ;  /* 0x00ff083c040075ea */ /* 0x0007e8000b800006 */
[----:B------:R4:W-:Y:S02]  /*35f0*/  UTCHMMA gdesc[UR54], gdesc[UR58], tmem[UR10], tmem[UR16], idesc[UR17], UPT ;  /* 0x00ff103a360075ea */ /* 0x0009e4000b80000a */
[----:B------:R5:W-:Y:S01]  /*3600*/  UTCHMMA gdesc[UR52], gdesc[UR56], tmem[UR11], tmem[UR12], idesc[UR13], UPT ;  /* 0x00ff0c38340075ea */ /* 0x000be2000b80000b */
[----:B--2---:R-:W-:Y:S01]  /*3610*/  UMOV UR7, 0x8098010 ;  /* 0x0809801000077882 */ /* 0x004fe20000000000 */
[----:B---3--:R-:W-:Y:S02]  /*3620*/  UIADD3 UR8, UPT, UPT, UR18, 0x100, URZ ;  /* 0x0000010012087890 */ /* 0x008fe4000fffe0ff */
[----:B------:R-:W-:Y:S01]  /*3630*/  UIADD3 UR4, UPT, UPT, UR18, 0x140, URZ ;  /* 0x0000014012047890 */ /* 0x000fe2000fffe0ff */
[C---:B----4-:R-:W-:Y:S01]  /*3640*/  R2UR UR17, R0.reuse ;  /* 0x00000000001172ca */ /* 0x050fe200000e0000 */
[----:B------:R-:W-:Y:S01]  /*3650*/  UMOV UR10, 0x0 ;  /* 0x00000000000a7882 */ /* 0x000fe20000000000 */
[----:B-----5:R-:W-:Y:S01]  /*3660*/  UIADD3 UR12, UPT, UPT, UR20, 0x280, URZ ;  /* 0x00000280140c7890 */ /* 0x020fe2000fffe0ff */
[----:B------:R-:W-:Y:S01]  /*3670*/  R2UR UR16, R0 ;  /* 0x00000000001072ca */ /* 0x000fe200000e0000 */
[----:B------:R-:W-:Y:S01]  /*3680*/  UMOV UR11, 0x8098010 ;  /* 0x08098010000b7882 */ /* 0x000fe20000000000 */
[----:B------:R-:W-:Y:S01]  /*3690*/  UMOV UR9, 0x80004020 ;  /* 0x8000402000097882 */ /* 0x000fe20000000000 */
[----:B------:R-:W-:Y:S01]  /*36a0*/  UMOV UR6, 0x0 ;  /* 0x0000000000067882 */ /* 0x000fe20000000000 */
[----:B------:R2:W-:Y:S01]  /*36b0*/  UTCHMMA gdesc[UR50], gdesc[UR8], tmem[UR15], tmem[UR10], idesc[UR11], UPT ;  /* 0x00ff0a08320075ea */ /* 0x0005e2000b80000f */
[----:B------:R-:W-:Y:S01]  /*36c0*/  UMOV UR13, 0x40004040 ;  /* 0x40004040000d7882 */ /* 0x000fe20000000000 */
[----:B------:R-:W-:Y:S04]  /*36d0*/  UMOV UR5, 0x80004020 ;  /* 0x8000402000057882 */ /* 0x000fe80000000000 */
[----:B------:R3:W-:Y:S01]  /*36e0*/  UTCHMMA gdesc[UR12], gdesc[UR4], tmem[UR17], tmem[UR6], idesc[UR7], UPT ;  /* 0x00ff06040c0075ea */ /* 0x0007e2000b800011 */
[----:B--2---:R-:W-:Y:S01]  /*36f0*/  UIADD3 UR10, UPT, UPT, UR18, 0x180, URZ ;  /* 0x00000180120a7890 */ /* 0x004fe2000fffe0ff */
[----:B------:R-:W-:Y:S01]  /*3700*/  UMOV UR8, 0x0 ;  /* 0x0000000000087882 */ /* 0x000fe20000000000 */
[----:B------:R-:W-:Y:S01]  /*3710*/  UMOV UR9, 0x8098010 ;  /* 0x0809801000097882 */ /* 0x000fe20000000000 */
[----:B------:R-:W-:Y:S01]  /*3720*/  UMOV UR11, 0x80004020 ;  /* 0x80004020000b7882 */ /* 0x000fe20000000000 */
[----:B---3--:R-:W-:Y:S02]  /*3730*/  UIADD3 UR6, UPT, UPT, UR20, 0x300, URZ ;  /* 0x0000030014067890 */ /* 0x008fe4000fffe0ff */
[----:B------:R-:W-:Y:S01]  /*3740*/  UIADD3 UR4, UPT, UPT, UR20, 0x380, URZ ;  /* 0x0000038014047890 */ /* 0x000fe2000fffe0ff */
[----:B------:R-:W-:Y:S01]  /*3750*/  UMOV UR7, 0x40004040 ;  /* 0x4000404000077882 */ /* 0x000fe20000000000 */
[----:B------:R-:W-:Y:S01]  /*3760*/  UMOV UR12, 0x0 ;  /* 0x00000000000c7882 */ /* 0x000fe20000000000 */
[----:B------:R-:W-:Y:S01]  /*3770*/  UMOV UR13, 0x8098010 ;  /* 0x08098010000d7882 */ /* 0x000fe20000000000 */
[----:B------:R-:W-:Y:S03]  /*3780*/  UMOV UR5, 0x40004040 ;  /* 0x4000404000057882 */ /* 0x000fe60000000000 */
[----:B------:R2:W-:Y:S02]  /*3790*/  UTCHMMA gdesc[UR6], gdesc[UR10], tmem[UR16], tmem[UR8], idesc[UR9], UPT ;  /* 0x00ff080a060075ea */ /* 0x0005e4000b800010 */
[----:B--2---:R-:W-:Y:S01]  /*37a0*/  UIADD3 UR8, UPT, UPT, UR18, 0x1c0, URZ ;  /* 0x000001c012087890 */ /* 0x004fe2000fffe0ff */
[----:B------:R-:W-:Y:S08]  /*37b0*/  UMOV UR9, 0x80004020 ;  /* 0x8000402000097882 */ /* 0x000ff00000000000 */
[----:B------:R2:W-:Y:S01]  /*37c0*/  UTCHMMA gdesc[UR4], gdesc[UR8], tmem[UR15], tmem[UR12], idesc[UR13], UPT ;  /* 0x00ff0c08040075ea */ /* 0x0005e2000b80000f */
[----:B------:R-:W-:Y:S05]  /*37d0*/  BRA.U !UP0, `(.L_x_80) ;  /* 0x0000000108047547 */ /* 0x000fea000b800000 */
[----:B--2---:R-:W-:Y:S05]  /*37e0*/  BPT.TRAP 0x1 ;  /* 0x000000040000795c */ /* 0x004fea0000300000 */
.L_x_80:
[----:B--2---:R-:W-:Y:S01]  /*37f0*/  ULEA UR12, UR23, UR63, 0x9 ;  /* 0x0000003f170c7291 */ /* 0x004fe2000f8e48ff */
[----:B------:R-:W-:Y:S01]  /*3800*/  IMAD.MOV.U32 R0, RZ, RZ, RZ ;  /* 0x000000ffff007224 */ /* 0x000fe200078e00ff */
[----:B------:R-:W-:Y:S01]  /*3810*/  UISETP.NE.U32.AND UP2, UPT, UR22, URZ, UPT ;  /* 0x000000ff1600728c */ /* 0x000fe2000bf45070 */
[----:B------:R-:W-:Y:S01]  /*3820*/  IMAD.MOV.U32 R2, RZ, RZ, RZ ;  /* 0x000000ffff027224 */ /* 0x000fe200078e00ff */
[----:B------:R-:W-:Y:S01]  /*3830*/  UIADD3 UR4, UPT, UPT, UR14, 0x1a870, URZ ;  /* 0x0001a8700e047890 */ /* 0x000fe2000fffe0ff */
[----:B------:R-:W-:Y:S01]  /*3840*/  BSSY.RECONVERGENT B0, `(.L_x_81) ;  /* 0x0000034000007945 */ /* 0x000fe20003800200 */
[----:B------:R-:W-:Y:S01]  /*3850*/  UIADD3 UR6, UPT, UPT, UR26, 0x2, URZ ;  /* 0x000000021a067890 */ /* 0x000fe2000fffe0ff */
[C---:B------:R-:W-:Y:S01]  /*3860*/  R2UR UR5, R0.reuse ;  /* 0x00000000000572ca */ /* 0x040fe200000e0000 */
[----:B------:R-:W-:Y:S01]  /*3870*/  UIADD3 UR10, UPT, UPT, UR12, 0x40, URZ ;  /* 0x000000400c0a7890 */ /* 0x000fe2000fffe0ff */
[C---:B------:R-:W-:Y:S01]  /*3880*/  R2UR UR17, R0.reuse ;  /* 0x00000000001172ca */ /* 0x040fe200000e0000 */
[----:B------:R-:W-:Y:S01]  /*3890*/  UMOV UR8, 0x0 ;  /* 0x0000000000087882 */ /* 0x000fe20000000000 */
[----:B------:R-:W-:Y:S01]  /*38a0*/  UMOV UR9, 0x8090010 ;  /* 0x0809001000097882 */ /* 0x000fe20000000000 */
[----:B------:R-:W-:Y:S01]  /*38b0*/  UMOV UR13, 0x80004020 ;  /* 0x80004020000d7882 */ /* 0x000fe20000000000 */
[----:B------:R2:W-:Y:S01]  /*38c0*/  UTCBAR [UR4], URZ ;  /* 0x000000ff040073e9 */ /* 0x0005e200080000ff */
[----:B------:R-:W-:Y:S01]  /*38d0*/  UMOV UR7, 0x40004040 ;  /* 0x4000404000077882 */ /* 0x000fe20000000000 */
[----:B------:R-:W-:Y:S01]  /*38e0*/  UMOV UR11, 0x80004020 ;  /* 0x80004020000b7882 */ /* 0x000fe20000000000 */
[C---:B------:R-:W-:Y:S02]  /*38f0*/  R2UR UR16, R0.reuse ;  /* 0x00000000001072ca */ /* 0x040fe400000e0000 */
[C---:B------:R-:W-:Y:S02]  /*3900*/  R2UR UR15, R0.reuse ;  /* 0x00000000000f72ca */ /* 0x040fe400000e0000 */
[----:B------:R3:W-:Y:S01]  /*3910*/  UTCHMMA gdesc[UR26], gdesc[UR12], tmem[UR5], tmem[UR8], idesc[UR9], UP2 ;  /* 0x00ff080c1a0075ea */ /* 0x0007e20009000005 */
[C---:B------:R-:W-:Y:S01]  /*3920*/  R2UR UR22, R0.reuse ;  /* 0x00000000001672ca */ /* 0x040fe200000e0000 */
[----:B------:R4:W-:Y:S01]  /*3930*/  UTCHMMA gdesc[UR6], gdesc[UR10], tmem[UR17], tmem[UR8], idesc[UR9], UPT ;  /* 0x00ff080a060075ea */ /* 0x0009e2000b800011 */
[----:B------:R-:W-:Y:S01]  /*3940*/  LOP3.LUT R9, R9, 0x1, RZ, 0x3c, !PT ;  /* 0x0000000109097812 */ /* 0x000fe200078e3cff */
[----:B--2---:R-:W-:Y:S01]  /*3950*/  UIADD3 UR4, UPT, UPT, UR12, 0xc0, URZ ;  /* 0x000000c00c047890 */ /* 0x004fe2000fffe0ff */
[----:B---3--:R-:W-:Y:S01]  /*3960*/  UMOV UR5, 0x80004020 ;  /* 0x8000402000057882 */ /* 0x008fe20000000000 */
[----:B------:R-:W-:Y:S01]  /*3970*/  R2UR UR13, R0 ;  /* 0x00000000000d72ca */ /* 0x000fe200000e0000 */
[----:B----4-:R-:W-:Y:S01]  /*3980*/  UIADD3 UR8, UPT, UPT, UR12, 0x80, URZ ;  /* 0x000000800c087890 */ /* 0x010fe2000fffe0ff */
[C---:B------:R-:W-:Y:S01]  /*3990*/  R2UR UR17, R2.reuse ;  /* 0x00000000021172ca */ /* 0x040fe200000e0000 */
[----:B------:R-:W-:Y:S01]  /*39a0*/  UMOV UR10, 0x0 ;  /* 0x00000000000a7882 */ /* 0x000fe20000000000 */
[----:B------:R-:W-:Y:S01]  /*39b0*/  UMOV UR11, 0x8090010 ;  /* 0x08090010000b7882 */ /* 0x000fe20000000000 */
[----:B------:R-:W-:Y:S01]  /*39c0*/  UMOV UR9, 0x80004020 ;  /* 0x8000402000097882 */ /* 0x000fe20000000000 */
[----:B------:R-:W-:Y:S01]  /*39d0*/  UMOV UR6, 0x0 ;  /* 0x0000000000067882 */ /* 0x000fe20000000000 */
[----:B------:R-:W-:Y:S03]  /*39e0*/  UMOV UR7, 0x8090010 ;  /* 0x0809001000077882 */ /* 0x000fe60000000000 */
[----:B------:R2:W-:Y:S01]  /*39f0*/  UTCHMMA gdesc[UR48], gdesc[UR8], tmem[UR16], tmem[UR10], idesc[UR11], UPT ;  /* 0x00ff0a08300075ea */ /* 0x0005e2000b800010 */
[----:B------:R3:W-:Y:S01]  /*3a00*/  UTCHMMA gdesc[UR46], gdesc[UR4], tmem[UR15], tmem[UR6], idesc[UR7], UPT ;  /* 0x00ff06042e0075ea */ /* 0x0007e2000b80000f */
[----:B--2---:R-:W-:Y:S01]  /*3a10*/  UIADD3 UR10, UPT, UPT, UR12, 0x100, URZ ;  /* 0x000001000c0a7890 */ /* 0x004fe2000fffe0ff */
[----:B------:R-:W-:Y:S01]  /*3a20*/  R2UR UR16, R2 ;  /* 0x00000000021072ca */ /* 0x000fe200000e0000 */
[----:B---3--:R-:W-:Y:S01]  /*3a30*/  UIADD3 UR6, UPT, UPT, UR12, 0x140, URZ ;  /* 0x000001400c067890 */ /* 0x008fe2000fffe0ff */
[----:B------:R-:W-:Y:S01]  /*3a40*/  UMOV UR4, 0x0 ;  /* 0x0000000000047882 */ /* 0x000fe20000000000 */
[----:B------:R-:W-:Y:S01]  /*3a50*/  UMOV UR5, 0x8090010 ;  /* 0x0809001000057882 */ /* 0x000fe20000000000 */
[----:B------:R-:W-:Y:S01]  /*3a60*/  UMOV UR11, 0x80004020 ;  /* 0x80004020000b7882 */ /* 0x000fe20000000000 */
[----:B------:R-:W-:Y:S01]  /*3a70*/  UMOV UR8, 0x0 ;  /* 0x0000000000087882 */ /* 0x000fe20000000000 */
[----:B------:R-:W-:Y:S02]  /*3a80*/  UMOV UR9, 0x8090010 ;  /* 0x0809001000097882 */ /* 0x000fe40000000000 */
[----:B------:R2:W-:Y:S01]  /*3a90*/  UTCHMMA gdesc[UR44], gdesc[UR10], tmem[UR17], tmem[UR4], idesc[UR5], UPT ;  /* 0x00ff040a2c0075ea */ /* 0x0005e2000b800011 */
[----:B------:R-:W-:Y:S02]  /*3aa0*/  UMOV UR7, 0x80004020 ;  /* 0x8000402000077882 */ /* 0x000fe40000000000 */
[----:B------:R3:W-:Y:S01]  /*3ab0*/  UTCHMMA gdesc[UR42], gdesc[UR6], tmem[UR22], tmem[UR8], idesc[UR9], UPT ;  /* 0x00ff08062a0075ea */ /* 0x0007e2000b800016 */
[----:B--2---:R-:W-:Y:S01]  /*3ac0*/  UIADD3 UR4, UPT, UPT, UR12, 0x1c0, URZ ;  /* 0x000001c00c047890 */ /* 0x004fe2000fffe0ff */
[----:B------:R-:W-:Y:S01]  /*3ad0*/  UMOV UR10, 0x0 ;  /* 0x00000000000a7882 */ /* 0x000fe20000000000 */
[----:B---3--:R-:W-:Y:S01]  /*3ae0*/  UIADD3 UR8, UPT, UPT, UR12, 0x180, URZ ;  /* 0x000001800c087890 */ /* 0x008fe2000fffe0ff */
[----:B------:R-:W-:Y:S01]  /*3af0*/  UMOV UR6, 0x0 ;  /* 0x0000000000067882 */ /* 0x000fe20000000000 */
[----:B------:R-:W-:Y:S01]  /*3b00*/  UMOV UR7, 0x8090010 ;  /* 0x0809001000077882 */ /* 0x000fe20000000000 */
[----:B------:R-:W-:Y:S01]  /*3b10*/  UMOV UR9, 0x80004020 ;  /* 0x8000402000097882 */ /* 0x000fe20000000000 */
[----:B------:R-:W-:Y:S01]  /*3b20*/  UMOV UR11, 0x8090010 ;  /* 0x08090010000b7882 */ /* 0x000fe20000000000 */
[----:B------:R-:W-:Y:S04]  /*3b30*/  UMOV UR5, 0x80004020 ;  /* 0x8000402000057882 */ /* 0x000fe80000000000 */
[----:B------:R2:W-:Y:S01]  /*3b40*/  UTCHMMA gdesc[UR40], gdesc[UR8], tmem[UR16], tmem[UR6], idesc[UR7], UPT ;  /* 0x00ff0608280075ea */ /* 0x0005e2000b800010 */
[----:B------:R2:W-:Y:S01]  /*3b50*/  UTCHMMA gdesc[UR38], gdesc[UR4], tmem[UR13], tmem[UR10], idesc[UR11], UPT ;  /* 0x00ff0a04260075ea */ /* 0x0005e2000b80000d */
[----:B------:R-:W-:Y:S05]  /*3b60*/  @!P2 BRA `(.L_x_82) ;  /* 0x000000000004a947 */ /* 0x000fea0003800000 */
[----:B--2---:R-:W-:Y:S05]  /*3b70*/  BPT.TRAP 0x1 ;  /* 0x000000040000795c */ /* 0x004fea0000300000 */
.L_x_82:
[----:B--2---:R-:W-:Y:S05]  /*3b80*/  BSYNC.RECONVERGENT B0 ;  /* 0x0000000000007941 */ /* 0x004fea0003800200 */
.L_x_81:
[----:B------:R-:W-:Y:S04]  /*3b90*/  ULEA UR4, UR23, UR14, 0x3 ;  /* 0x0000000e17047291 */ /* 0x000fe8000f8e18ff */
[----:B------:R-:W-:Y:S02]  /*3ba0*/  UIADD3 UR5, UPT, UPT, UR4, 0x1a810, URZ ;  /* 0x0001a81004057890 */ /* 0x000fe4000fffe0ff */
[----:B------:R-:W-:Y:S04]  /*3bb0*/  UIADD3 UR4, UPT, UPT, UR23, 0x1, URZ ;  /* 0x0000000117047890 */ /* 0x000fe8000fffe0ff */
[----:B------:R-:W-:Y:S03]  /*3bc0*/  UISETP.NE.AND UP2, UPT, UR4, 0x2, UPT ;  /* 0x000000020400788c */ /* 0x000fe6000bf45270 */
[----:B------:R2:W-:Y:S01]  /*3bd0*/  UTCBAR [UR5], URZ ;  /* 0x000000ff050073e9 */ /* 0x0005e200080000ff */
[----:B------:R-:W-:Y:S01]  /*3be0*/  USEL UR23, UR4, URZ, UP2 ;  /* 0x000000ff04177287 */ /* 0x000fe20009000000 */
[----:B------:R-:W-:Y:S11]  /*3bf0*/  BRA.U !UP0, `(.L_x_83) ;  /* 0x0000000108047547 */ /* 0x000ff6000b800000 */
[----:B--2---:R-:W-:Y:S05]  /*3c00*/  BPT.TRAP 0x1 ;  /* 0x000000040000795c */ /* 0x004fea0000300000 */
.L_x_83:
[----:B------:R-:W-:Y:S01]  /*3c10*/  LOP3.LUT R11, R11, 0x1, RZ, 0x3c, !PT ;  /* 0x000000010b0b7812 */ /* 0x000fe200078e3cff */
[----:B------:R-:W-:Y:S09]  /*3c20*/  UIADD3 UR4, UPT, UPT, UR14, 0x1a898, URZ ;  /* 0x0001a8980e047890 */ /* 0x000ff2000fffe0ff */
[----:B------:R3:W-:Y:S01]  /*3c30*/  UTCBAR [UR4], URZ ;  /* 0x000000ff040073e9 */ /* 0x0007e200080000ff */
[----:B------:R-:W-:Y:S05]  /*3c40*/  BRA.U !UP0, `(.L_x_84) ;  /* 0x0000000108047547 */ /* 0x000fea000b800000 */
[----:B--23--:R-:W-:Y:S05]  /*3c50*/  BPT.TRAP 0x1 ;  /* 0x000000040000795c */ /* 0x00cfea0000300000 */
.L_x_84:
[----:B------:R-:W-:Y:S04]  /*3c60*/  SHF.L.U32 R2, R9, 0x1f, RZ ;  /* 0x0000001f09027819 */ /* 0x000fe800000006ff */
[----:B------:R-:W4:Y:S02]  /*3c70*/  SYNCS.PHASECHK.TRANS64.TRYWAIT P0, [UR14+0x1a878], R2 ;  /* 0x01a87802ff0075a7 */ /* 0x000f24000800110e */
[----:B----4-:R-:W-:Y:S05]  /*3c80*/  @!P0 BRA `(.L_x_85) ;  /* 0x0000009400e88947 */ /* 0x010fea0003800000 */
.L_x_261:
[----:B------:R-:W-:Y:S05]  /*3c90*/  BRA.U !UP1, `(.L_x_86) ;  /* 0x0000000109047547 */ /* 0x000fea000b800000 */
[----:B--23--:R-:W-:Y:S05]  /*3ca0*/  BPT.TRAP 0x1 ;  /* 0x000000040000795c */ /* 0x00cfea0000300000 */
.L_x_86:
[----:B-1----:R-:W-:Y:S01]  /*3cb0*/  SHF.L.U32 R4, R6, 0x1f, RZ ;  /* 0x0000001f06047819 */ /* 0x002fe200000006ff */
[----:B----4-:R-:W-:Y:S02]  /*3cc0*/  HFMA2 R0, -RZ, RZ, 0, 3.814697265625e-06 ;  /* 0x00000040ff007431 */ /* 0x010fe400000001ff */
[----:B------:R-:W-:Y:S01]  /*3cd0*/  IMAD.MOV.U32 R2, RZ, RZ, 0x40 ;  /* 0x00000040ff027424 */ /* 0x000fe200078e00ff */
[----:B------:R-:W1:Y:S02]  /*3ce0*/  SYNCS.PHASECHK.TRANS64.TRYWAIT P0, [UR14+0x1a820], R4 ;  /* 0x01a82004ff0075a7 */ /* 0x000e64000800110e */
[----:B-1----:R-:W-:Y:S05]  /*3cf0*/  @!P0 BRA `(.L_x_87) ;  /* 0x0000009400e48947 */ /* 0x002fea0003800000 */
.L_x_263:
[----:B--2---:R-:W-:Y:S01]  /*3d00*/  R2UR UR5, R2 ;  /* 0x00000000020572ca */ /* 0x004fe200000e0000 */
[----:B------:R-:W-:Y:S01]  /*3d10*/  UMOV UR8, 0x0 ;  /* 0x0000000000087882 */ /* 0x000fe20000000000 */
[----:B------:R-:W-:Y:S01]  /*3d20*/  R2UR UR12, R14 ;  /* 0x000000000e0c72ca */ /* 0x000fe200000e0000 */
[----:B------:R-:W-:Y:S01]  /*3d30*/  UMOV UR9, 0x8200010 ;  /* 0x0820001000097882 */ /* 0x000fe20000000000 */
[----:B------:R-:W-:Y:S01]  /*3d40*/  R2UR UR13, R15 ;  /* 0x000000000f0d72ca */ /* 0x000fe200000e0000 */
[----:B------:R-:W-:Y:S01]  /*3d50*/  UMOV UR6, 0x0 ;  /* 0x0000000000067882 */ /* 0x000fe20000000000 */
[----:B------:R-:W-:Y:S01]  /*3d60*/  R2UR UR10, R12 ;  /* 0x000000000c0a72ca */ /* 0x000fe200000e0000 */
[----:B------:R-:W-:Y:S01]  /*3d70*/  UMOV UR7, 0x8200010 ;  /* 0x0820001000077882 */ /* 0x000fe20000000000 */
[----:B------:R-:W-:Y:S02]  /*3d80*/  R2UR UR11, R13 ;  /* 0x000000000d0b72ca */ /* 0x000fe400000e0000 */
[----:B---3--:R-:W-:Y:S03]  /*3d90*/  R2UR UR4, R0 ;  /* 0x00000000000472ca */ /* 0x008fe600000e0000 */
[----:B------:R2:W-:Y:S10]  /*3da0*/  UTCHMMA gdesc[UR34], gdesc[UR32], tmem[UR5], tmem[UR8], idesc[UR9], !UPT ;  /* 0x00ff0820220075ea */ /* 0x0005f4000f800005 */
[----:B------:R2:W-:Y:S01]  /*3db0*/  UTCHMMA gdesc[UR10], gdesc[UR12], tmem[UR4], tmem[UR6], idesc[UR7], UPT ;  /* 0x00ff060c0a0075ea */ /* 0x0005e2000b800004 */
[----:B------:R-:W-:Y:S05]  /*3dc0*/  BRA.U !UP0, `(.L_x_88) ;  /* 0x0000000108047547 */ /* 0x000fea000b800000 */
[----:B--2---:R-:W-:Y:S05]  /*3dd0*/  BPT.TRAP 0x1 ;  /* 0x000000040000795c */ /* 0x004fea0000300000 */
.L_x_88:
[----:B--2---:R-:W-:Y:S09]  /*3de0*/  UIADD3 UR4, UPT, UPT, UR14, 0x1a860, URZ ;  /* 0x0001a8600e047890 */ /* 0x004ff2000fffe0ff */
[----:B------:R2:W-:Y:S01]  /*3df0*/  UTCBAR [UR4], URZ ;  /* 0x000000ff040073e9 */ /* 0x0005e200080000ff */
[----:B------:R-:W-:Y:S05]  /*3e00*/  BRA.U !UP0, `(.L_x_89) ;  /* 0x0000000108047547 */ /* 0x000fea000b800000 */
[----:B--2---:R-:W-:Y:S05]  /*3e10*/  BPT.TRAP 0x1 ;  /* 0x000000040000795c */ /* 0x004fea0000300000 */
.L_x_89:
[----:B-1----:R-:W-:Y:S01]  /*3e20*/  SHF.L.U32 R4, R7, 0x1f, RZ ;  /* 0x0000001f07047819 */ /* 0x002fe200000006ff */
[----:B------:R-:W-:Y:S01]  /*3e30*/  IMAD.MOV.U32 R2, RZ, RZ, 0xc0 ;  /* 0x000000c0ff027424 */ /* 0x000fe200078e00ff */
[----:B------:R-:W-:Y:S02]  /*3e40*/  MOV R0, 0x20 ;  /* 0x0000002000007802 */ /* 0x000fe40000000f00 */
[----:B------:R-:W1:Y:S02]  /*3e50*/  SYNCS.PHASECHK.TRANS64.TRYWAIT P0, [UR14+0x1a880], R4 ;  /* 0x01a88004ff0075a7 */ /* 0x000e64000800110e */
[----:B-1----:R-:W-:Y:S05]  /*3e60*/  @!P0 BRA `(.L_x_90) ;  /* 0x0000009400a08947 */ /* 0x002fea0003800000 */
.L_x_265:
[----:B--2---:R-:W-:Y:S01]  /*3e70*/  R2UR UR4, R2 ;  /* 0x00000000020472ca */ /* 0x004fe200000e0000 */
[----:B-1----:R-:W-:Y:S01]  /*3e80*/  IMAD.MOV.U32 R3, RZ, RZ, 0xc8 ;  /* 0x000000c8ff037424 */ /* 0x002fe200078e00ff */
[----:B------:R-:W-:Y:S01]  /*3e90*/  R2UR UR6, R0 ;  /* 0x00000000000672ca */ /* 0x000fe200000e0000 */
[----:B------:R-:W-:Y:S01]  /*3ea0*/  IMAD.MOV.U32 R2, RZ, RZ, 0x20 ;  /* 0x00000020ff027424 */ /* 0x000fe200078e00ff */
[----:B------:R-:W-:Y:S01]  /*3eb0*/  UMOV UR10, 0x0 ;  /* 0x00000000000a7882 */ /* 0x000fe20000000000 */
[----:B------:R-:W-:Y:S01]  /*3ec0*/  UMOV UR11, 0x8090010 ;  /* 0x08090010000b7882 */ /* 0x000fe20000000000 */
[----:B------:R-:W-:Y:S01]  /*3ed0*/  R2UR UR8, R3 ;  /* 0x00000000030872ca */ /* 0x000fe200000e0000 */
[----:B------:R-:W-:Y:S01]  /*3ee0*/  UMOV UR17, 0x8090010 ;  /* 0x0809001000117882 */ /* 0x000fe20000000000 */
[----:B------:R-:W-:Y:S01]  /*3ef0*/  R2UR UR9, R2 ;  /* 0x00000000020972ca */ /* 0x000fe200000e0000 */
[----:B------:R-:W-:Y:S02]  /*3f00*/  IMAD.MOV.U32 R0, RZ, RZ, 0xd0 ;  /* 0x000000d0ff007424 */ /* 0x000fe400078e00ff */
[----:B------:R-:W-:Y:S02]  /*3f10*/  IMAD.MOV.U32 R3, RZ, RZ, 0x20 ;  /* 0x00000020ff037424 */ /* 0x000fe400078e00ff */
[----:B------:R-:W-:Y:S01]  /*3f20*/  IMAD.MOV.U32 R2, RZ, RZ, 0xd8 ;  /* 0x000000d8ff027424 */ /* 0x000fe200078e00ff */
[----:B------:R-:W-:Y:S01]  /*3f30*/  R2UR UR13, R0 ;  /* 0x00000000000d72ca */ /* 0x000fe200000e0000 */
[----:B------:R1:W-:Y:S01]  /*3f40*/  UTCHMMA tmem[UR4], gdesc[UR28], tmem[UR6], tmem[UR10], idesc[UR11], UPT ;  /* 0x00ff0a1c040079ea */ /* 0x0003e2000b800006 */
[C---:B------:R-:W-:Y:S01]  /*3f50*/  R2UR UR16, R3.reuse ;  /* 0x00000000031072ca */ /* 0x040fe200000e0000 */
[----:B------:R-:W-:Y:S01]  /*3f60*/  IMAD.MOV.U32 R0, RZ, RZ, 0x20 ;  /* 0x00000020ff007424 */ /* 0x000fe200078e00ff */
[----:B------:R-:W-:Y:S01]  /*3f70*/  R2UR UR5, R2 ;  /* 0x00000000020572ca */ /* 0x000fe200000e0000 */
[----:B------:R-:W-:Y:S02]  /*3f80*/  IMAD.MOV.U32 R2, RZ, RZ, 0xe0 ;  /* 0x000000e0ff027424 */ /* 0x000fe400078e00ff */
[----:B------:R2:W-:Y:S01]  /*3f90*/  UTCHMMA tmem[UR8], gdesc[UR76], tmem[UR9], tmem[UR10], idesc[UR11], UPT ;  /* 0x00ff0a4c080079ea */ /* 0x0005e2000b800009 */
[----:B------:R-:W-:Y:S01]  /*3fa0*/  R2UR UR7, R0 ;  /* 0x00000000000772ca */ /* 0x000fe200000e0000 */
[----:B-1----:R-:W-:Y:S01]  /*3fb0*/  UMOV UR4, 0x0 ;  /* 0x0000000000047882 */ /* 0x002fe20000000000 */
[----:B--2---:R-:W-:Y:S01]  /*3fc0*/  R2UR UR10, R2 ;  /* 0x00000000020a72ca */ /* 0x004fe200000e0000 */
[----:B------:R-:W-:Y:S01]  /*3fd0*/  UMOV UR8, 0x0 ;  /* 0x0000000000087882 */ /* 0x000fe20000000000 */
[----:B------:R-:W-:Y:S01]  /*3fe0*/  R2UR UR11, R0 ;  /* 0x00000000000b72ca */ /* 0x000fe200000e0000 */
[----:B------:R-:W-:Y:S01]  /*3ff0*/  UMOV UR9, 0x8090010 ;  /* 0x0809001000097882 */ /* 0x000fe20000000000 */
[----:B------:R-:W-:Y:S01]  /*4000*/  IMAD.MOV.U32 R0, RZ, RZ, 0xe8 ;  /* 0x000000e8ff007424 */ /* 0x000fe200078e00ff */
[----:B------:R1:W-:Y:S01]  /*4010*/  UTCHMMA tmem[UR13], gdesc[UR74], tmem[UR16], tmem[UR8], idesc[UR9], UPT ;  /* 0x00ff084a0d0079ea */ /* 0x0003e2000b800010 */
[----:B------:R-:W-:Y:S03]  /*4020*/  IMAD.MOV.U32 R2, RZ, RZ, 0x20 ;  /* 0x00000020ff027424 */ /* 0x000fe600078e00ff */
[----:B------:R-:W-:Y:S01]  /*4030*/  R2UR UR12, R0 ;  /* 0x00000000000c72ca */ /* 0x000fe200000e0000 */
[----:B------:R-:W-:Y:S01]  /*4040*/  IMAD.MOV.U32 R0, RZ, RZ, 0xf0 ;  /* 0x000000f0ff007424 */ /* 0x000fe200078e00ff */
[----:B------:R-:W-:Y:S01]  /*4050*/  R2UR UR15, R2 ;  /* 0x00000000020f72ca */ /* 0x000fe200000e0000 */
[----:B------:R-:W-:Y:S03]  /*4060*/  IMAD.MOV.U32 R2, RZ, RZ, 0xf8 ;  /* 0x000000f8ff027424 */ /* 0x000fe600078e00ff */
[----:B-1----:R-:W-:Y:S01]  /*4070*/  R2UR UR8, R0 ;  /* 0x00000000000872ca */ /* 0x002fe200000e0000 */
[----:B------:R-:W-:Y:S01]  /*4080*/  UMOV UR16, 0x0 ;  /* 0x0000000000107882 */ /* 0x000fe20000000000 */
[----:B------:R-:W-:Y:S01]  /*4090*/  R2UR UR9, R3 ;  /* 0x00000000030972ca */ /* 0x000fe200000e0000 */
[----:B------:R1:W-:Y:S01]  /*40a0*/  UTCHMMA tmem[UR5], gdesc[UR72], tmem[UR7], tmem[UR16], idesc[UR17], UPT ;  /* 0x00ff1048050079ea */ /* 0x0003e2000b800007 */
[----:B------:R-:W-:Y:S01]  /*40b0*/  UMOV UR13, 0x8090010 ;  /* 0x08090010000d7882 */ /* 0x000fe20000000000 */
[----:B------:R-:W-:Y:S05]  /*40c0*/  IMAD.MOV.U32 R0, RZ, RZ, 0x20 ;  /* 0x00000020ff007424 */ /* 0x000fea00078e00ff */
[----:B------:R-:W-:Y:S01]  /*40d0*/  R2UR UR6, R0 ;  /* 0x00000000000672ca */ /* 0x000fe200000e0000 */
[----:B-1----:R-:W-:Y:S02]  /*40e0*/  UMOV UR5, 0x8090010 ;  /* 0x0809001000057882 */ /* 0x002fe40000000000 */
[----:B------:R1:W-:Y:S02]  /*40f0*/  UTCHMMA tmem[UR10], gdesc[UR70], tmem[UR11], tmem[UR4], idesc[UR5], UPT ;  /* 0x00ff04460a0079ea */ /* 0x0003e4000b80000b */
[----:B-1----:R-:W-:Y:S01]  /*4100*/  UMOV UR10, 0x0 ;  /* 0x00000000000a7882 */ /* 0x002fe20000000000 */
[----:B------:R-:W-:Y:S01]  /*4110*/  UMOV UR11, 0x8090010 ;  /* 0x08090010000b7882 */ /* 0x000fe20000000000 */
[----:B------:R-:W-:Y:S01]  /*4120*/  R2UR UR4, R2 ;  /* 0x00000000020472ca */ /* 0x000fe200000e0000 */
[----:B------:R1:W-:Y:S02]  /*4130*/  UTCHMMA tmem[UR12], gdesc[UR68], tmem[UR15], tmem[UR10], idesc[UR11], UPT ;  /* 0x00ff0a440c0079ea */ /* 0x0003e4000b80000f */
[----:B-1----:R-:W-:Y:S02]  /*4140*/  UMOV UR12, 0x0 ;  /* 0x00000000000c7882 */ /* 0x002fe40000000000 */
[----:B------:R1:W-:Y:S08]  /*4150*/  UTCHMMA tmem[UR8], gdesc[UR66], tmem[UR9], tmem[UR12], idesc[UR13], UPT ;  /* 0x00ff0c42080079ea */ /* 0x0003f0000b800009 */
[----:B------:R1:W-:Y:S01]  /*4160*/  UTCHMMA tmem[UR4], gdesc[UR64], tmem[UR6], tmem[UR16], idesc[UR17], UPT ;  /* 0x00ff1040040079ea */ /* 0x0003e2000b800006 */
[----:B------:R-:W-:Y:S05]  /*4170*/  BRA.U !UP0, `(.L_x_91) ;  /* 0x0000000108047547 */ /* 0x000fea000b800000 */
[----:B-1----:R-:W-:Y:S05]  /*4180*/  BPT.TRAP 0x1 ;  /* 0x000000040000795c */ /* 0x002fea0000300000 */
.L_x_91:
[----:B-1----:R-:W-:Y:S09]  /*4190*/  UIADD3 UR4, UPT, UPT, UR14, 0x1a888, URZ ;  /* 0x0001a8880e047890 */ /* 0x002ff2000fffe0ff */
[----:B------:R1:W-:Y:S01]  /*41a0*/  UTCBAR [UR4], URZ ;  /* 0x000000ff040073e9 */ /* 0x0003e200080000ff */
[----:B------:R-:W-:Y:S05]  /*41b0*/  BRA.U !UP1, `(.L_x_92) ;  /* 0x0000000109047547 */ /* 0x000fea000b800000 */
[----:B-1----:R-:W-:Y:S05]  /*41c0*/  BPT.TRAP 0x1 ;  /* 0x000000040000795c */ /* 0x002fea0000300000 */
.L_x_92:
[----:B------:R-:W-:Y:S01]  /*41d0*/  ISETP.GT.U32.AND P0, PT, R77, 0x2, PT ;  /* 0x000000024d00780c */ /* 0x000fe20003f04070 */
[----:B-1----:R-:W-:Y:S01]  /*41e0*/  UIADD3 UR4, UPT, UPT, UR14, 0x1a828, URZ ;  /* 0x0001a8280e047890 */ /* 0x002fe2000fffe0ff */
[----:B------:R-:W-:Y:S01]  /*41f0*/  LOP3.LUT R6, R6, 0x1, RZ, 0x3c, !PT ;  /* 0x0000000106067812 */ /* 0x000fe200078e3cff */
[----:B------:R-:W-:Y:S01]  /*4200*/  UISETP.NE.AND UP2, UPT, UR24, 0x2, UPT ;  /* 0x000000021800788c */ /* 0x000fe2000bf45270 */
[----:B------:R-:W-:Y:S01]  /*4210*/  LOP3.LUT R8, R8, 0x1, RZ, 0x3c, !PT ;  /* 0x0000000108087812 */ /* 0x000fe200078e3cff */
[----:B------:R-:W-:Y:S01]  /*4220*/  UMOV UR22, 0x1 ;  /* 0x0000000100167882 */ /* 0x000fe20000000000 */
[----:B------:R-:W-:Y:S01]  /*4230*/  LOP3.LUT R10, R10, 0x1, RZ, 0x3c, !PT ;  /* 0x000000010a0a7812 */ /* 0x000fe200078e3cff */
[----:B------:R-:W-:Y:S01]  /*4240*/  USEL UR5, URZ, 0x1, UP2 ;  /* 0x00000001ff057887 */ /* 0x000fe20009000000 */
[----:B------:R-:W-:Y:S01]  /*4250*/  LOP3.LUT R7, R7, 0x1, RZ, 0x3c, !PT ;  /* 0x0000000107077812 */ /* 0x000fe200078e3cff */
[----:B------:R-:W-:Y:S01]  /*4260*/  USEL UR10, UR24, URZ, UP2 ;  /* 0x000000ff180a7287 */ /* 0x000fe20009000000 */
[----:B------:R2:W-:Y:S01]  /*4270*/  UTCBAR [UR4], URZ ;  /* 0x000000ff040073e9 */ /* 0x0005e200080000ff */
[----:B------:R-:W-:Y:S02]  /*4280*/  VIADD R77, R77, 0xffffffff ;  /* 0xffffffff4d4d7836 */ /* 0x000fe40000000000 */
[----:B------:R-:W-:Y:S01]  /*4290*/  LOP3.LUT R5, R5, UR5, RZ, 0x3c, !PT ;  /* 0x0000000505057c12 */ /* 0x000fe2000f8e3cff */
[----:B------:R-:W-:Y:S05]  /*42a0*/  @P0 BRA `(.L_x_93) ;  /* 0xffffffec00d00947 */ /* 0x000fea000383ffff */
.L_x_69:
[----:B------:R-:W-:Y:S05]  /*42b0*/  BRA.U !UP0, `(.L_x_94) ;  /* 0x0000000108047547 */ /* 0x000fea000b800000 */
[----:B-12---:R-:W-:Y:S05]  /*42c0*/  BPT.TRAP 0x1 ;  /* 0x000000040000795c */ /* 0x006fea0000300000 */
.L_x_94:
[----:B------:R-:W-:-:S05]  /*42d0*/  HFMA2 R2, -RZ, RZ, 0, 5.9604644775390625e-08 ;  /* 0x00000001ff027431 */ /* 0x000fca00000001ff */
[----:B------:R-:W-:-:S04]  /*42e0*/  SHF.L.U32 R2, R2, 0x1f, RZ ;  /* 0x0000001f02027819 */ /* 0x000fc800000006ff */
[----:B------:R-:W3:Y:S02]  /*42f0*/  SYNCS.PHASECHK.TRANS64.TRYWAIT P0, [UR14+0x1a8b0], R2 ;  /* 0x01a8b002ff0075a7 */ /* 0x000ee4000800110e */
[----:B---3--:R-:W-:Y:S05]  /*4300*/  @!P0 BRA `(.L_x_95) ;  /* 0x0000009000908947 */ /* 0x008fea0003800000 */
.L_x_267:
[----:B------:R-:W-:Y:S05]  /*4310*/  BRA.U !UP0, `(.L_x_96) ;  /* 0x0000000108047547 */ /* 0x000fea000b800000 */
[----:B-12---:R-:W-:Y:S05]  /*4320*/  BPT.TRAP 0x1 ;  /* 0x000000040000795c */ /* 0x006fea0000300000 */
.L_x_96:
[----:B--2---:R-:W-:-:S09]  /*4330*/  UIADD3 UR4, UPT, UPT, UR14, 0x1a8a0, URZ ;  /* 0x0001a8a00e047890 */ /* 0x004fd2000fffe0ff */
[----:B------:R2:W-:Y:S01]  /*4340*/  UTCBAR [UR4], URZ ;  /* 0x000000ff040073e9 */ /* 0x0005e200080000ff */
[----:B------:R-:W-:Y:S05]  /*4350*/  BRA.U !UP0, `(.L_x_97) ;  /* 0x0000000108047547 */ /* 0x000fea000b800000 */
[----:B-12---:R-:W-:Y:S05]  /*4360*/  BPT.TRAP 0x1 ;  /* 0x000000040000795c */ /* 0x006fea0000300000 */
.L_x_97:
[----:B------:R-:W4:Y:S02]  /*4370*/  SYNCS.PHASECHK.TRANS64.TRYWAIT P0, [UR14+0x1a8b8], R2 ;  /* 0x01a8b802ff0075a7 */ /* 0x000f24000800110e */
[----:B----4-:R-:W-:Y:S05]  /*4380*/  @!P0 BRA `(.L_x_98) ;  /* 0x0000009000888947 */ /* 0x010fea0003800000 */
.L_x_269:
[----:B------:R-:W-:Y:S05]  /*4390*/  BRA.U !UP0, `(.L_x_99) ;  /* 0x0000000108047547 */ /* 0x000fea000b800000 */
[----:B-12---:R-:W-:Y:S05]  /*43a0*/  BPT.TRAP 0x1 ;  /* 0x000000040000795c */ /* 0x006fea0000300000 */
.L_x_99:
[----:B------:R-:W-:Y:S01]  /*43b0*/  SHF.L.U32 R11, R11, 0x1f, RZ ;  /* 0x0000001f0b0b7819 */ /* 0x000fe200000006ff */
[----:B------:R-:W-:Y:S01]  /*43c0*/  IMAD.MOV.U32 R4, RZ, RZ, RZ ;  /* 0x000000ffff047224 */ /* 0x000fe200078e00ff */
[----:B------:R-:W-:Y:S02]  /*43d0*/  MOV R3, RZ ;  /* 0x000000ff00037202 */ /* 0x000fe40000000f00 */
[----:B------:R-:W4:Y:S02]  /*43e0*/  SYNCS.PHASECHK.TRANS64.TRYWAIT P0, [UR14+0x1a890], R11 ;  /* 0x01a8900bff0075a7 */ /* 0x000f24000800110e */
[----:B----4-:R-:W-:Y:S05]  /*43f0*/  @!P0 BRA `(.L_x_100) ;  /* 0x0000009000848947 */ /* 0x010fea0003800000 */
.L_x_271:
[----:B---3--:R-:W-:Y:S01]  /*4400*/  IMAD.MOV.U32 R2, RZ, RZ, RZ ;  /* 0x000000ffff027224 */ /* 0x008fe200078e00ff */
[----:B------:R-:W-:Y:S01]  /*4410*/  R2UR UR49, R4 ;  /* 0x00000000043172ca */ /* 0x000fe200000e0000 */
[----:B------:R-:W-:Y:S01]  /*4420*/  IMAD.MOV.U32 R0, RZ, RZ, RZ ;  /* 0x000000ffff007224 */ /* 0x000fe200078e00ff */
[----:B------:R-:W-:Y:S01]  /*4430*/  R2UR UR48, R3 ;  /* 0x00000000033072ca */ /* 0x000fe200000e0000 */
[----:B--2---:R-:W-:Y:S01]  /*4440*/  ULEA UR4, UR23, UR63, 0x9 ;  /* 0x0000003f17047291 */ /* 0x004fe2000f8e48ff */
[----:B------:R-:W-:Y:S01]  /*4450*/  R2UR UR47, R2 ;  /* 0x00000000022f72ca */ /* 0x000fe200000e0000 */
[----:B------:R-:W-:Y:S01]  /*4460*/  UISETP.NE.U32.AND UP1, UPT, UR22, URZ, UPT ;  /* 0x000000ff1600728c */ /* 0x000fe2000bf25070 */
[----:B------:R-:W-:Y:S01]  /*4470*/  R2UR UR46, R0 ;  /* 0x00000000002e72ca */ /* 0x000fe200000e0000 */
[----:B------:R-:W-:Y:S01]  /*4480*/  UIADD3 UR28, UPT, UPT, UR26, 0x2, URZ ;  /* 0x000000021a1c7890 */ /* 0x000fe2000fffe0ff */
[----:B------:R-:W-:Y:S01]  /*4490*/  R2UR UR45, R2 ;  /* 0x00000000022d72ca */ /* 0x000fe200000e0000 */
[----:B------:R-:W-:Y:S01]  /*44a0*/  UIADD3 UR42, UPT, UPT, UR4, 0x40, URZ ;  /* 0x00000040042a7890 */ /* 0x000fe2000fffe0ff */
[----:B------:R-:W-:Y:S01]  /*44b0*/  R2UR UR44, R0 ;  /* 0x00000000002c72ca */ /* 0x000fe200000e0000 */
[----:B------:R-:W-:Y:S01]  /*44c0*/  UIADD3 UR24, UPT, UPT, UR26, 0x4, URZ ;  /* 0x000000041a187890 */ /* 0x000fe2000fffe0ff */
[----:B------:R-:W-:Y:S01]  /*44d0*/  R2UR UR22, R2 ;  /* 0x00000000021672ca */ /* 0x000fe200000e0000 */
[----:B------:R-:W-:Y:S01]  /*44e0*/  UIADD3 UR40, UPT, UPT, UR4, 0x80, URZ ;  /* 0x0000008004287890 */ /* 0x000fe2000fffe0ff */
[----:B------:R-:W-:Y:S01]  /*44f0*/  R2UR UR15, R0 ;  /* 0x00000000000f72ca */ /* 0x000fe200000e0000 */
[----:B------:R-:W-:-:S02]  /*4500*/  UIADD3 UR16, UPT, UPT, UR26, 0x6, URZ ;  /* 0x000000061a107890 */ /* 0x000fc4000fffe0ff */
[----:B------:R-:W-:Y:S02]  /*4510*/  UIADD3 UR38, UPT, UPT, UR4, 0xc0, URZ ;  /* 0x000000c004267890 */ /* 0x000fe4000fffe0ff */
[----:B-1----:R-:W-:Y:S02]  /*4520*/  UIADD3 UR12, UPT, UPT, UR26, 0x400, URZ ;  /* 0x000004001a0c7890 */ /* 0x002fe4000fffe0ff */
[----:B------:R-:W-:Y:S02]  /*4530*/  UIADD3 UR36, UPT, UPT, UR4, 0x100, URZ ;  /* 0x0000010004247890 */ /* 0x000fe4000fffe0ff */
[----:B------:R-:W-:Y:S02]  /*4540*/  UIADD3 UR10, UPT, UPT, UR26, 0x402, URZ ;  /* 0x000004021a0a7890 */ /* 0x000fe4000fffe0ff */
[----:B------:R-:W-:Y:S02]  /*4550*/  UIADD3 UR34, UPT, UPT, UR4, 0x140, URZ ;  /* 0x0000014004227890 */ /* 0x000fe4000fffe0ff */
[----:B------:R-:W-:-:S02]  /*4560*/  UIADD3 UR8, UPT, UPT, UR26, 0x404, URZ ;  /* 0x000004041a087890 */ /* 0x000fc4000fffe0ff */
[----:B------:R-:W-:Y:S01]  /*4570*/  UIADD3 UR32, UPT, UPT, UR4, 0x180, URZ ;  /* 0x0000018004207890 */ /* 0x000fe2000fffe0ff */
[----:B------:R-:W-:Y:S01]  /*4580*/  UMOV UR64, 0x0 ;  /* 0x0000000000407882 */ /* 0x000fe20000000000 */
[----:B------:R-:W-:Y:S01]  /*4590*/  UMOV UR65, 0x8090010 ;  /* 0x0809001000417882 */ /* 0x000fe20000000000 */
[----:B------:R-:W-:Y:S01]  /*45a0*/  UIADD3 UR6, UPT, UPT, UR26, 0x406, URZ ;  /* 0x000004061a067890 */ /* 0x000fe2000fffe0ff */
[----:B------:R-:W-:Y:S01]  /*45b0*/  UMOV UR5, 0x80004020 ;  /* 0x8000402000057882 */ /* 0x000fe20000000000 */
[----:B------:R-:W-:Y:S01]  /*45c0*/  UIADD3 UR30, UPT, UPT, UR4, 0x1c0, URZ ;  /* 0x000001c0041e7890 */ /* 0x000fe2000fffe0ff */
[----:B------:R1:W-:Y:S01]  /*45d0*/  UTCHMMA gdesc[UR26], gdesc[UR4], tmem[UR49], tmem[UR64], idesc[UR65], UP1 ;  /* 0x00ff40041a0075ea */ /* 0x0003e20008800031 */
        /* <DEDUP_REMOVED lines=12> */
[----:B------:R1:W-:Y:S01]  /*46a0*/  UTCHMMA gdesc[UR28], gdesc[UR42], tmem[UR48], tmem[UR62], idesc[UR63], UPT ;  /* 0x00ff3e2a1c0075ea */ /* 0x0003e2000b800030 */
        /* <DEDUP_REMOVED lines=20> */
[----:B------:R1:W-:Y:S01]  /*47f0*/  UTCHMMA gdesc[UR8], gdesc[UR32], tmem[UR22], tmem[UR52], idesc[UR53], UPT ;  /* 0x00ff3420080075ea */ /* 0x0003e2000b800016 */
[----:B------:R1:W-:Y:S01]  /*4800*/  UTCHMMA gdesc[UR6], gdesc[UR30], tmem[UR15], tmem[UR50], idesc[UR51], UPT ;  /* 0x00ff321e060075ea */ /* 0x0003e2000b80000f */
[----:B------:R-:W-:Y:S05]  /*4810*/  BRA.U !UP0, `(.L_x_101) ;  /* 0x0000000108047547 */ /* 0x000fea000b800000 */
[----:B-1----:R-:W-:Y:S05]  /*4820*/  BPT.TRAP 0x1 ;  /* 0x000000040000795c */ /* 0x002fea0000300000 */
.L_x_101:
[----:B------:R-:W-:Y:S01]  /*4830*/  IMAD.MOV.U32 R0, RZ, RZ, 0x40 ;  /* 0x00000040ff007424 */ /* 0x000fe200078e00ff */
[----:B-1----:R-:W-:Y:S01]  /*4840*/  UIADD3 UR5, UPT, UPT, UR14, 0x1a8a8, URZ ;  /* 0x0001a8a80e057890 */ /* 0x002fe2000fffe0ff */
[----:B------:R-:W-:Y:S01]  /*4850*/  IMAD.MOV.U32 R2, RZ, RZ, 0x40 ;  /* 0x00000040ff027424 */ /* 0x000fe200078e00ff */
[----:B------:R-:W-:Y:S02]  /*4860*/  UIADD3 UR38, UPT, UPT, UR18, 0x40, URZ ;  /* 0x0000004012267890 */ /* 0x000fe4000fffe0ff */
[----:B------:R-:W-:Y:S01]  /*4870*/  R2UR UR45, R0 ;  /* 0x00000000002d72ca */ /* 0x000fe200000e0000 */
[----:B------:R-:W-:Y:S01]  /*4880*/  UIADD3 UR36, UPT, UPT, UR20, 0x80, URZ ;  /* 0x0000008014247890 */ /* 0x000fe2000fffe0ff */
[----:B------:R-:W-:Y:S01]  /*4890*/  R2UR UR44, R2 ;  /* 0x00000000022c72ca */ /* 0x000fe200000e0000 */
[----:B------:R-:W-:Y:S01]  /*48a0*/  UIADD3 UR34, UPT, UPT, UR18, 0x80, URZ ;  /* 0x0000008012227890 */ /* 0x000fe2000fffe0ff */
[C---:B------:R-:W-:Y:S01]  /*48b0*/  R2UR UR43, R0.reuse ;  /* 0x00000000002b72ca */ /* 0x040fe200000e0000 */
        /* <DEDUP_REMOVED lines=11> */
[----:B------:R1:W-:Y:S01]  /*4970*/  UTCBAR [UR5], URZ ;  /* 0x000000ff050073e9 */ /* 0x0003e200080000ff */
[----:B------:R-:W-:-:S02]  /*4980*/  UIADD3 UR12, UPT, UPT, UR20, 0x280, URZ ;  /* 0x00000280140c7890 */ /* 0x000fc4000fffe0ff */
[----:B------:R-:W-:Y:S02]  /*4990*/  UIADD3 UR10, UPT, UPT, UR18, 0x180, URZ ;  /* 0x00000180120a7890 */ /* 0x000fe4000fffe0ff */
[----:B------:R-:W-:Y:S01]  /*49a0*/  UIADD3 UR8, UPT, UPT, UR20, 0x300, URZ ;  /* 0x0000030014087890 */ /* 0x000fe2000fffe0ff */
[----:B------:R-:W-:Y:S01]  /*49b0*/  UMOV UR60, 0x0 ;  /* 0x00000000003c7882 */ /* 0x000fe20000000000 */
[----:B------:R-:W-:Y:S01]  /*49c0*/  UMOV UR61, 0x8098010 ;  /* 0x08098010003d7882 */ /* 0x000fe20000000000 */
[----:B------:R-:W-:Y:S01]  /*49d0*/  UIADD3 UR4, UPT, UPT, UR20, 0x380, URZ ;  /* 0x0000038014047890 */ /* 0x000fe2000fffe0ff */
[----:B------:R2:W-:Y:S01]  /*49e0*/  UTCHMMA gdesc[UR20], gdesc[UR18], tmem[UR45], tmem[UR60], idesc[UR61], !UPT ;  /* 0x00ff3c12140075ea */ /* 0x0005e2000f80002d */
        /* <DEDUP_REMOVED lines=32> */
[----:B-1----:R-:W-:Y:S01]  /*4bf0*/  UMOV UR5, 0x40004040 ;  /* 0x4000404000057882 */ /* 0x002fe20000000000 */
[----:B------:R2:W-:Y:S01]  /*4c00*/  UTCHMMA gdesc[UR12], gdesc[UR16], tmem[UR40], tmem[UR50], idesc[UR51], UPT ;  /* 0x00ff32100c0075ea */ /* 0x0005e2000b800028 */
[----:B------:R2:W-:Y:S01]  /*4c10*/  UTCHMMA gdesc[UR8], gdesc[UR10], tmem[UR22], tmem[UR48], idesc[UR49], UPT ;  /* 0x00ff300a080075ea */ /* 0x0005e2000b800016 */
[----:B------:R2:W-:Y:S01]  /*4c20*/  UTCHMMA gdesc[UR4], gdesc[UR6], tmem[UR15], tmem[UR46], idesc[UR47], UPT ;  /* 0x00ff2e06040075ea */ /* 0x0005e2000b80000f */
[----:B------:R-:W-:Y:S05]  /*4c30*/  BRA.U !UP0, `(.L_x_102) ;  /* 0x0000000108047547 */ /* 0x000fea000b800000 */
[----:B--2---:R-:W-:Y:S05]  /*4c40*/  BPT.TRAP 0x1 ;  /* 0x000000040000795c */ /* 0x004fea0000300000 */
.L_x_102:
[----:B--2---:R-:W-:Y:S01]  /*4c50*/  UIADD3 UR4, UPT, UPT, UR14, 0x1a870, URZ ;  /* 0x0001a8700e047890 */ /* 0x004fe2000fffe0ff */
[----:B------:R-:W-:Y:S08]  /*4c60*/  BSSY.RECONVERGENT B0, `(.L_x_103) ;  /* 0x0000004000007945 */ /* 0x000ff00003800200 */
[----:B------:R1:W-:Y:S01]  /*4c70*/  UTCBAR [UR4], URZ ;  /* 0x000000ff040073e9 */ /* 0x0003e200080000ff */
[----:B------:R-:W-:Y:S05]  /*4c80*/  @!P2 BRA `(.L_x_104) ;  /* 0x000000000004a947 */ /* 0x000fea0003800000 */
[----:B-1----:R-:W-:Y:S05]  /*4c90*/  BPT.TRAP 0x1 ;  /* 0x000000040000795c */ /* 0x002fea0000300000 */
.L_x_104:
[----:B-1----:R-:W-:Y:S05]  /*4ca0*/  BSYNC.RECONVERGENT B0 ;  /* 0x0000000000007941 */ /* 0x002fea0003800200 */
.L_x_103:
[----:B------:R-:W-:-:S04]  /*4cb0*/  ULEA UR4, UR23, UR14, 0x3 ;  /* 0x0000000e17047291 */ /* 0x000fc8000f8e18ff */
[----:B------:R-:W-:-:S09]  /*4cc0*/  UIADD3 UR4, UPT, UPT, UR4, 0x1a810, URZ ;  /* 0x0001a81004047890 */ /* 0x000fd2000fffe0ff */
[----:B------:R1:W-:Y:S01]  /*4cd0*/  UTCBAR [UR4], URZ ;  /* 0x000000ff040073e9 */ /* 0x0003e200080000ff */
[----:B------:R-:W-:Y:S05]  /*4ce0*/  BRA.U !UP0, `(.L_x_105) ;  /* 0x0000000108047547 */ /* 0x000fea000b800000 */
[----:B-1----:R-:W-:Y:S05]  /*4cf0*/  BPT.TRAP 0x1 ;  /* 0x000000040000795c */ /* 0x002fea0000300000 */
.L_x_105:
[----:B------:R-:W-:-:S13]  /*4d00*/  ELECT P0, URZ, PT ;  /* 0x0000000000ff782f */ /* 0x000fda0003800000 */
[----:B-1----:R-:W-:Y:S05]  /*4d10*/  @!P0 EXIT ;  /* 0x000000000000894d */ /* 0x002fea0003800000 */
[----:B------:R-:W-:-:S09]  /*4d20*/  UIADD3 UR4, UPT, UPT, UR14, 0x1a898, URZ ;  /* 0x0001a8980e047890 */ /* 0x000fd2000fffe0ff */
[----:B------:R1:W-:Y:S01]  /*4d30*/  UTCBAR [UR4], URZ ;  /* 0x000000ff040073e9 */ /* 0x0003e200080000ff */
[----:B------:R-:W-:Y:S01]  /*4d40*/  NOP ;  /* 0x0000000000007918 */ /* 0x000fe20000000000 */
[----:B-1----:R-:W-:Y:S05]  /*4d50*/  EXIT ;  /* 0x000000000000794d */ /* 0x002fea0003800000 */
.L_x_305:
[----:B------:R-:W-:-:S08]  /*4d60*/  NOP ;  /* 0x0000000000007918 */ /* 0x000fd00000000000 */
[----:B------:R-:W1:-:S00]  /*4d70*/  USETMAXREG.DEALLOC.CTAPOOL 0x60 ;  /* 0x00000060000079c8 */ /* 0x000e4000080e0500 */
[----:B-1----:R-:W-:Y:S01]  /*4d80*/  ISETP.NE.AND P0, PT, R0, RZ, PT ;  /* 0x000000ff0000720c */ /* 0x002fe20003f05270 */
[----:B------:R-:W-:-:S12]  /*4d90*/  BSSY.RECONVERGENT B0, `(.L_x_106) ;  /* 0x0000003000007945 */ /* 0x000fd80003800200 */
[----:B------:R-:W-:Y:S05]  /*4da0*/  @!P0 BRA `(.L_x_107) ;  /* 0x0000000000048947 */ /* 0x000fea0003800000 */
[----:B------:R-:W-:Y:S05]  /*4db0*/  BPT.TRAP 0x1 ;  /* 0x000000040000795c */ /* 0x000fea0000300000 */
.L_x_107:
[----:B------:R-:W-:Y:S05]  /*4dc0*/  BSYNC.RECONVERGENT B0 ;  /* 0x0000000000007941 */ /* 0x000fea0003800200 */
.L_x_106:
[----:B------:R-:W1:Y:S01]  /*4dd0*/  S2UR UR24, SR_CgaCtaId ;  /* 0x00000000001879c3 */ /* 0x000e620000008800 */
[----:B------:R-:W-:Y:S01]  /*4de0*/  UMOV UR4, 0x400 ;  /* 0x0000040000047882 */ /* 0x000fe20000000000 */
[----:B------:R-:W-:Y:S01]  /*4df0*/  IMAD.MOV.U32 R6, RZ, RZ, 0x1 ;  /* 0x00000001ff067424 */ /* 0x000fe200078e00ff */
[----:B------:R-:W-:-:S04]  /*4e00*/  ISETP.NE.AND P2, PT, R3, RZ, PT ;  /* 0x000000ff0300720c */ /* 0x000fc80003f45270 */
[----:B------:R-:W-:-:S09]  /*4e10*/  SHF.L.U32 R6, R6, 0x1f, RZ ;  /* 0x0000001f06067819 */ /* 0x000fd200000006ff */
[----:B------:R-:W-:Y:S01]  /*4e20*/  @!P2 IMAD.MOV.U32 R5, RZ, RZ, 0x2000 ;  /* 0x00002000ff05a424 */ /* 0x000fe200078e00ff */
[----:B-1----:R-:W-:-:S09]  /*4e30*/  ULEA UR24, UR24, UR4, 0x18 ;  /* 0x0000000418187291 */ /* 0x002fd2000f8ec0ff */
[----:B------:R-:W1:Y:S02]  /*4e40*/  SYNCS.PHASECHK.TRANS64.TRYWAIT P0, [UR24+0x1a810], R6 ;  /* 0x01a81006ff0075a7 */ /* 0x000e640008001118 */
[----:B-1----:R-:W-:Y:S05]  /*4e50*/  @!P0 BRA `(.L_x_108) ;  /* 0x0000008800048947 */ /* 0x002fea0003800000 */
.L_x_273:
[----:B------:R-:W-:Y:S01]  /*4e60*/  ISETP.NE.AND P2, PT, R3, RZ, PT ;  /* 0x000000ff0300720c */ /* 0x000fe20003f45270 */
[----:B------:R-:W-:Y:S01]  /*4e70*/  BSSY.RECONVERGENT B0, `(.L_x_109) ;  /* 0x0000005000007945 */ /* 0x000fe20003800200 */
[----:B------:R-:W-:-:S11]  /*4e80*/  PLOP3.LUT P4, PT, P1, P4, PT, 0xf8, 0x8f ;  /* 0x00000000008f781c */ /* 0x000fd60000f89f70 */
[----:B------:R2:W-:Y:S02]  /*4e90*/  @!P2 SYNCS.ARRIVE.TRANS64 RZ, [UR24+0x1a800], R5 ;  /* 0x01a80005ffffa9a7 */ /* 0x0005e40008000018 */
[----:B------:R-:W-:Y:S05]  /*4ea0*/  @!P4 BRA `(.L_x_110) ;  /* 0x000000000004c947 */ /* 0x000fea0003800000 */
[----:B------:R-:W-:Y:S05]  /*4eb0*/  BPT.TRAP 0x1 ;  /* 0x000000040000795c */ /* 0x000fea0000300000 */
.L_x_110:
[----:B------:R-:W-:Y:S05]  /*4ec0*/  BSYNC.RECONVERGENT B0 ;  /* 0x0000000000007941 */ /* 0x000fea0003800200 */
.L_x_109:
[----:B-1----:R-:W-:Y:S01]  /*4ed0*/  LOP3.LUT P0, R4, R2, 0x1f, RZ, 0xc0, !PT ;  /* 0x0000001f02047812 */ /* 0x002fe2000780c0ff */
[----:B------:R-:W-:Y:S03]  /*4ee0*/  BSSY.RECONVERGENT B0, `(.L_x_111) ;  /* 0x0000004000007945 */ /* 0x000fe60003800200 */
[----:B------:R-:W-:-:S13]  /*4ef0*/  PLOP3.LUT P0, PT, P0, P2, PT, 0x8f, 0xf8 ;  /* 0x0000000000f8781c */ /* 0x000fda0000705177 */
[----:B------:R-:W-:Y:S05]  /*4f00*/  @P0 BRA `(.L_x_112) ;  /* 0x0000000000040947 */ /* 0x000fea0003800000 */
[----:B------:R-:W-:Y:S05]  /*4f10*/  BPT.TRAP 0x1 ;  /* 0x000000040000795c */ /* 0x000fea0000300000 */
.L_x_112:
[----:B------:R-:W-:Y:S05]  /*4f20*/  BSYNC.RECONVERGENT B0 ;  /* 0x0000000000007941 */ /* 0x000fea0003800200 */
.L_x_111:
[----:B------:R-:W-:Y:S01]  /*4f30*/  ISETP.NE.AND P0, PT, R0, RZ, PT ;  /* 0x000000ff0000720c */ /* 0x000fe20003f05270 */
[----:B------:R-:W-:-:S12]  /*4f40*/  BSSY.RECONVERGENT B0, `(.L_x_113) ;  /* 0x0000003000007945 */ /* 0x000fd80003800200 */
[----:B------:R-:W-:Y:S05]  /*4f50*/  @!P0 BRA `(.L_x_114) ;  /* 0x0000000000048947 */ /* 0x000fea0003800000 */
[----:B------:R-:W-:Y:S05]  /*4f60*/  BPT.TRAP 0x1 ;  /* 0x000000040000795c */ /* 0x000fea0000300000 */
.L_x_114:
[----:B------:R-:W-:Y:S05]  /*4f70*/  BSYNC.RECONVERGENT B0 ;  /* 0x0000000000007941 */ /* 0x000fea0003800200 */
.L_x_113:
[----:B------:R-:W1:Y:S01]  /*4f80*/  LDCU.64 UR4, c[0x0][0x348] ;  /* 0x00006900ff0477ac */ /* 0x000e620008000a00 */
[----:B------:R-:W-:Y:S01]  /*4f90*/  @!P2 MOV R2, 0x2000 ;  /* 0x000020000002a802 */ /* 0x000fe20000000f00 */
[----:B------:R-:W3:Y:S03]  /*4fa0*/  LDCU.64 UR18, c[0x0][0x348] ;  /* 0x00006900ff1277ac */ /* 0x000ee60008000a00 */
[----:B------:R4:W-:Y:S01]  /*4fb0*/  @!P2 SYNCS.ARRIVE.TRANS64.RED.A0TR RZ, [UR24+0x1a800], R2 ;  /* 0x01a80002ffffa9a7 */ /* 0x0009e20008300418 */
[----:B------:R-:W-:Y:S02]  /*4fc0*/  UIADD3 UR25, UPT, UPT, UR24, 0x1a800, URZ ;  /* 0x0001a80018197890 */ /* 0x000fe4000fffe0ff */
[----:B------:R-:W-:Y:S02]  /*4fd0*/  UIADD3 UR8, UPT, UPT, UR24, 0x4000, URZ ;  /* 0x0000400018087890 */ /* 0x000fe4000fffe0ff */
[----:B------:R-:W-:Y:S01]  /*4fe0*/  UIADD3 UR9, UPT, UPT, UR24, 0x1a800, URZ ;  /* 0x0001a80018097890 */ /* 0x000fe2000fffe0ff */
[----:B------:R-:W-:Y:S01]  /*4ff0*/  UMOV UR20, 0x0 ;  /* 0x0000000000147882 */ /* 0x000fe20000000000 */
[----:B------:R-:W-:Y:S01]  /*5000*/  UMOV UR21, 0x10000000 ;  /* 0x1000000000157882 */ /* 0x000fe20000000000 */
[----:B------:R-:W-:Y:S01]  /*5010*/  UMOV UR26, URZ ;  /* 0x000000ff001a7c82 */ /* 0x000fe20008000000 */
[----:B------:R-:W-:Y:S01]  /*5020*/  UMOV UR28, UR13 ;  /* 0x0000000d001c7c82 */ /* 0x000fe20008000000 */
[----:B-1----:R-:W-:Y:S01]  /*5030*/  UIADD3 UR16, UP1, UPT, UR4, 0x100, URZ ;  /* 0x0000010004107890 */ /* 0x002fe2000ff3e0ff */
[----:B------:R-:W-:Y:S01]  /*5040*/  UMOV UR29, UR14 ;  /* 0x0000000e001d7c82 */ /* 0x000fe20008000000 */
[----:B------:R-:W-:Y:S01]  /*5050*/  UMOV UR10, URZ ;  /* 0x000000ff000a7c82 */ /* 0x000fe20008000000 */
[----:B---3--:R-:W-:-:S02]  /*5060*/  UIADD3 UR4, UP0, UPT, UR18, 0x300, URZ ;  /* 0x0000030012047890 */ /* 0x008fc4000ff1e0ff */
[----:B------:R-:W-:Y:S02]  /*5070*/  UIADD3.X UR17, UPT, UPT, URZ, UR5, URZ, UP1, !UPT ;  /* 0x00000005ff117290 */ /* 0x000fe40008ffe4ff */
[----:B------:R-:W-:Y:S01]  /*5080*/  UIADD3.X UR5, UPT, UPT, URZ, UR19, URZ, UP0, !UPT ;  /* 0x00000013ff057290 */ /* 0x000fe200087fe4ff */
[----:B------:R-:W-:Y:S01]  /*5090*/  UMOV UR11, URZ ;  /* 0x000000ff000b7c82 */ /* 0x000fe20008000000 */
[----:B------:R-:W-:Y:S01]  /*50a0*/  UMOV UR12, URZ ;  /* 0x000000ff000c7c82 */ /* 0x000fe20008000000 */
[----:B------:R-:W-:-:S04]  /*50b0*/  UISETP.NE.AND UP0, UPT, UR62, 0x1, UPT ;  /* 0x000000013e00788c */ /* 0x000fc8000bf05270 */
[----:B------:R4:W-:Y:S02]  /*50c0*/  UTMALDG.4D [UR24], [UR16], desc[UR20] ;  /* 0x00001418100075b4 */ /* 0x0009e40008019000 */
[----:B------:R4:W-:Y:S01]  /*50d0*/  UTMALDG.5D [UR8], [UR4], desc[UR20] ;  /* 0x00001408040075b4 */ /* 0x0009e20008021000 */
[----:B------:R-:W1:Y:S02]  /*50e0*/  SYNCS.PHASECHK.TRANS64.TRYWAIT P0, [UR24+0x1a838], R6 ;  /* 0x01a83806ff0075a7 */ /* 0x000e640008001118 */
[----:B-1--4-:R-:W-:Y:S05]  /*50f0*/  @!P0 BRA `(.L_x_115) ;  /* 0x0000008400748947 */ /* 0x012fea0003800000 */
.L_x_275:
[----:B------:R-:W3:Y:S01]  /*5100*/  LDCU UR4, c[0x0][0x40c] ;  /* 0x00008180ff0477ac */ /* 0x000ee20008000800 */
[----:B------:R-:W4:Y:S01]  /*5110*/  LDC.64 R10, c[0x0][0x400] ;  /* 0x00010000ff0a7b82 */ /* 0x000f220000000a00 */
[C---:B--2---:R-:W-:Y:S01]  /*5120*/  IMAD.SHL.U32 R5, R4.reuse, 0x4, RZ ;  /* 0x0000000404057824 */ /* 0x044fe200078e00ff */
[----:B------:R-:W-:Y:S01]  /*5130*/  LEA R4, R4, UR24, 0x4 ;  /* 0x0000001804047c11 */ /* 0x000fe2000f8e20ff */
[----:B------:R-:W2:Y:S02]  /*5140*/  LDCU UR5, c[0x0][0x410] ;  /* 0x00008200ff0577ac */ /* 0x000ea40008000800 */
[C---:B------:R-:W-:Y:S01]  /*5150*/  VIADD R8, R5.reuse, 0x1 ;  /* 0x0000000105087836 */ /* 0x040fe20000000000 */
[C---:B------:R-:W-:Y:S01]  /*5160*/  IADD3 R7, PT, PT, R5.reuse, 0x2, RZ ;  /* 0x0000000205077810 */ /* 0x040fe20007ffe0ff */
[C---:B-1----:R-:W-:Y:S01]  /*5170*/  VIADD R2, R5.reuse, 0x3 ;  /* 0x0000000305027836 */ /* 0x042fe20000000000 */
[----:B------:R-:W-:Y:S02]  /*5180*/  ISETP.GE.AND P3, PT, R5, UR6, PT ;  /* 0x0000000605007c0c */ /* 0x000fe4000bf66270 */
[----:B------:R-:W-:-:S02]  /*5190*/  ISETP.GE.AND P2, PT, R8, UR6, PT ;  /* 0x0000000608007c0c */ /* 0x000fc4000bf46270 */
[----:B------:R-:W-:Y:S02]  /*51a0*/  ISETP.GE.AND P1, PT, R7, UR6, PT ;  /* 0x0000000607007c0c */ /* 0x000fe4000bf26270 */
[----:B------:R-:W-:Y:S01]  /*51b0*/  ISETP.GE.AND P0, PT, R2, UR6, PT ;  /* 0x0000000602007c0c */ /* 0x000fe2000bf06270 */
[----:B---3--:R-:W-:-:S04]  /*51c0*/  UIMAD UR4, UR13, UR4, URZ ;  /* 0x000000040d0472a4 */ /* 0x008fc8000f8e02ff */
[----:B--2---:R-:W-:-:S06]  /*51d0*/  UIMAD UR4, UR14, UR5, UR4 ;  /* 0x000000050e0472a4 */ /* 0x004fcc000f8e0204 */
[----:B------:R-:W-:-:S04]  /*51e0*/  IADD3 R9, PT, PT, R5, UR4, RZ ;  /* 0x0000000405097c10 */ /* 0x000fc8000fffe0ff */
[C---:B------:R-:W-:Y:S01]  /*51f0*/  IADD3 R7, PT, PT, R9.reuse, 0x2, RZ ;  /* 0x0000000209077810 */ /* 0x040fe20007ffe0ff */
[C---:B------:R-:W-:Y:S01]  /*5200*/  VIADD R8, R9.reuse, 0x1 ;  /* 0x0000000109087836 */ /* 0x040fe20000000000 */
[C---:B------:R-:W-:Y:S01]  /*5210*/  IADD3 R2, PT, PT, R9.reuse, 0x3, RZ ;  /* 0x0000000309027810 */ /* 0x040fe20007ffe0ff */
[----:B----4-:R-:W-:-:S04]  /*5220*/  IMAD.WIDE.U32 R14, R9, 0x4, R10 ;  /* 0x00000004090e7825 */ /* 0x010fc800078e000a */
[--C-:B------:R-:W-:Y:S01]  /*5230*/  IMAD.WIDE.U32 R8, R8, 0x4, R10.reuse ;  /* 0x0000000408087825 */ /* 0x100fe200078e000a */
[----:B------:R-:W-:Y:S01]  /*5240*/  @!PT LDS RZ, [RZ] ;  /* 0x00000000fffff984 */ /* 0x000fe20000000800 */
[----:B------:R-:W-:Y:S01]  /*5250*/  @!PT LDS RZ, [RZ] ;  /* 0x00000000fffff984 */ /* 0x000fe20000000800 */
[----:B------:R-:W-:Y:S01]  /*5260*/  @!PT LDS RZ, [RZ] ;  /* 0x00000000fffff984 */ /* 0x000fe20000000800 */
[----:B------:R1:W-:Y:S03]  /*5270*/  LDGSTS.E.LTC128B [R4+0x1a000], desc[UR22][R14.64], !P3 ;  /* 0x1a0000000e047fae */ /* 0x0003e6000d9a1216 */
[--C-:B------:R-:W-:Y:S01]  /*5280*/  IMAD.WIDE.U32 R16, R7, 0x4, R10.reuse ;  /* 0x0000000407107825 */ /* 0x100fe200078e000a */
[----:B------:R1:W-:Y:S03]  /*5290*/  LDGSTS.E.LTC128B [R4+0x1a004], desc[UR22][R8.64], !P2 ;  /* 0x1a00400008047fae */ /* 0x0003e6000d1a1216 */
[----:B------:R-:W-:Y:S01]  /*52a0*/  IMAD.WIDE.U32 R10, R2, 0x4, R10 ;  /* 0x00000004020a7825 */ /* 0x000fe200078e000a */
[----:B------:R1:W-:Y:S04]  /*52b0*/  LDGSTS.E.LTC128B [R4+0x1a008], desc[UR22][R16.64], !P1 ;  /* 0x1a00800010047fae */ /* 0x0003e8000c9a1216 */
[----:B------:R1:W-:Y:S01]  /*52c0*/  LDGSTS.E.LTC128B [R4+0x1a00c], desc[UR22][R10.64], !P0 ;  /* 0x1a00c0000a047fae */ /* 0x0003e2000c1a1216 */
[----:B------:R-:W-:Y:S01]  /*52d0*/  NOP ;  /* 0x0000000000007918 */ /* 0x000fe20000000000 */
[----:B------:R-:W-:Y:S02]  /*52e0*/  SYNCS.ARRIVE.TRANS64.RED.A0T1 RZ, [UR24+0x1a830], RZ ;  /* 0x01a830ffffff79a7 */ /* 0x000fe40008200418 */
[----:B------:R-:W-:Y:S01]  /*52f0*/  ARRIVES.LDGSTSBAR.64.TRANSCNT [UR24+0x1a830] ;  /* 0x01a83000ff0079b0 */ /* 0x000fe20008002a18 */
[----:B------:R-:W-:Y:S01]  /*5300*/  NOP ;  /* 0x0000000000007918 */ /* 0x000fe20000000000 */
[----:B------:R-:W-:Y:S05]  /*5310*/  BRA.U !UP0, `(.L_x_116) ;  /* 0x0000000108047547 */ /* 0x000fea000b800000 */
[----:B------:R-:W-:Y:S05]  /*5320*/  BPT.TRAP 0x1 ;  /* 0x000000040000795c */ /* 0x000fea0000300000 */
.L_x_116:
[----:B------:R-:W-:Y:S01]  /*5330*/  SYNCS.ARRIVE.TRANS64.A1T0 RZ, [UR24+0x1a830], RZ ;  /* 0x01a830ffffff79a7 */ /* 0x000fe20008100018 */
[----:B------:R-:W-:Y:S05]  /*5340*/  BRA.U !UP2, `(.L_x_117) ;  /* 0x000000010a047547 */ /* 0x000fea000b800000 */
[----:B------:R-:W-:Y:S05]  /*5350*/  BPT.TRAP 0x1 ;  /* 0x000000040000795c */ /* 0x000fea0000300000 */
.L_x_117:
[----:B------:R-:W-:-:S13]  /*5360*/  ISETP.NE.AND P5, PT, R3, RZ, PT ;  /* 0x000000ff0300720c */ /* 0x000fda0003fa5270 */
[----:B------:R-:W-:Y:S01]  /*5370*/  @!P5 MOV R7, 0x2000 ;  /* 0x000020000007d802 */ /* 0x000fe20000000f00 */
[----:B------:R-:W2:Y:S02]  /*5380*/  SYNCS.PHASECHK.TRANS64.TRYWAIT P5, [UR24+0x1a828], R6 ;  /* 0x01a82806ff0075a7 */ /* 0x000ea400080a1118 */
[----:B--2---:R-:W-:Y:S05]  /*5390*/  @!P5 BRA `(.L_x_118) ;  /* 0x0000008000e4d947 */ /* 0x004fea0003800000 */
.L_x_277:
[----:B------:R-:W-:Y:S01]  /*53a0*/  ISETP.NE.AND P6, PT, R3, RZ, PT ;  /* 0x000000ff0300720c */ /* 0x000fe20003fc5270 */
[----:B------:R-:W-:-:S12]  /*53b0*/  UPLOP3.LUT UP3, UPT, UP4, UP3, UPT, 0xf8, 0x8f ;  /* 0x00000000008f789c */ /* 0x000fd80002767f70 */
[----:B------:R3:W-:Y:S01]  /*53c0*/  @!P6 SYNCS.ARRIVE.TRANS64 RZ, [UR24+0x1a820], R7 ;  /* 0x01a82007ffffe9a7 */ /* 0x0007e20008000018 */
[----:B------:R-:W-:Y:S05]  /*53d0*/  BRA.U !UP3, `(.L_x_119) ;  /* 0x000000010b047547 */ /* 0x000fea000b800000 */
[----:B------:R-:W-:Y:S05]  /*53e0*/  BPT.TRAP 0x1 ;  /* 0x000000040000795c */ /* 0x000fea0000300000 */
.L_x_119:
[----:B------:R-:W-:Y:S01]  /*53f0*/  LOP3.LUT P5, R13, R13, 0x1f, RZ, 0xc0, !PT ;  /* 0x0000001f0d0d7812 */ /* 0x000fe200078ac0ff */
[----:B------:R-:W-:Y:S03]  /*5400*/  BSSY.RECONVERGENT B0, `(.L_x_120) ;  /* 0x0000004000007945 */ /* 0x000fe60003800200 */
[----:B------:R-:W-:-:S13]  /*5410*/  PLOP3.LUT P5, PT, P5, P6, PT, 0x8f, 0xf8 ;  /* 0x0000000000f8781c */ /* 0x000fda0002fad177 */
[----:B------:R-:W-:Y:S05]  /*5420*/  @P5 BRA `(.L_x_121) ;  /* 0x0000000000045947 */ /* 0x000fea0003800000 */
[----:B------:R-:W-:Y:S05]  /*5430*/  BPT.TRAP 0x1 ;  /* 0x000000040000795c */ /* 0x000fea0000300000 */
.L_x_121:
[----:B------:R-:W-:Y:S05]  /*5440*/  BSYNC.RECONVERGENT B0 ;  /* 0x0000000000007941 */ /* 0x000fea0003800200 */
.L_x_120:
[----:B------:R-:W-:Y:S05]  /*5450*/  BRA.U !UP2, `(.L_x_122) ;  /* 0x000000010a047547 */ /* 0x000fea000b800000 */
[----:B------:R-:W-:Y:S05]  /*5460*/  BPT.TRAP 0x1 ;  /* 0x000000040000795c */ /* 0x000fea0000300000 */
.L_x_122:
[----:B------:R-:W4:Y:S01]  /*5470*/  LDCU.64 UR6, c[0x0][0x348] ;  /* 0x00006900ff0677ac */ /* 0x000f220008000a00 */
[----:B--2---:R-:W-:Y:S01]  /*5480*/  @!P6 MOV R2, 0x2000 ;  /* 0x000020000002e802 */ /* 0x004fe20000000f00 */
[----:B------:R-:W2:Y:S03]  /*5490*/  LDCU.64 UR10, c[0x0][0x348] ;  /* 0x00006900ff0a77ac */ /* 0x000ea60008000a00 */
[----:B------:R1:W-:Y:S01]  /*54a0*/  @!P6 SYNCS.ARRIVE.TRANS64.RED.A0TR RZ, [UR24+0x1a820], R2 ;  /* 0x01a82002ffffe9a7 */ /* 0x0003e20008300418 */
[----:B------:R-:W-:Y:S02]  /*54b0*/  UIADD3 UR16, UPT, UPT, UR24, 0x2000, URZ ;  /* 0x0000200018107890 */ /* 0x000fe4000fffe0ff */
[----:B------:R-:W-:Y:S01]  /*54c0*/  UIADD3 UR17, UPT, UPT, UR24, 0x1a820, URZ ;  /* 0x0001a82018117890 */ /* 0x000fe2000fffe0ff */
[----:B------:R-:W-:Y:S01]  /*54d0*/  UMOV UR19, UR27 ;  /* 0x0000001b00137c82 */ /* 0x000fe20008000000 */
[----:B------:R-:W-:-:S02]  /*54e0*/  UIADD3 UR8, UPT, UPT, UR24, 0x8000, URZ ;  /* 0x0000800018087890 */ /* 0x000fc4000fffe0ff */
[----:B------:R-:W-:Y:S01]  /*54f0*/  UIADD3 UR9, UPT, UPT, UR24, 0x1a820, URZ ;  /* 0x0001a82018097890 */ /* 0x000fe2000fffe0ff */
[----:B------:R-:W-:Y:S01]  /*5500*/  UMOV UR28, 0x0 ;  /* 0x00000000001c7882 */ /* 0x000fe20000000000 */
[----:B----4-:R-:W-:Y:S01]  /*5510*/  UIADD3 UR6, UP1, UPT, UR6, 0x200, URZ ;  /* 0x0000020006067890 */ /* 0x010fe2000ff3e0ff */
[----:B------:R-:W-:Y:S01]  /*5520*/  UMOV UR29, 0x10000000 ;  /* 0x10000000001d7882 */ /* 0x000fe20000000000 */
[----:B------:R-:W-:Y:S02]  /*5530*/  UMOV UR18, URZ ;  /* 0x000000ff00127c82 */ /* 0x000fe40008000000 */
[----:B------:R-:W-:Y:S02]  /*5540*/  UIADD3.X UR7, UPT, UPT, URZ, UR7, URZ, UP1, !UPT ;  /* 0x00000007ff077290 */ /* 0x000fe40008ffe4ff */
[----:B--2---:R-:W-:Y:S01]  /*5550*/  UIADD3 UR26, UP1, UPT, UR10, 0x400, URZ ;  /* 0x000004000a1a7890 */ /* 0x004fe2000ff3e0ff */
[----:B------:R-:W-:Y:S01]  /*5560*/  UMOV UR20, UR13 ;  /* 0x0000000d00147c82 */ /* 0x000fe20008000000 */
[----:B------:R-:W-:-:S02]  /*5570*/  UMOV UR21, UR14 ;  /* 0x0000000e00157c82 */ /* 0x000fc40008000000 */
[----:B------:R-:W-:Y:S01]  /*5580*/  UIADD3.X UR27, UPT, UPT, URZ, UR11, URZ, UP1, !UPT ;  /* 0x0000000bff1b7290 */ /* 0x000fe20008ffe4ff */
[----:B------:R-:W-:Y:S02]  /*5590*/  UMOV UR10, URZ ;  /* 0x000000ff000a7c82 */ /* 0x000fe40008000000 */
[----:B------:R-:W-:Y:S01]  /*55a0*/  UMOV UR11, URZ ;  /* 0x000000ff000b7c82 */ /* 0x000fe20008000000 */
[----:B------:R-:W-:Y:S01]  /*55b0*/  UMOV UR12, URZ ;  /* 0x000000ff000c7c82 */ /* 0x000fe20008000000 */
[----:B------:R1:W-:Y:S04]  /*55c0*/  UTMALDG.4D [UR16], [UR6], desc[UR28] ;  /* 0x00001c10060075b4 */ /* 0x0003e80008019000 */
[----:B------:R1:W-:Y:S02]  /*55d0*/  UTMALDG.5D [UR8], [UR26], desc[UR28] ;  /* 0x00001c081a0075b4 */ /* 0x0003e40008021000 */
[----:B-1----:R-:W-:Y:S05]  /*55e0*/  BRA.U !UP0, `(.L_x_123) ;  /* 0x0000000108047547 */ /* 0x002fea000b800000 */
[----:B------:R-:W-:Y:S05]  /*55f0*/  BPT.TRAP 0x1 ;  /* 0x000000040000795c */ /* 0x000fea0000300000 */
.L_x_123:
[----:B------:R-:W1:Y:S02]  /*5600*/  SYNCS.PHASECHK.TRANS64.TRYWAIT P5, [UR24+0x1a848], R6 ;  /* 0x01a84806ff0075a7 */ /* 0x000e6400080a1118 */
[----:B-1----:R-:W-:Y:S05]  /*5610*/  @!P5 BRA `(.L_x_124) ;  /* 0x00000080005cd947 */ /* 0x002fea0003800000 */
.L_x_279:
[----:B------:R-:W2:Y:S01]  /*5620*/  LDCU UR5, c[0x0][0x424] ;  /* 0x00008480ff0577ac */ /* 0x000ea20008000800 */
[----:B------:R-:W4:Y:S01]  /*5630*/  LDC.64 R10, c[0x0][0x418] ;  /* 0x00010600ff0a7b82 */ /* 0x000f220000000a00 */
[----:B------:R-:W5:Y:S01]  /*5640*/  LDCU UR6, c[0x0][0x428] ;  /* 0x00008500ff0677ac */ /* 0x000f620008000800 */
[----:B--2---:R-:W-:-:S04]  /*5650*/  UIMAD UR5, UR13, UR5, URZ ;  /* 0x000000050d0572a4 */ /* 0x004fc8000f8e02ff */
[----:B-----5:R-:W-:-:S06]  /*5660*/  UIMAD UR5, UR14, UR6, UR5 ;  /* 0x000000060e0572a4 */ /* 0x020fcc000f8e0205 */
[----:B------:R-:W-:-:S04]  /*5670*/  IADD3 R8, PT, PT, R5, UR5, RZ ;  /* 0x0000000505087c10 */ /* 0x000fc8000fffe0ff */
[C---:B---3--:R-:W-:Y:S02]  /*5680*/  IADD3 R7, PT, PT, R8.reuse, 0x1, RZ ;  /* 0x0000000108077810 */ /* 0x048fe40007ffe0ff */
[C---:B-1----:R-:W-:Y:S02]  /*5690*/  IADD3 R6, PT, PT, R8.reuse, 0x2, RZ ;  /* 0x0000000208067810 */ /* 0x042fe40007ffe0ff */
        /* <DEDUP_REMOVED lines=18> */
.L_x_125:
[----:B------:R-:W-:Y:S01]  /*57c0*/  SYNCS.ARRIVE.TRANS64.A1T0 RZ, [UR24+0x1a840], RZ ;  /* 0x01a840ffffff79a7 */ /* 0x000fe20008100018 */
[----:B------:R-:W-:-:S13]  /*57d0*/  ISETP.NE.AND P0, PT, R77, 0x1, PT ;  /* 0x000000014d00780c */ /* 0x000fda0003f05270 */
[----:B------:R-:W-:Y:S05]  /*57e0*/  @!P0 EXIT ;  /* 0x000000000000894d */ /* 0x000fea0003800000 */
[----:B------:R-:W2:Y:S01]  /*57f0*/  LDC.64 R16, c[0x0][0x400] ;  /* 0x00010000ff107b82 */ /* 0x000ea20000000a00 */
[----:B-1----:R-:W-:Y:S02]  /*5800*/  HFMA2 R9, -RZ, RZ, 0, 5.9604644775390625e-08 ;  /* 0x00000001ff097431 */ /* 0x002fe400000001ff */
[----:B------:R-:W-:Y:S01]  /*5810*/  IMAD.MOV.U32 R12, RZ, RZ, RZ ;  /* 0x000000ffff0c7224 */ /* 0x000fe200078e00ff */
[----:B------:R-:W-:Y:S01]  /*5820*/  CS2R R10, SRZ ;  /* 0x00000000000a7805 */ /* 0x000fe2000001ff00 */
[----:B------:R-:W1:Y:S03]  /*5830*/  LDCU.64 UR20, c[0x0][0x348] ;  /* 0x00006900ff1477ac */ /* 0x000e660008000a00 */
[----:B------:R-:W3:Y:S01]  /*5840*/  LDC.64 R14, c[0x0][0x418] ;  /* 0x00010600ff0e7b82 */ /* 0x000ee20000000a00 */
[----:B------:R-:W4:Y:S01]  /*5850*/  LDCU UR7, c[0x0][0x408] ;  /* 0x00008100ff0777ac */ /* 0x000f220008000800 */
[----:B------:R-:W1:Y:S01]  /*5860*/  LDCU UR25, c[0x0][0x380] ;  /* 0x00007000ff1977ac */ /* 0x000e620008000800 */
[----:B------:R-:W1:Y:S01]  /*5870*/  LDCU UR15, c[0x0][0x420] ;  /* 0x00008400ff0f77ac */ /* 0x000e620008000800 */
[----:B------:R-:W-:Y:S01]  /*5880*/  UMOV UR6, 0x1 ;  /* 0x0000000100067882 */ /* 0x000fe20000000000 */
[----:B------:R-:W-:Y:S01]  /*5890*/  UMOV UR19, URZ ;  /* 0x000000ff00137c82 */ /* 0x000fe20008000000 */
[----:B------:R-:W-:-:S05]  /*58a0*/  UMOV UR12, URZ ;  /* 0x000000ff000c7c82 */ /* 0x000fca0008000000 */
.L_x_144:
[----:B------:R-:W-:Y:S01]  /*58b0*/  UIADD3 UR9, UPT, UPT, UR19, 0x1, URZ ;  /* 0x0000000113097890 */ /* 0x000fe2000fffe0ff */
[----:B------:R-:W-:Y:S01]  /*58c0*/  ISETP.NE.AND P0, PT, R0, RZ, PT ;  /* 0x000000ff0000720c */ /* 0x000fe20003f05270 */
[----:B------:R-:W-:Y:S01]  /*58d0*/  UIADD3 UR8, UPT, UPT, UR12, 0x1, URZ ;  /* 0x000000010c087890 */ /* 0x000fe2000fffe0ff */
[----:B------:R-:W-:Y:S01]  /*58e0*/  BSSY.RECONVERGENT B0, `(.L_x_126) ;  /* 0x0000007000007945 */ /* 0x000fe20003800200 */
[----:B------:R-:W-:Y:S04]  /*58f0*/  UISETP.NE.AND UP0, UPT, UR9, UR30, UPT ;  /* 0x0000001e0900728c */ /* 0x000fe8000bf05270 */
[----:B------:R-:W-:Y:S07]  /*5900*/  USEL UR19, UR9, URZ, UP0 ;  /* 0x000000ff09137287 */ /* 0x000fee0008000000 */
[----:B------:R-:W-:Y:S07]  /*5910*/  @UP0 UIADD3 UR8, UPT, UPT, UR12, URZ, URZ ;  /* 0x000000ff0c080290 */ /* 0x000fee000fffe0ff */
[----:B------:R-:W-:Y:S01]  /*5920*/  UMOV UR12, UR8 ;  /* 0x00000008000c7c82 */ /* 0x000fe20008000000 */
[----:B-1----:R-:W-:Y:S05]  /*5930*/  @!P0 BRA `(.L_x_127) ;  /* 0x0000000000048947 */ /* 0x002fea0003800000 */
[----:B-1--4-:R-:W-:Y:S05]  /*5940*/  BPT.TRAP 0x1 ;  /* 0x000000040000795c */ /* 0x012fea0000300000 */
.L_x_127:
[----:B-1--4-:R-:W-:Y:S05]  /*5950*/  BSYNC.RECONVERGENT B0 ;  /* 0x0000000000007941 */ /* 0x012fea0003800200 */
.L_x_126:
[----:B------:R-:W-:Y:S01]  /*5960*/  ULEA UR9, UR6, UR24, 0x3 ;  /* 0x0000001806097291 */ /* 0x000fe2000f8e18ff */
[----:B------:R-:W-:Y:S02]  /*5970*/  SHF.L.U32 R7, R9, 0x1f, RZ ;  /* 0x0000001f09077819 */ /* 0x000fe400000006ff */
[----:B------:R-:W-:Y:S06]  /*5980*/  ISETP.NE.AND P1, PT, R3, RZ, PT ;  /* 0x000000ff0300720c */ /* 0x000fec0003f25270 */
[----:B------:R-:W1:Y:S07]  /*5990*/  SYNCS.PHASECHK.TRANS64.TRYWAIT P0, [UR9+0x1a810], R7 ;  /* 0x01a81007ff0075a7 */ /* 0x000e6e0008001109 */
[----:B------:R-:W-:Y:S01]  /*59a0*/  @!P1 IMAD.MOV.U32 R6, RZ, RZ, 0x2000 ;  /* 0x00002000ff069424 */ /* 0x000fe200078e00ff */
[----:B-1----:R-:W-:Y:S06]  /*59b0*/  @!P0 BRA `(.L_x_128) ;  /* 0x0000007c008c8947 */ /* 0x002fec0003800000 */
.L_x_281:
[----:B------:R-:W-:Y:S01]  /*59c0*/  ISETP.NE.AND P0, PT, R3, RZ, PT ;  /* 0x000000ff0300720c */ /* 0x000fe20003f05270 */
[----:B------:R-:W-:Y:S11]  /*59d0*/  BSSY.RECONVERGENT B0, `(.L_x_129) ;  /* 0x0000005000007945 */ /* 0x000ff60003800200 */
[----:B------:R-:W-:Y:S01]  /*59e0*/  @!UPT UIADD3 URZ, UPT, UPT, URZ, URZ, URZ ;  /* 0x000000fffffff290 */ /* 0x000fe2000fffe0ff */
[----:B------:R4:W-:Y:S01]  /*59f0*/  @!P0 SYNCS.ARRIVE.TRANS64 RZ, [UR9+0x1a800], R6 ;  /* 0x01a80006ffff89a7 */ /* 0x0009e20008000009 */
[----:B------:R-:W-:Y:S05]  /*5a00*/  @!P4 BRA `(.L_x_130) ;  /* 0x000000000004c947 */ /* 0x000fea0003800000 */
[----:B------:R-:W-:Y:S05]  /*5a10*/  BPT.TRAP 0x1 ;  /* 0x000000040000795c */ /* 0x000fea0000300000 */
.L_x_130:
[----:B------:R-:W-:Y:S05]  /*5a20*/  BSYNC.RECONVERGENT B0 ;  /* 0x0000000000007941 */ /* 0x000fea0003800200 */
.L_x_129:
[----:B------:R-:W-:Y:S01]  /*5a30*/  ISETP.EQ.OR P6, PT, R13, RZ, P0 ;  /* 0x000000ff0d00720c */ /* 0x000fe200007c2670 */
[----:B------:R-:W-:Y:S11]  /*5a40*/  BSSY.RECONVERGENT B0, `(.L_x_131) ;  /* 0x0000004000007945 */ /* 0x000ff60003800200 */
[----:B------:R-:W-:Y:S01]  /*5a50*/  @!UPT UIADD3 URZ, UPT, UPT, URZ, URZ, URZ ;  /* 0x000000fffffff290 */ /* 0x000fe2000fffe0ff */
[----:B------:R-:W-:Y:S05]  /*5a60*/  @P6 BRA `(.L_x_132) ;  /* 0x0000000000046947 */ /* 0x000fea0003800000 */
[----:B------:R-:W-:Y:S05]  /*5a70*/  BPT.TRAP 0x1 ;  /* 0x000000040000795c */ /* 0x000fea0000300000 */
.L_x_132:
[----:B------:R-:W-:Y:S05]  /*5a80*/  BSYNC.RECONVERGENT B0 ;  /* 0x0000000000007941 */ /* 0x000fea0003800200 */
.L_x_131:
[----:B------:R-:W-:Y:S02]  /*5a90*/  ULEA UR8, UR6, UR24, 0xd ;  /* 0x0000001806087291 */ /* 0x000fe4000f8e68ff */
[----:B------:R-:W-:Y:S02]  /*5aa0*/  UIADD3 UR16, UP0, UPT, UR20, 0x300, URZ ;  /* 0x0000030014107890 */ /* 0x000fe4000ff1e0ff */
[----:B------:R-:W-:Y:S02]  /*5ab0*/  USHF.L.U32 UR11, UR19, 0x7, URZ ;  /* 0x00000007130b7899 */ /* 0x000fe400080006ff */
[----:B------:R-:W-:Y:S02]  /*5ac0*/  UIADD3 UR9, UPT, UPT, UR9, 0x1a800, URZ ;  /* 0x0001a80009097890 */ /* 0x000fe4000fffe0ff */
[----:B------:R-:W-:Y:S02]  /*5ad0*/  UIADD3 UR8, UPT, UPT, UR8, 0x4000, URZ ;  /* 0x0000400008087890 */ /* 0x000fe4000fffe0ff */
[----:B------:R-:W-:Y:S01]  /*5ae0*/  UIADD3.X UR17, UPT, UPT, URZ, UR21, URZ, UP0, !UPT ;  /* 0x00000015ff117290 */ /* 0x000fe200087fe4ff */
[----:B------:R-:W-:Y:S01]  /*5af0*/  UMOV UR26, 0x0 ;  /* 0x00000000001a7882 */ /* 0x000fe20000000000 */
[----:B------:R-:W-:Y:S01]  /*5b00*/  UMOV UR27, 0x10000000 ;  /* 0x10000000001b7882 */ /* 0x000fe20000000000 */
[----:B------:R-:W-:Y:S01]  /*5b10*/  UMOV UR10, URZ ;  /* 0x000000ff000a7c82 */ /* 0x000fe20008000000 */
[----:B------:R-:W-:Y:S02]  /*5b20*/  UISETP.NE.AND UP1, UPT, UR62, 0x1, UPT ;  /* 0x000000013e00788c */ /* 0x000fe4000bf25270 */
[----:B------:R-:W-:Y:S03]  /*5b30*/  UIADD3 UR18, UPT, UPT, UR6, 0x1, URZ ;  /* 0x0000000106127890 */ /* 0x000fe6000fffe0ff */
[----:B------:R1:W-:Y:S04]  /*5b40*/  UTMALDG.5D [UR8], [UR16], desc[UR26] ;  /* 0x00001a08100075b4 */ /* 0x0003e80008021000 */
[----:B-1----:R-:W-:Y:S05]  /*5b50*/  BRA.U !UP1, `(.L_x_133) ;  /* 0x0000000109047547 */ /* 0x002fea000b800000 */
[----:B------:R-:W-:Y:S05]  /*5b60*/  BPT.TRAP 0x1 ;  /* 0x000000040000795c */ /* 0x000fea0000300000 */
.L_x_133:
[----:B----4-:R-:W-:Y:S04]  /*5b70*/  SHF.L.U32 R6, R11, 0x1f, RZ ;  /* 0x0000001f0b067819 */ /* 0x010fe800000006ff */
[----:B------:R-:W1:Y:S02]  /*5b80*/  SYNCS.PHASECHK.TRANS64.TRYWAIT P0, [UR24+0x1a838], R6 ;  /* 0x01a83806ff0075a7 */ /* 0x000e640008001118 */
[----:B-1----:R-:W-:Y:S05]  /*5b90*/  @!P0 BRA `(.L_x_134) ;  /* 0x0000007c002c8947 */ /* 0x002fea0003800000 */
.L_x_283:
[----:B------:R-:W-:Y:S02]  /*5ba0*/  USHF.L.U32 UR11, UR19, 0x7, URZ ;  /* 0x00000007130b7899 */ /* 0x000fe400080006ff */
[----:B------:R-:W-:Y:S04]  /*5bb0*/  UIMAD UR6, UR12, UR7, UR4 ;  /* 0x000000070c0672a4 */ /* 0x000fe8000f8e0204 */
[----:B-1----:R-:W-:Y:S04]  /*5bc0*/  VIADD R2, R5, UR11 ;  /* 0x0000000b05027c36 */ /* 0x002fe80008000000 */
[C---:B------:R-:W-:Y:S01]  /*5bd0*/  VIADD R6, R2.reuse, UR6 ;  /* 0x0000000602067c36 */ /* 0x040fe20008000000 */
[C---:B------:R-:W-:Y:S01]  /*5be0*/  ISETP.GE.AND P3, PT, R2.reuse, UR25, PT ;  /* 0x0000001902007c0c */ /* 0x040fe2000bf66270 */
[----:B------:R-:W-:Y:S02]  /*5bf0*/  VIADD R18, R2, 0x1 ;  /* 0x0000000102127836 */ /* 0x000fe40000000000 */
[C---:B------:R-:W-:Y:S01]  /*5c00*/  VIADD R7, R6.reuse, 0x2 ;  /* 0x0000000206077836 */ /* 0x040fe20000000000 */
[CC--:B--2---:R-:W-:Y:S01]  /*5c10*/  LEA R22, P0, R6.reuse, R16.reuse, 0x2 ;  /* 0x0000001006167211 */ /* 0x0c4fe200078010ff */
[----:B------:R-:W-:Y:S01]  /*5c20*/  VIADD R8, R6, 0x1 ;  /* 0x0000000106087836 */ /* 0x000fe20000000000 */
[----:B------:R-:W-:Y:S02]  /*5c30*/  ISETP.GE.AND P2, PT, R18, UR25, PT ;  /* 0x0000001912007c0c */ /* 0x000fe4000bf46270 */
[CC--:B------:R-:W-:Y:S01]  /*5c40*/  LEA.HI.X R23, R6.reuse, R17.reuse, RZ, 0x2, P0 ;  /* 0x0000001106177211 */ /* 0x0c0fe200000f14ff */
[----:B------:R-:W-:Y:S01]  /*5c50*/  VIADD R6, R6, 0x3 ;  /* 0x0000000306067836 */ /* 0x000fe20000000000 */
[CC--:B------:R-:W-:Y:S02]  /*5c60*/  LEA R18, P0, R7.reuse, R16.reuse, 0x2 ;  /* 0x0000001007127211 */ /* 0x0c0fe400078010ff */
[-C--:B------:R-:W-:Y:S01]  /*5c70*/  LEA R20, P1, R8, R16.reuse, 0x2 ;  /* 0x0000001008147211 */ /* 0x080fe200078210ff */
[----:B------:R-:W-:Y:S01]  /*5c80*/  @!PT LDS RZ, [RZ] ;  /* 0x00000000fffff984 */ /* 0x000fe20000000800 */
[----:B------:R-:W-:Y:S01]  /*5c90*/  @!PT LDS RZ, [RZ] ;  /* 0x00000000fffff984 */ /* 0x000fe20000000800 */
[----:B------:R-:W-:Y:S01]  /*5ca0*/  @!PT LDS RZ, [RZ] ;  /* 0x00000000fffff984 */ /* 0x000fe20000000800 */
[----:B------:R1:W-:Y:S01]  /*5cb0*/  LDGSTS.E.LTC128B [R4+0x1a000], desc[UR22][R22.64], !P3 ;  /* 0x1a00000016047fae */ /* 0x0003e2000d9a1216 */
[-C--:B------:R-:W-:Y:S01]  /*5cc0*/  LEA.HI.X R19, R7, R17.reuse, RZ, 0x2, P0 ;  /* 0x0000001107137211 */ /* 0x080fe200000f14ff */
[----:B------:R-:W-:Y:S01]  /*5cd0*/  VIADD R7, R2, 0x2 ;  /* 0x0000000202077836 */ /* 0x000fe20000000000 */
[----:B------:R-:W-:Y:S02]  /*5ce0*/  LEA R24, P0, R6, R16, 0x2 ;  /* 0x0000001006187211 */ /* 0x000fe400078010ff */
[-C--:B------:R-:W-:Y:S02]  /*5cf0*/  LEA.HI.X R21, R8, R17.reuse, RZ, 0x2, P1 ;  /* 0x0000001108157211 */ /* 0x080fe400008f14ff */
[----:B------:R-:W-:Y:S01]  /*5d00*/  LEA.HI.X R25, R6, R17, RZ, 0x2, P0 ;  /* 0x0000001106197211 */ /* 0x000fe200000f14ff */
[----:B------:R-:W-:Y:S01]  /*5d10*/  VIADD R6, R2, 0x3 ;  /* 0x0000000302067836 */ /* 0x000fe20000000000 */
[----:B------:R-:W-:Y:S01]  /*5d20*/  ISETP.GE.AND P1, PT, R7, UR25, PT ;  /* 0x0000001907007c0c */ /* 0x000fe2000bf26270 */
[----:B------:R1:W-:Y:S03]  /*5d30*/  LDGSTS.E.LTC128B [R4+0x1a004], desc[UR22][R20.64], !P2 ;  /* 0x1a00400014047fae */ /* 0x0003e6000d1a1216 */
[----:B------:R-:W-:Y:S09]  /*5d40*/  ISETP.GE.AND P0, PT, R6, UR25, PT ;  /* 0x0000001906007c0c */ /* 0x000ff2000bf06270 */
        /* <DEDUP_REMOVED lines=8> */
.L_x_135:
[----:B------:R-:W-:Y:S01]  /*5dd0*/  SYNCS.ARRIVE.TRANS64.A1T0 RZ, [UR24+0x1a830], RZ ;  /* 0x01a830ffffff79a7 */ /* 0x000fe20008100018 */
[----:B------:R-:W-:Y:S05]  /*5de0*/  BRA.U !UP2, `(.L_x_136) ;  /* 0x000000010a047547 */ /* 0x000fea000b800000 */
[----:B------:R-:W-:Y:S05]  /*5df0*/  BPT.TRAP 0x1 ;  /* 0x000000040000795c */ /* 0x000fea0000300000 */
.L_x_136:
[----:B------:R-:W-:Y:S02]  /*5e00*/  ISETP.NE.AND P5, PT, R3, RZ, PT ;  /* 0x000000ff0300720c */ /* 0x000fe40003fa5270 */
[----:B------:R-:W-:Y:S11]  /*5e10*/  SHF.L.U32 R8, R10, 0x1f, RZ ;  /* 0x0000001f0a087819 */ /* 0x000ff600000006ff */
[----:B------:R-:W-:Y:S01]  /*5e20*/  @!P5 IMAD.MOV.U32 R7, RZ, RZ, 0x2000 ;  /* 0x00002000ff07d424 */ /* 0x000fe200078e00ff */
[----:B------:R-:W2:Y:S02]  /*5e30*/  SYNCS.PHASECHK.TRANS64.TRYWAIT P5, [UR24+0x1a828], R8 ;  /* 0x01a82808ff0075a7 */ /* 0x000ea400080a1118 */
[----:B--2---:R-:W-:Y:S05]  /*5e40*/  @!P5 BRA `(.L_x_137) ;  /* 0x000000780098d947 */ /* 0x004fea0003800000 */
.L_x_285:
[----:B------:R-:W-:Y:S11]  /*5e50*/  ISETP.NE.AND P5, PT, R3, RZ, PT ;  /* 0x000000ff0300720c */ /* 0x000ff60003fa5270 */
[----:B------:R-:W-:Y:S02]  /*5e60*/  @!UPT UIADD3 URZ, UPT, UPT, URZ, URZ, URZ ;  /* 0x000000fffffff290 */ /* 0x000fe4000fffe0ff */
[----:B------:R4:W-:Y:S01]  /*5e70*/  @!P5 SYNCS.ARRIVE.TRANS64 RZ, [UR24+0x1a820], R7 ;  /* 0x01a82007ffffd9a7 */ /* 0x0009e20008000018 */
[----:B------:R-:W-:Y:S05]  /*5e80*/  BRA.U !UP3, `(.L_x_138) ;  /* 0x000000010b047547 */ /* 0x000fea000b800000 */
[----:B------:R-:W-:Y:S05]  /*5e90*/  BPT.TRAP 0x1 ;  /* 0x000000040000795c */ /* 0x000fea0000300000 */
.L_x_138:
[----:B------:R-:W-:Y:S04]  /*5ea0*/  BSSY.RECONVERGENT B0, `(.L_x_139) ;  /* 0x0000003000007945 */ /* 0x000fe80003800200 */
[----:B------:R-:W-:Y:S05]  /*5eb0*/  @P6 BRA `(.L_x_140) ;  /* 0x0000000000046947 */ /* 0x000fea0003800000 */
[----:B------:R-:W-:Y:S05]  /*5ec0*/  BPT.TRAP 0x1 ;  /* 0x000000040000795c */ /* 0x000fea0000300000 */
.L_x_140:
[----:B------:R-:W-:Y:S05]  /*5ed0*/  BSYNC.RECONVERGENT B0 ;  /* 0x0000000000007941 */ /* 0x000fea0003800200 */
.L_x_139:
[----:B------:R-:W-:Y:S02]  /*5ee0*/  UIADD3 UR16, UP0, UPT, UR20, 0x400, URZ ;  /* 0x0000040014107890 */ /* 0x000fe4000ff1e0ff */
[----:B------:R-:W-:Y:S02]  /*5ef0*/  UIADD3 UR8, UPT, UPT, UR24, 0x8000, URZ ;  /* 0x0000800018087890 */ /* 0x000fe4000fffe0ff */
[----:B------:R-:W-:Y:S02]  /*5f00*/  UIADD3 UR9, UPT, UPT, UR24, 0x1a820, URZ ;  /* 0x0001a82018097890 */ /* 0x000fe4000fffe0ff */
[----:B------:R-:W-:Y:S01]  /*5f10*/  UIADD3.X UR17, UPT, UPT, URZ, UR21, URZ, UP0, !UPT ;  /* 0x00000015ff117290 */ /* 0x000fe200087fe4ff */
[----:B------:R-:W-:Y:S01]  /*5f20*/  UMOV UR26, 0x0 ;  /* 0x00000000001a7882 */ /* 0x000fe20000000000 */
[----:B------:R-:W-:Y:S01]  /*5f30*/  UMOV UR27, 0x10000000 ;  /* 0x10000000001b7882 */ /* 0x000fe20000000000 */
[----:B------:R-:W-:Y:S06]  /*5f40*/  UMOV UR10, URZ ;  /* 0x000000ff000a7c82 */ /* 0x000fec0008000000 */
[----:B------:R1:W-:Y:S02]  /*5f50*/  UTMALDG.5D [UR8], [UR16], desc[UR26] ;  /* 0x00001a08100075b4 */ /* 0x0003e40008021000 */
[----:B-1----:R-:W-:Y:S05]  /*5f60*/  BRA.U !UP1, `(.L_x_141) ;  /* 0x0000000109047547 */ /* 0x002fea000b800000 */
[----:B------:R-:W-:Y:S05]  /*5f70*/  BPT.TRAP 0x1 ;  /* 0x000000040000795c */ /* 0x000fea0000300000 */
.L_x_141:
[----:B----4-:R-:W-:Y:S04]  /*5f80*/  SHF.L.U32 R7, R12, 0x1f, RZ ;  /* 0x0000001f0c077819 */ /* 0x010fe800000006ff */
[----:B------:R-:W1:Y:S02]  /*5f90*/  SYNCS.PHASECHK.TRANS64.TRYWAIT P5, [UR24+0x1a848], R7 ;  /* 0x01a84807ff0075a7 */ /* 0x000e6400080a1118 */
[----:B-1----:R-:W-:Y:S05]  /*5fa0*/  @!P5 BRA `(.L_x_142) ;  /* 0x000000780058d947 */ /* 0x002fea0003800000 */
.L_x_287:
[----:B------:R-:W-:Y:S06]  /*5fb0*/  UIMAD UR6, UR12, UR15, UR5 ;  /* 0x0000000f0c0672a4 */ /* 0x000fec000f8e0205 */
[----:B-12---:R-:W-:Y:S04]  /*5fc0*/  VIADD R6, R2, UR6 ;  /* 0x0000000602067c36 */ /* 0x006fe80008000000 */
[C---:B------:R-:W-:Y:S01]  /*5fd0*/  VIADD R2, R6.reuse, 0x1 ;  /* 0x0000000106027836 */ /* 0x040fe20000000000 */
[CC--:B---3--:R-:W-:Y:S04]  /*5fe0*/  LEA R20, P5, R6.reuse, R14.reuse, 0x2 ;  /* 0x0000000e06147211 */ /* 0x0c8fe800078a10ff */
[-C--:B------:R-:W-:Y:S02]  /*5ff0*/  LEA.HI.X R21, R6, R15.reuse, RZ, 0x2, P5 ;  /* 0x0000000f06157211 */ /* 0x080fe400028f14ff */
[CC--:B------:R-:W-:Y:S03]  /*6000*/  LEA R18, P5, R2.reuse, R14.reuse, 0x2 ;  /* 0x0000000e02127211 */ /* 0x0c0fe600078a10ff */
[----:B------:R-:W-:Y:S01]  /*6010*/  @!PT LDS RZ, [RZ] ;  /* 0x00000000fffff984 */ /* 0x000fe20000000800 */
[----:B------:R-:W-:Y:S01]  /*6020*/  @!PT LDS RZ, [RZ] ;  /* 0x00000000fffff984 */ /* 0x000fe20000000800 */
[----:B------:R-:W-:Y:S01]  /*6030*/  @!PT LDS RZ, [RZ] ;  /* 0x00000000fffff984 */ /* 0x000fe20000000800 */
[----:B------:R1:W-:Y:S01]  /*6040*/  LDGSTS.E.LTC128B [R4+0x1a200], desc[UR22][R20.64], !P3 ;  /* 0x1a20000014047fae */ /* 0x0003e2000d9a1216 */
[-C--:B------:R-:W-:Y:S01]  /*6050*/  LEA.HI.X R19, R2, R15.reuse, RZ, 0x2, P5 ;  /* 0x0000000f02137211 */ /* 0x080fe200028f14ff */
[C---:B------:R-:W-:Y:S02]  /*6060*/  VIADD R2, R6.reuse, 0x2 ;  /* 0x0000000206027836 */ /* 0x040fe40000000000 */
[----:B------:R-:W-:Y:S02]  /*6070*/  VIADD R6, R6, 0x3 ;  /* 0x0000000306067836 */ /* 0x000fe40000000000 */
[----:B------:R1:W-:Y:S01]  /*6080*/  LDGSTS.E.LTC128B [R4+0x1a204], desc[UR22][R18.64], !P2 ;  /* 0x1a20400012047fae */ /* 0x0003e2000d1a1216 */
[CC--:B------:R-:W-:Y:S04]  /*6090*/  LEA R22, P5, R2.reuse, R14.reuse, 0x2 ;  /* 0x0000000e02167211 */ /* 0x0c0fe800078a10ff */
[-C--:B------:R-:W-:Y:S02]  /*60a0*/  LEA.HI.X R23, R2, R15.reuse, RZ, 0x2, P5 ;  /* 0x0000000f02177211 */ /* 0x080fe400028f14ff */
[C---:B------:R-:W-:Y:S03]  /*60b0*/  LEA R24, P5, R6.reuse, R14, 0x2 ;  /* 0x0000000e06187211 */ /* 0x040fe600078a10ff */
[----:B------:R1:W-:Y:S01]  /*60c0*/  LDGSTS.E.LTC128B [R4+0x1a208], desc[UR22][R22.64], !P1 ;  /* 0x1a20800016047fae */ /* 0x0003e2000c9a1216 */
[----:B------:R-:W-:Y:S05]  /*60d0*/  LEA.HI.X R25, R6, R15, RZ, 0x2, P5 ;  /* 0x0000000f06197211 */ /* 0x000fea00028f14ff */
[----:B------:R1:W-:Y:S01]  /*60e0*/  LDGSTS.E.LTC128B [R4+0x1a20c], desc[UR22][R24.64], !P0 ;  /* 0x1a20c00018047fae */ /* 0x0003e2000c1a1216 */
[----:B------:R-:W-:Y:S01]  /*60f0*/  NOP ;  /* 0x0000000000007918 */ /* 0x000fe20000000000 */
[----:B------:R-:W-:Y:S02]  /*6100*/  SYNCS.ARRIVE.TRANS64.RED.A0T1 RZ, [UR24+0x1a840], RZ ;  /* 0x01a840ffffff79a7 */ /* 0x000fe40008200418 */
[----:B------:R-:W-:Y:S01]  /*6110*/  ARRIVES.LDGSTSBAR.64.TRANSCNT [UR24+0x1a840] ;  /* 0x01a84000ff0079b0 */ /* 0x000fe20008002a18 */
[----:B------:R-:W-:Y:S01]  /*6120*/  NOP ;  /* 0x0000000000007918 */ /* 0x000fe20000000000 */
[----:B------:R-:W-:Y:S05]  /*6130*/  BRA.U !UP1, `(.L_x_143) ;  /* 0x0000000109047547 */ /* 0x000fea000b800000 */
[----:B------:R-:W-:Y:S05]  /*6140*/  BPT.TRAP 0x1 ;  /* 0x000000040000795c */ /* 0x000fea0000300000 */
.L_x_143:
[----:B------:R-:W-:Y:S01]  /*6150*/  ISETP.GT.U32.AND P0, PT, R77, 0x2, PT ;  /* 0x000000024d00780c */ /* 0x000fe20003f04070 */
[----:B------:R-:W-:Y:S01]  /*6160*/  SYNCS.ARRIVE.TRANS64.A1T0 RZ, [UR24+0x1a840], RZ ;  /* 0x01a840ffffff79a7 */ /* 0x000fe20008100018 */
[----:B------:R-:W-:Y:S01]  /*6170*/  LOP3.LUT R12, R12, 0x1, RZ, 0x3c, !PT ;  /* 0x000000010c0c7812 */ /* 0x000fe200078e3cff */
[----:B------:R-:W-:Y:S01]  /*6180*/  UISETP.NE.AND UP0, UPT, UR18, 0x2, UPT ;  /* 0x000000021200788c */ /* 0x000fe2000bf05270 */
[----:B------:R-:W-:Y:S01]  /*6190*/  LOP3.LUT R11, R11, 0x1, RZ, 0x3c, !PT ;  /* 0x000000010b0b7812 */ /* 0x000fe200078e3cff */
[----:B------:R-:W-:Y:S01]  /*61a0*/  VIADD R77, R77, 0xffffffff ;  /* 0xffffffff4d4d7836 */ /* 0x000fe20000000000 */
[----:B------:R-:W-:Y:S01]  /*61b0*/  LOP3.LUT R10, R10, 0x1, RZ, 0x3c, !PT ;  /* 0x000000010a0a7812 */ /* 0x000fe200078e3cff */
[----:B------:R-:W-:Y:S02]  /*61c0*/  USEL UR8, URZ, 0x1, UP0 ;  /* 0x00000001ff087887 */ /* 0x000fe40008000000 */
[----:B------:R-:W-:Y:S04]  /*61d0*/  USEL UR6, UR18, URZ, UP0 ;  /* 0x000000ff12067287 */ /* 0x000fe80008000000 */
[----:B------:R-:W-:Y:S01]  /*61e0*/  LOP3.LUT R9, R9, UR8, RZ, 0x3c, !PT ;  /* 0x0000000809097c12 */ /* 0x000fe2000f8e3cff */
[----:B------:R-:W-:Y:S07]  /*61f0*/  @P0 BRA `(.L_x_144) ;  /* 0xfffffff400ac0947 */ /* 0x000fee000383ffff */
[----:B------:R-:W-:Y:S05]  /*6200*/  EXIT ;  /* 0x000000000000794d */ /* 0x000fea0003800000 */
.L_x_48:
[----:B------:R-:W-:Y:S01]  /*6210*/  IMAD.MOV.U32 R3, RZ, RZ, -0x3 ;  /* 0xfffffffdff037424 */ /* 0x000fe200078e00ff */
[----:B------:R-:W-:-:S04]  /*6220*/  MOV R0, UR62 ;  /* 0x0000003e00007c02 */ /* 0x000fc80008000f00 */
[----:B------:R-:W-:-:S05]  /*6230*/  VIADDMNMX.U32 R0, R0, R3, 0x2, PT ;  /* 0x0000000200007446 */ /* 0x000fca0003800003 */
[----:B------:R-:W-:-:S06]  /*6240*/  IMAD.SHL.U32 R4, R0, 0x4, RZ ;  /* 0x0000000400047824 */ /* 0x000fcc00078e00ff */
[----:B------:R-:W1:Y:S02]  /*6250*/  LDC R4, c[0x2][R4+0xc] ;  /* 0x0080030004047b82 */ /* 0x000e640000000800 */
[----:B-1----:R-:W-:-:S04]  /*6260*/  SHF.R.S32.HI R5, RZ, 0x1f, R4 ;  /* 0x0000001fff057819 */ /* 0x002fc80000011404 */
.L_x_308:
[----:B------:R-:W-:Y:S05]  /*6270*/  BRX R4 -0x6280                                                                                                                                                                                                                                 (*"BRANCH_TARGETS .L_x_145,.L_x_213,.L_x_307"*) ;  /* 0xffffff9c04607949 */ /* 0x000fea000383ffff */
.L_x_307:
[----:B------:R-:W-:-:S08]  /*6280*/  NOP ;  /* 0x0000000000007918 */ /* 0x000fd00000000000 */
[----:B------:R-:W-:-:S00]  /*6290*/  USETMAXREG.DEALLOC.CTAPOOL 0x60 ;  /* 0x00000060000079c8 */ /* 0x000fc000080e0500 */
[----:B------:R-:W-:Y:S05]  /*62a0*/  EXIT ;  /* 0x000000000000794d */ /* 0x000fea0003800000 */
.L_x_145:
[----:B------:R-:W-:-:S08]  /*62b0*/  NOP ;  /* 0x0000000000007918 */ /* 0x000fd00000000000 */
[----:B------:R-:W1:Y:S02]  /*62c0*/  USETMAXREG.TRY_ALLOC.CTAPOOL UP0, 0x80 ;  /* 0x00000080000079c8 */ /* 0x000e640008000600 */
[----:B-1----:R-:W-:Y:S05]  /*62d0*/  BRA.U !UP0, `(.L_x_145) ;  /* 0xfffffffd08f47547 */ /* 0x002fea000b83ffff */
[----:B------:R-:W-:Y:S01]  /*62e0*/  HFMA2 R2, -RZ, RZ, 0, 5.9604644775390625e-08 ;  /* 0x00000001ff027431 */ /* 0x000fe200000001ff */
[----:B------:R-:W-:Y:S01]  /*62f0*/  MOV R0, 0x1 ;  /* 0x0000000100007802 */ /* 0x000fe20000000f00 */
[----:B------:R1:W-:Y:S01]  /*6300*/  STL [R1+0x14], RZ ;  /* 0x000014ff01007387 */ /* 0x0003e20000100800 */
[----:B------:R-:W-:-:S03]  /*6310*/  USHF.L.U32 UR4, UR39, 0x2, URZ ;  /* 0x0000000227047899 */ /* 0x000fc600080006ff */
[----:B------:R1:W-:Y:S03]  /*6320*/  STL [R1+0x10], R2 ;  /* 0x0000100201007387 */ /* 0x0003e60000100800 */
[----:B------:R-:W-:Y:S01]  /*6330*/  MOV R54, UR4 ;  /* 0x0000000400367c02 */ /* 0x000fe20008000f00 */
[----:B------:R1:W-:Y:S04]  /*6340*/  STL [R1+0x8], RZ ;  /* 0x000008ff01007387 */ /* 0x0003e80000100800 */
[----:B------:R1:W-:Y:S04]  /*6350*/  STL [R1+0xc], R0 ;  /* 0x00000c0001007387 */ /* 0x0003e80000100800 */
[----:B------:R1:W-:Y:S04]  /*6360*/  STL [R1+0x4], RZ ;  /* 0x000004ff01007387 */ /* 0x0003e80000100800 */
[----:B------:R1:W-:Y:S02]  /*6370*/  STL [R1], RZ ;  /* 0x000000ff01007387 */ /* 0x0003e40000100800 */
.L_x_192:
[----:B-12---:R-:W-:Y:S01]  /*6380*/  IMAD.MOV.U32 R0, RZ, RZ, 0x33334444 ;  /* 0x33334444ff007424 */ /* 0x006fe200078e00ff */
[----:B------:R-:W-:Y:S05]  /*6390*/  YIELD ;  /* 0x0000000000007946 */ /* 0x000fea0003800000 */
[----:B------:R-:W-:Y:S01]  /*63a0*/  SHF.R.U64 R0, R0, R54, 0x123333 ;  /* 0x0012333300007419 */ /* 0x000fe20000001236 */
[----:B------:R-:W-:Y:S03]  /*63b0*/  BSSY.RECONVERGENT B0, `(.L_x_146) ;  /* 0x0000007000007945 */ /* 0x000fe60003800200 */
[----:B------:R-:W-:Y:S04]  /*63c0*/  LOP3.LUT R2, R0, 0x7, RZ, 0xc0, !PT ;  /* 0x0000000700027812 */ /* 0x000fe800078ec0ff */
[----:B------:R-:W-:Y:S01]  /*63d0*/  ISETP.NE.AND P0, PT, R2, 0x3, PT ;  /* 0x000000030200780c */ /* 0x000fe20003f05270 */
[----:B------:R1:W-:Y:S11]  /*63e0*/  STL [R1+0x18], R2 ;  /* 0x0000180201007387 */ /* 0x0003f60000100800 */
[----:B------:R-:W-:Y:S01]  /*63f0*/  @!UPT UIADD3 URZ, UPT, UPT, URZ, URZ, URZ ;  /* 0x000000fffffff290 */ /* 0x000fe2000fffe0ff */
[----:B------:R-:W-:Y:S05]  /*6400*/  @!P0 BRA `(.L_x_147) ;  /* 0x0000000000048947 */ /* 0x000fea0003800000 */
[----:B------:R-:W-:Y:S05]  /*6410*/  BPT.TRAP 0x1 ;  /* 0x000000040000795c */ /* 0x000fea0000300000 */
.L_x_147:
[----:B------:R-:W-:Y:S05]  /*6420*/  BSYNC.RECONVERGENT B0 ;  /* 0x0000000000007941 */ /* 0x000fea0003800200 */
.L_x_146:
[----:B------:R-:W2:Y:S01]  /*6430*/  LDL R0, [R1+0x8] ;  /* 0x0000080001007983 */ /* 0x000ea20000100800 */
[----:B------:R-:W-:Y:S01]  /*6440*/  MOV R73, 0x400 ;  /* 0x0000040000497802 */ /* 0x000fe20000000f00 */
[----:B------:R-:W-:Y:S01]  /*6450*/  BSSY B0, `(.L_x_148) ;  /* 0x0000006000007945 */ /* 0x000fe20003800000 */
[----:B------:R-:W3:Y:S01]  /*6460*/  S2R R74, SR_CgaCtaId ;  /* 0x00000000004a7919 */ /* 0x000ee20000008800 */
[----:B--2---:R-:W-:Y:S02]  /*6470*/  SHF.L.U32 R0, R0, 0x1f, RZ ;  /* 0x0000001f00007819 */ /* 0x004fe400000006ff */
[----:B---3--:R-:W-:Y:S04]  /*6480*/  LEA R73, R74, R73, 0x18 ;  /* 0x000000494a497211 */ /* 0x008fe800078ec0ff */
[----:B------:R-:W2:Y:S02]  /*6490*/  SYNCS.PHASECHK.TRANS64.TRYWAIT P1, [R73+URZ+0x1a850], R0 ;  /* 0x01a85000490075a7 */ /* 0x000ea400080211ff */
[----:B--2---:R-:W-:Y:S05]  /*64a0*/  @!P1 BRA `(.L_x_149) ;  /* 0x0000007400309947 */ /* 0x004fea0003800000 */
.L_x_288:
[----:B------:R-:W-:Y:S05]  /*64b0*/  BSYNC B0 ;  /* 0x0000000000007941 */ /* 0x000fea0003800000 */
.L_x_148:
[----:B------:R-:W-:Y:S04]  /*64c0*/  BSSY.RECONVERGENT B0, `(.L_x_150) ;  /* 0x0000003000007945 */ /* 0x000fe80003800200 */
[----:B------:R-:W-:Y:S05]  /*64d0*/  @!P0 BRA `(.L_x_151) ;  /* 0x0000000000048947 */ /* 0x000fea0003800000 */
[----:B------:R-:W-:Y:S05]  /*64e0*/  BPT.TRAP 0x1 ;  /* 0x000000040000795c */ /* 0x000fea0000300000 */
.L_x_151:
[----:B------:R-:W-:Y:S05]  /*64f0*/  BSYNC.RECONVERGENT B0 ;  /* 0x0000000000007941 */ /* 0x000fea0003800200 */
.L_x_150:
[----:B--2---:R-:W2:Y:S01]  /*6500*/  LDL R0, [R1+0xc] ;  /* 0x00000c0001007983 */ /* 0x004ea20000100800 */
[----:B------:R-:W-:Y:S01]  /*6510*/  BSSY B0, `(.L_x_152) ;  /* 0x0000004000007945 */ /* 0x000fe20003800000 */
[----:B--2---:R-:W-:Y:S04]  /*6520*/  SHF.L.U32 R0, R0, 0x1f, RZ ;  /* 0x0000001f00007819 */ /* 0x004fe800000006ff */
[----:B------:R-:W2:Y:S02]  /*6530*/  SYNCS.PHASECHK.TRANS64.TRYWAIT P1, [R73+URZ+0x1a888], R0 ;  /* 0x01a88800490075a7 */ /* 0x000ea400080211ff */
[----:B--2---:R-:W-:Y:S05]  /*6540*/  @!P1 BRA `(.L_x_153) ;  /* 0x00000074001c9947 */ /* 0x004fea0003800000 */
.L_x_289:
[----:B------:R-:W-:Y:S05]  /*6550*/  BSYNC B0 ;  /* 0x0000000000007941 */ /* 0x000fea0003800000 */
.L_x_152:
[----:B------:R-:W-:Y:S04]  /*6560*/  BSSY.RECONVERGENT B0, `(.L_x_154) ;  /* 0x0000003000007945 */ /* 0x000fe80003800200 */
[----:B------:R-:W-:Y:S05]  /*6570*/  @!P0 BRA `(.L_x_155) ;  /* 0x0000000000048947 */ /* 0x000fea0003800000 */
[----:B------:R-:W-:Y:S05]  /*6580*/  BPT.TRAP 0x1 ;  /* 0x000000040000795c */ /* 0x000fea0000300000 */
.L_x_155:
[----:B------:R-:W-:Y:S05]  /*6590*/  BSYNC.RECONVERGENT B0 ;  /* 0x0000000000007941 */ /* 0x000fea0003800200 */
.L_x_154:
[----:B--2---:R-:W2:Y:S01]  /*65a0*/  LDL R0, [R1] ;  /* 0x0000000001007983 */ /* 0x004ea20000100800 */
[----:B------:R-:W-:Y:S01]  /*65b0*/  BSSY B0, `(.L_x_156) ;  /* 0x000000e000007945 */ /* 0x000fe20003800000 */
[----:B-1----:R-:W1:Y:S01]  /*65c0*/  S2R R2, SR_TID.X ;  /* 0x0000000000027919 */ /* 0x002e620000002100 */
[----:B--2---:R-:W-:Y:S01]  /*65d0*/  SHF.L.U32 R0, R0, 0x1f, RZ ;  /* 0x0000001f00007819 */ /* 0x004fe200000006ff */
[----:B-1----:R-:W-:Y:S01]  /*65e0*/  IMAD.U32 R75, R2, 0x10000, RZ ;  /* 0x00010000024b7824 */ /* 0x002fe200078e00ff */
[--C-:B------:R-:W-:Y:S02]  /*65f0*/  SHF.R.U32.HI R3, RZ, 0x5, R2.reuse ;  /* 0x00000005ff037819 */ /* 0x100fe40000011602 */
[----:B------:R-:W1:Y:S01]  /*6600*/  SYNCS.PHASECHK.TRANS64.TRYWAIT P1, [R73+URZ+0x1a830], R0 ;  /* 0x01a83000490075a7 */ /* 0x000e6200080211ff */
[----:B------:R-:W-:Y:S02]  /*6610*/  SHF.R.U32.HI R72, RZ, 0x3, R2 ;  /* 0x00000003ff487819 */ /* 0x000fe40000011602 */
[----:B------:R-:W-:Y:S02]  /*6620*/  LOP3.LUT R75, R75, 0x600000, RZ, 0xc0, !PT ;  /* 0x006000004b4b7812 */ /* 0x000fe400078ec0ff */
[----:B------:R-:W-:Y:S02]  /*6630*/  LOP3.LUT R4, R3, 0x3, RZ, 0xc0, !PT ;  /* 0x0000000303047812 */ /* 0x000fe400078ec0ff */
[----:B------:R-:W-:Y:S02]  /*6640*/  SHF.R.U32.HI R3, RZ, 0x15, R75 ;  /* 0x00000015ff037819 */ /* 0x000fe4000001164b */
[----:B------:R-:W-:Y:S02]  /*6650*/  LOP3.LUT R72, R72, 0x10, RZ, 0xc0, !PT ;  /* 0x0000001048487812 */ /* 0x000fe400078ec0ff */
[----:B------:R-:W-:Y:S01]  /*6660*/  ISETP.NE.AND P0, PT, R4, R3, PT ;  /* 0x000000030400720c */ /* 0x000fe20003f05270 */
[----:B------:R-:W-:Y:S01]  /*6670*/  @!UPT UIADD3 URZ, UPT, UPT, URZ, URZ, URZ ;  /* 0x000000fffffff290 */ /* 0x000fe2000fffe0ff */
[----:B-1----:R-:W-:Y:S11]  /*6680*/  @!P1 BRA `(.L_x_157) ;  /* 0x0000007000e09947 */ /* 0x002ff60003800000 */
.L_x_290:
[----:B------:R-:W-:Y:S05]  /*6690*/  BSYNC B0 ;  /* 0x0000000000007941 */ /* 0x000fea0003800000 */
.L_x_156:
[----:B------:R-:W-:Y:S01]  /*66a0*/  LOP3.LUT R76, R75, 0xc0, R72, 0xfe, !PT ;  /* 0x000000c04b4c7812 */ /* 0x000fe200078efe48 */
[----:B------:R-:W-:Y:S06]  /*66b0*/  @!P0 BRA `(.L_x_158) ;  /* 0x0000000000408947 */ /* 0x000fec0003800000 */
[----:B------:R-:W2:Y:S01]  /*66c0*/  LDCU.64 UR8, c[0x4][0x80] ;  /* 0x01001000ff0877ac */ /* 0x000ea20008000a00 */
[----:B------:R-:W-:Y:S01]  /*66d0*/  MOV R15, 0x0 ;  /* 0x00000000000f7802 */ /* 0x000fe20000000f00 */
[----:B------:R-:W-:Y:S02]  /*66e0*/  HFMA2 R12, -RZ, RZ, 0, 5.9604644775390625e-08 ;  /* 0x00000001ff0c7431 */ /* 0x000fe400000001ff */
[----:B------:R-:W-:Y:S02]  /*66f0*/  IMAD.MOV.U32 R8, RZ, RZ, 0x192 ;  /* 0x00000192ff087424 */ /* 0x000fe400078e00ff */
[----:B------:R-:W-:Y:S01]  /*6700*/  IMAD.MOV.U32 R13, RZ, RZ, RZ ;  /* 0x000000ffff0d7224 */ /* 0x000fe200078e00ff */
[----:B------:R-:W3:Y:S01]  /*6710*/  LDCU.64 UR6, c[0x4][0x88] ;  /* 0x01001100ff0677ac */ /* 0x000ee20008000a00 */
[----:B------:R-:W4:Y:S01]  /*6720*/  LDC.64 R14, c[0x4][R15] ;  /* 0x010000000f0e7b82 */ /* 0x000f220000000a00 */
[----:B------:R-:W5:Y:S01]  /*6730*/  LDCU.64 UR4, c[0x4][0x8] ;  /* 0x01000100ff0477ac */ /* 0x000f620008000a00 */
[----:B--2---:R-:W-:Y:S01]  /*6740*/  MOV R5, UR9 ;  /* 0x0000000900057c02 */ /* 0x004fe20008000f00 */
[----:B------:R-:W-:Y:S01]  /*6750*/  IMAD.U32 R4, RZ, RZ, UR8 ;  /* 0x00000008ff047e24 */ /* 0x000fe2000f8e00ff */
[----:B---3--:R-:W-:Y:S01]  /*6760*/  MOV R7, UR7 ;  /* 0x0000000700077c02 */ /* 0x008fe20008000f00 */
[----:B------:R-:W-:Y:S01]  /*6770*/  IMAD.U32 R6, RZ, RZ, UR6 ;  /* 0x00000006ff067e24 */ /* 0x000fe2000f8e00ff */
[----:B-----5:R-:W-:Y:S01]  /*6780*/  MOV R11, UR5 ;  /* 0x00000005000b7c02 */ /* 0x020fe20008000f00 */
[----:B------:R-:W-:Y:S02]  /*6790*/  IMAD.U32 R10, RZ, RZ, UR4 ;  /* 0x00000004ff0a7e24 */ /* 0x000fe4000f8e00ff */
[----:B------:R-:W-:Y:S07]  /*67a0*/  LEPC R20, `(.L_x_158) ;  /* 0x000000001014794e */ /* 0x000fee0000000000 */
[----:B-1--4-:R-:W-:Y:S05]  /*67b0*/  CALL.ABS.NOINC R14 ;  /* 0x000000000e007343 */ /* 0x012fea0003c00000 */
.L_x_158:
[----:B------:R-:W-:Y:S01]  /*67c0*/  SHF.R.U32.HI R16, RZ, 0x5, R2 ;  /* 0x00000005ff107819 */ /* 0x000fe20000011602 */
[----:B------:R-:W-:Y:S05]  /*67d0*/  WARPSYNC.ALL ;  /* 0x0000000000007948 */ /* 0x000fea0003800000 */
[C---:B------:R-:W-:Y:S01]  /*67e0*/  R2UR UR4, R76.reuse ;  /* 0x000000004c0472ca */ /* 0x040fe200000e0000 */
[----:B-1----:R-:W-:Y:S01]  /*67f0*/  VIADD R0, R76, 0x20 ;  /* 0x000000204c007836 */ /* 0x002fe20000000000 */
[----:B------:R-:W-:Y:S04]  /*6800*/  LOP3.LUT R16, R16, 0x3, RZ, 0xc0, !PT ;  /* 0x0000000310107812 */ /* 0x000fe800078ec0ff */
[----:B------:R-:W-:Y:S04]  /*6810*/  SHF.R.U32.HI R0, RZ, 0x15, R0 ;  /* 0x00000015ff007819 */ /* 0x000fe80000011600 */
[----:B------:R-:W-:Y:S03]  /*6820*/  ISETP.NE.AND P0, PT, R16, R0, PT ;  /* 0x000000001000720c */ /* 0x000fe60003f05270 */
[----:B------:R-:W1:Y:S10]  /*6830*/  LDTM.x16 R56, tmem[UR4] ;  /* 0x00000004003879ee */ /* 0x000e740008240000 */
[----:B-1----:R-:W-:Y:S05]  /*6840*/  @!P0 BRA `(.L_x_159) ;  /* 0x0000000000408947 */ /* 0x002fea0003800000 */
[----:B------:R-:W1:Y:S01]  /*6850*/  LDCU.64 UR8, c[0x4][0x80] ;  /* 0x01001000ff0877ac */ /* 0x000e620008000a00 */
[----:B------:R-:W-:Y:S01]  /*6860*/  MOV R15, 0x0 ;  /* 0x00000000000f7802 */ /* 0x000fe20000000f00 */
[----:B------:R-:W-:Y:S02]  /*6870*/  HFMA2 R12, -RZ, RZ, 0, 5.9604644775390625e-08 ;  /* 0x00000001ff0c7431 */ /* 0x000fe400000001ff */
[----:B------:R-:W-:Y:S02]  /*6880*/  IMAD.MOV.U32 R8, RZ, RZ, 0x192 ;  /* 0x00000192ff087424 */ /* 0x000fe400078e00ff */
[----:B------:R-:W-:Y:S01]  /*6890*/  IMAD.MOV.U32 R13, RZ, RZ, RZ ;  /* 0x000000ffff0d7224 */ /* 0x000fe200078e00ff */
[----:B------:R-:W2:Y:S01]  /*68a0*/  LDCU.64 UR6, c[0x4][0x88] ;  /* 0x01001100ff0677ac */ /* 0x000ea20008000a00 */
[----:B------:R-:W3:Y:S01]  /*68b0*/  LDC.64 R14, c[0x4][R15] ;  /* 0x010000000f0e7b82 */ /* 0x000ee20000000a00 */
[----:B------:R-:W4:Y:S01]  /*68c0*/  LDCU.64 UR4, c[0x4][0x8] ;  /* 0x01000100ff0477ac */ /* 0x000f220008000a00 */
[----:B-1----:R-:W-:Y:S01]  /*68d0*/  MOV R5, UR9 ;  /* 0x0000000900057c02 */ /* 0x002fe20008000f00 */
[----:B------:R-:W-:Y:S01]  /*68e0*/  IMAD.U32 R4, RZ, RZ, UR8 ;  /* 0x00000008ff047e24 */ /* 0x000fe2000f8e00ff */
[----:B--2---:R-:W-:Y:S01]  /*68f0*/  MOV R7, UR7 ;  /* 0x0000000700077c02 */ /* 0x004fe20008000f00 */
[----:B------:R-:W-:Y:S01]  /*6900*/  IMAD.U32 R6, RZ, RZ, UR6 ;  /* 0x00000006ff067e24 */ /* 0x000fe2000f8e00ff */
[----:B----4-:R-:W-:Y:S01]  /*6910*/  MOV R11, UR5 ;  /* 0x00000005000b7c02 */ /* 0x010fe20008000f00 */
[----:B------:R-:W-:Y:S02]  /*6920*/  IMAD.U32 R10, RZ, RZ, UR4 ;  /* 0x00000004ff0a7e24 */ /* 0x000fe4000f8e00ff */
[----:B------:R-:W-:Y:S07]  /*6930*/  LEPC R20, `(.L_x_159) ;  /* 0x000000001014794e */ /* 0x000fee0000000000 */
[----:B---3--:R-:W-:Y:S05]  /*6940*/  CALL.ABS.NOINC R14 ;  /* 0x000000000e007343 */ /* 0x008fea0003c00000 */
.L_x_159:
[----:B------:R-:W-:Y:S05]  /*6950*/  WARPSYNC.ALL ;  /* 0x0000000000007948 */ /* 0x000fea0003800000 */
[C---:B------:R-:W-:Y:S01]  /*6960*/  R2UR UR4, R76.reuse ;  /* 0x000000004c0472ca */ /* 0x040fe200000e0000 */
[----:B------:R-:W-:Y:S05]  /*6970*/  VIADD R0, R76, 0x40 ;  /* 0x000000404c007836 */ /* 0x000fea0000000000 */
[----:B------:R-:W-:Y:S04]  /*6980*/  SHF.R.U32.HI R0, RZ, 0x15, R0 ;  /* 0x00000015ff007819 */ /* 0x000fe80000011600 */
[----:B------:R-:W-:Y:S03]  /*6990*/  ISETP.NE.AND P0, PT, R16, R0, PT ;  /* 0x000000001000720c */ /* 0x000fe60003f05270 */
[----:B------:R-:W1:Y:S10]  /*69a0*/  LDTM.x16 R40, tmem[UR4+0x20] ;  /* 0x00002004002879ee */ /* 0x000e740008240000 */
        /* <DEDUP_REMOVED lines=17> */
.L_x_160:
[----:B------:R-:W-:Y:S05]  /*6ac0*/  WARPSYNC.ALL ;  /* 0x0000000000007948 */ /* 0x000fea0003800000 */
[C---:B------:R-:W-:Y:S01]  /*6ad0*/  R2UR UR4, R76.reuse ;  /* 0x000000004c0472ca */ /* 0x040fe200000e0000 */
[----:B------:R-:W-:Y:S01]  /*6ae0*/  VIADD R0, R76, 0x60 ;  /* 0x000000604c007836 */ /* 0x000fe20000000000 */
[----:B------:R-:W-:Y:S04]  /*6af0*/  BSSY.RECONVERGENT B6, `(.L_x_161) ;  /* 0x0000015000067945 */ /* 0x000fe80003800200 */
        /* <DEDUP_REMOVED lines=20> */
.L_x_162:
[----:B------:R-:W-:Y:S05]  /*6c40*/  BSYNC.RECONVERGENT B6 ;  /* 0x0000000000067941 */ /* 0x000fea0003800200 */
.L_x_161:
[----:B------:R-:W1:Y:S01]  /*6c50*/  LDC R3, c[0x0][0x448] ;  /* 0x00011200ff037b82 */ /* 0x000e620000000800 */
[----:B------:R-:W-:Y:S01]  /*6c60*/  LEA R0, R72, R73, 0x2 ;  /* 0x0000004948007211 */ /* 0x000fe200078e10ff */
[----:B------:R-:W-:Y:S05]  /*6c70*/  WARPSYNC.ALL ;  /* 0x0000000000007948 */ /* 0x000fea0003800000 */
[----:B------:R-:W2:Y:S08]  /*6c80*/  LDS.128 R4, [R0+0x1a000] ;  /* 0x01a0000000047984 */ /* 0x000eb00000000c00 */
[----:B------:R-:W3:Y:S08]  /*6c90*/  LDS.128 R8, [R0+0x1a010] ;  /* 0x01a0100000087984 */ /* 0x000ef00000000c00 */
[----:B------:R-:W4:Y:S08]  /*6ca0*/  LDS.128 R12, [R0+0x1a020] ;  /* 0x01a02000000c7984 */ /* 0x000f300000000c00 */
[----:B------:R-:W5:Y:S08]  /*6cb0*/  LDS.128 R16, [R0+0x1a030] ;  /* 0x01a0300000107984 */ /* 0x000f700000000c00 */
[----:B------:R-:W-:Y:S01]  /*6cc0*/  LDS.128 R20, [R0+0x1a130] ;  /* 0x01a1300000147984 */ /* 0x000fe20000000c00 */
[----:B-1----:R-:W-:Y:S04]  /*6cd0*/  FMUL R3, R3, 1.4426950216293334961 ;  /* 0x3fb8aa3b03037820 */ /* 0x002fe80000400000 */
[C---:B--2---:R-:W-:Y:S02]  /*6ce0*/  FFMA2 R4, R3.reuse.F32, R56.F32x2.HI_LO, R4.F32x2.HI_LO ;  /* 0x0000003803047249 */ /* 0x044fe40000040004 */
[----:B------:R-:W-:Y:S03]  /*6cf0*/  FFMA2 R6, R3.F32, R58.F32x2.HI_LO, R6.F32x2.HI_LO ;  /* 0x0000003a03067249 */ /* 0x000fe60000040006 */
[----:B------:R-:W-:Y:S02]  /*6d00*/  FSETP.GEU.AND P2, PT, R4, -126, PT ;  /* 0xc2fc00000400780b */ /* 0x000fe40003f4e000 */
[----:B------:R-:W-:Y:S01]  /*6d10*/  FSETP.GEU.AND P1, PT, R5, -126, PT ;  /* 0xc2fc00000500780b */ /* 0x000fe20003f2e000 */
[C---:B---3--:R-:W-:Y:S01]  /*6d20*/  FFMA2 R8, R3.reuse.F32, R60.F32x2.HI_LO, R8.F32x2.HI_LO ;  /* 0x0000003c03087249 */ /* 0x048fe20000040008 */
[----:B------:R-:W-:Y:S01]  /*6d30*/  FSETP.GEU.AND P6, PT, R6, -126, PT ;  /* 0xc2fc00000600780b */ /* 0x000fe20003fce000 */
[----:B------:R-:W-:Y:S01]  /*6d40*/  FFMA2 R10, R3.F32, R62.F32x2.HI_LO, R10.F32x2.HI_LO ;  /* 0x0000003e030a7249 */ /* 0x000fe2000004000a */
[----:B------:R-:W-:Y:S02]  /*6d50*/  FSETP.GEU.AND P5, PT, R7, -126, PT ;  /* 0xc2fc00000700780b */ /* 0x000fe40003fae000 */
[----:B------:R-:W-:Y:S02]  /*6d60*/  FSETP.GEU.AND P4, PT, R8, -126, PT ;  /* 0xc2fc00000800780b */ /* 0x000fe40003f8e000 */
[----:B------:R-:W-:Y:S01]  /*6d70*/  FSETP.GEU.AND P3, PT, R9, -126, PT ;  /* 0xc2fc00000900780b */ /* 0x000fe20003f6e000 */
[C---:B----4-:R-:W-:Y:S01]  /*6d80*/  FFMA2 R12, R3.reuse.F32, R64.F32x2.HI_LO, R12.F32x2.HI_LO ;  /* 0x00000040030c7249 */ /* 0x050fe2000004000c */
[----:B------:R-:W-:Y:S01]  /*6d90*/  FSETP.GEU.AND P0, PT, R10, -126, PT ;  /* 0xc2fc00000a00780b */ /* 0x000fe20003f0e000 */
[----:B------:R-:W-:Y:S01]  /*6da0*/  @!P2 FMUL R4, R4, 0.5 ;  /* 0x3f0000000404a820 */ /* 0x000fe20000400000 */
[----:B------:R-:W-:Y:S02]  /*6db0*/  FFMA2 R14, R3.F32, R66.F32x2.HI_LO, R14.F32x2.HI_LO ;  /* 0x00000042030e7249 */ /* 0x000fe4000004000e */
[----:B------:R-:W-:Y:S01]  /*6dc0*/  @!P1 FMUL R5, R5, 0.5 ;  /* 0x3f00000005059820 */ /* 0x000fe20000400000 */
[----:B------:R-:W1:Y:S01]  /*6dd0*/  MUFU.EX2 R56, R4 ;  /* 0x0000000400387308 */ /* 0x000e620000000800 */
[----:B------:R-:W-:Y:S01]  /*6de0*/  @!P6 FMUL R6, R6, 0.5 ;  /* 0x3f0000000606e820 */ /* 0x000fe20000400000 */
[----:B------:R-:W-:Y:S01]  /*6df0*/  @!P5 FMUL R7, R7, 0.5 ;  /* 0x3f0000000707d820 */ /* 0x000fe20000400000 */
[----:B-----5:R-:W-:Y:S02]  /*6e00*/  FFMA2 R16, R3.F32, R68.F32x2.HI_LO, R16.F32x2.HI_LO ;  /* 0x0000004403107249 */ /* 0x020fe40000040010 */
[----:B------:R-:W-:Y:S01]  /*6e10*/  @!P4 FMUL R8, R8, 0.5 ;  /* 0x3f0000000808c820 */ /* 0x000fe20000400000 */
[----:B------:R-:W-:Y:S01]  /*6e20*/  @!P3 FMUL R9, R9, 0.5 ;  /* 0x3f0000000909b820 */ /* 0x000fe20000400000 */
[----:B------:R-:W-:Y:S03]  /*6e30*/  FFMA2 R18, R3.F32, R70.F32x2.HI_LO, R18.F32x2.HI_LO ;  /* 0x0000004603127249 */ /* 0x000fe60000040012 */
[----:B------:R-:W2:Y:S01]  /*6e40*/  MUFU.EX2 R57, R5 ;  /* 0x0000000500397308 */ /* 0x000ea20000000800 */
[----:B------:R-:W-:Y:S09]  /*6e50*/  @!P0 FMUL R10, R10, 0.5 ;  /* 0x3f0000000a0a8820 */ /* 0x000ff20000400000 */
[----:B------:R-:W3:Y:S01]  /*6e60*/  MUFU.EX2 R58, R6 ;  /* 0x00000006003a7308 */ /* 0x000ee20000000800 */
[----:B-1----:R-:W-:Y:S01]  /*6e70*/  @!P2 FMUL R56, R56, R56 ;  /* 0x000000383838a220 */ /* 0x002fe20000400000 */
[----:B------:R-:W-:Y:S08]  /*6e80*/  FSETP.GEU.AND P2, PT, R11, -126, PT ;  /* 0xc2fc00000b00780b */ /* 0x000ff00003f4e000 */
[----:B------:R1:W4:Y:S01]  /*6e90*/  MUFU.EX2 R59, R7 ;  /* 0x00000007003b7308 */ /* 0x0003220000000800 */
[----:B--2---:R-:W-:Y:S01]  /*6ea0*/  @!P1 FMUL R57, R57, R57 ;  /* 0x0000003939399220 */ /* 0x004fe20000400000 */
[----:B------:R-:W-:Y:S03]  /*6eb0*/  FSETP.GEU.AND P1, PT, R12, -126, PT ;  /* 0xc2fc00000c00780b */ /* 0x000fe60003f2e000 */
[----:B------:R-:W-:Y:S05]  /*6ec0*/  @!P2 FMUL R11, R11, 0.5 ;  /* 0x3f0000000b0ba820 */ /* 0x000fea0000400000 */
[----:B------:R-:W2:Y:S01]  /*6ed0*/  MUFU.EX2 R60, R8 ;  /* 0x00000008003c7308 */ /* 0x000ea20000000800 */
[----:B---3--:R-:W-:Y:S01]  /*6ee0*/  @!P6 FMUL R58, R58, R58 ;  /* 0x0000003a3a3ae220 */ /* 0x008fe20000400000 */
[----:B------:R-:W-:Y:S03]  /*6ef0*/  FSETP.GEU.AND P6, PT, R13, -126, PT ;  /* 0xc2fc00000d00780b */ /* 0x000fe60003fce000 */
[----:B------:R-:W-:Y:S05]  /*6f00*/  @!P1 FMUL R12, R12, 0.5 ;  /* 0x3f0000000c0c9820 */ /* 0x000fea0000400000 */
[----:B------:R-:W3:Y:S01]  /*6f10*/  MUFU.EX2 R61, R9 ;  /* 0x00000009003d7308 */ /* 0x000ee20000000800 */
[----:B-1----:R-:W1:Y:S01]  /*6f20*/  LDS.128 R4, [R0+0x1a080] ;  /* 0x01a0800000047984 */ /* 0x002e620000000c00 */
[----:B----4-:R-:W-:Y:S01]  /*6f30*/  @!P5 FMUL R59, R59, R59 ;  /* 0x0000003b3b3bd220 */ /* 0x010fe20000400000 */
[----:B------:R-:W-:Y:S02]  /*6f40*/  FSETP.GEU.AND P5, PT, R14, -126, PT ;  /* 0xc2fc00000e00780b */ /* 0x000fe40003fae000 */
[----:B------:R-:W-:Y:S05]  /*6f50*/  @!P6 FMUL R13, R13, 0.5 ;  /* 0x3f0000000d0de820 */ /* 0x000fea0000400000 */
[----:B------:R-:W4:Y:S01]  /*6f60*/  MUFU.EX2 R62, R10 ;  /* 0x0000000a003e7308 */ /* 0x000f220000000800 */
[----:B--2---:R-:W-:Y:S01]  /*6f70*/  @!P4 FMUL R60, R60, R60 ;  /* 0x0000003c3c3cc220 */ /* 0x004fe20000400000 */
[----:B------:R-:W-:Y:S08]  /*6f80*/  FSETP.GEU.AND P4, PT, R15, -126, PT ;  /* 0xc2fc00000f00780b */ /* 0x000ff00003f8e000 */
[----:B------:R2:W5:Y:S01]  /*6f90*/  MUFU.EX2 R63, R11 ;  /* 0x0000000b003f7308 */ /* 0x0005620000000800 */
[----:B------:R-:W-:Y:S01]  /*6fa0*/  @!P5 FMUL R14, R14, 0.5 ;  /* 0x3f0000000e0ed820 */ /* 0x000fe20000400000 */
[----:B---3--:R-:W-:Y:S01]  /*6fb0*/  @!P3 FMUL R61, R61, R61 ;  /* 0x0000003d3d3db220 */ /* 0x008fe20000400000 */
[----:B------:R-:W-:Y:S02]  /*6fc0*/  FSETP.GEU.AND P3, PT, R16, -126, PT ;  /* 0xc2fc00001000780b */ /* 0x000fe40003f6e000 */
[----:B------:R-:W-:Y:S05]  /*6fd0*/  @!P4 FMUL R15, R15, 0.5 ;  /* 0x3f0000000f0fc820 */ /* 0x000fea0000400000 */
[----:B------:R-:W3:Y:S01]  /*6fe0*/  MUFU.EX2 R64, R12 ;  /* 0x0000000c00407308 */ /* 0x000ee20000000800 */
[----:B----4-:R-:W-:Y:S01]  /*6ff0*/  @!P0 FMUL R62, R62, R62 ;  /* 0x0000003e3e3e8220 */ /* 0x010fe20000400000 */
[----:B------:R-:W-:Y:S08]  /*7000*/  FSETP.GEU.AND P0, PT, R17, -126, PT ;  /* 0xc2fc00001100780b */ /* 0x000ff00003f0e000 */
[----:B------:R-:W4:Y:S01]  /*7010*/  MUFU.EX2 R65, R13 ;  /* 0x0000000d00417308 */ /* 0x000f220000000800 */
[----:B--2---:R-:W2:Y:S01]  /*7020*/  LDS.128 R8, [R0+0x1a090] ;  /* 0x01a0900000087984 */ /* 0x004ea20000000c00 */
[----:B------:R-:W-:Y:S01]  /*7030*/  @!P3 FMUL R16, R16, 0.5 ;  /* 0x3f0000001010b820 */ /* 0x000fe20000400000 */
[----:B-----5:R-:W-:Y:S01]  /*7040*/  @!P2 FMUL R63, R63, R63 ;  /* 0x0000003f3f3fa220 */ /* 0x020fe20000400000 */
[----:B------:R-:W-:Y:S01]  /*7050*/  FSETP.GEU.AND P2, PT, R18, -126, PT ;  /* 0xc2fc00001200780b */ /* 0x000fe20003f4e000 */
[----:B------:R-:W-:Y:S05]  /*7060*/  @!P0 FMUL R17, R17, 0.5 ;  /* 0x3f00000011118820 */ /* 0x000fea0000400000 */
[----:B------:R-:W5:Y:S01]  /*7070*/  MUFU.EX2 R66, R14 ;  /* 0x0000000e00427308 */ /* 0x000f620000000800 */
[C---:B-1----:R-:W-:Y:S02]  /*7080*/  FFMA2 R4, R3.reuse.F32, R40.F32x2.HI_LO, R4.F32x2.HI_LO ;  /* 0x0000002803047249 */ /* 0x042fe40000040004 */
[----:B------:R-:W-:Y:S02]  /*7090*/  FFMA2 R6, R3.F32, R42.F32x2.HI_LO, R6.F32x2.HI_LO ;  /* 0x0000002a03067249 */ /* 0x000fe40000040006 */
[----:B---3--:R-:W-:Y:S01]  /*70a0*/  @!P1 FMUL R64, R64, R64 ;  /* 0x0000004040409220 */ /* 0x008fe20000400000 */
[----:B------:R-:W-:Y:S04]  /*70b0*/  FSETP.GEU.AND P1, PT, R19, -126, PT ;  /* 0xc2fc00001300780b */ /* 0x000fe80003f2e000 */
[----:B------:R1:W3:Y:S01]  /*70c0*/  MUFU.EX2 R67, R15 ;  /* 0x0000000f00437308 */ /* 0x0002e20000000800 */
[----:B------:R-:W-:Y:S01]  /*70d0*/  @!P2 FMUL R18, R18, 0.5 ;  /* 0x3f0000001212a820 */ /* 0x000fe20000400000 */
[----:B----4-:R-:W-:Y:S01]  /*70e0*/  @!P6 FMUL R65, R65, R65 ;  /* 0x000000414141e220 */ /* 0x010fe20000400000 */
[----:B------:R-:W-:Y:S07]  /*70f0*/  FSETP.GEU.AND P6, PT, R4, -126, PT ;  /* 0xc2fc00000400780b */ /* 0x000fee0003fce000 */
[----:B------:R-:W4:Y:S01]  /*7100*/  MUFU.EX2 R68, R16 ;  /* 0x0000001000447308 */ /* 0x000f220000000800 */
[----:B-----5:R-:W-:Y:S01]  /*7110*/  @!P5 FMUL R66, R66, R66 ;  /* 0x000000424242d220 */ /* 0x020fe20000400000 */
[----:B------:R-:W-:Y:S01]  /*7120*/  FSETP.GEU.AND P5, PT, R5, -126, PT ;  /* 0xc2fc00000500780b */ /* 0x000fe20003fae000 */
[----:B------:R-:W-:Y:S07]  /*7130*/  @!P1 FMUL R19, R19, 0.5 ;  /* 0x3f00000013139820 */ /* 0x000fee0000400000 */
[----:B------:R-:W5:Y:S01]  /*7140*/  MUFU.EX2 R69, R17 ;  /* 0x0000001100457308 */ /* 0x000f620000000800 */
[----:B-1----:R-:W1:Y:S01]  /*7150*/  LDS.128 R12, [R0+0x1a0a0] ;  /* 0x01a0a000000c7984 */ /* 0x002e620000000c00 */
[----:B------:R-:W-:Y:S01]  /*7160*/  @!P6 FMUL R4, R4, 0.5 ;  /* 0x3f0000000404e820 */ /* 0x000fe20000400000 */
[----:B---3--:R-:W-:Y:S01]  /*7170*/  @!P4 FMUL R67, R67, R67 ;  /* 0x000000434343c220 */ /* 0x008fe20000400000 */
[----:B------:R-:W-:Y:S01]  /*7180*/  FSETP.GEU.AND P4, PT, R6, -126, PT ;  /* 0xc2fc00000600780b */ /* 0x000fe20003f8e000 */
[----:B------:R-:W-:Y:S05]  /*7190*/  @!P5 FMUL R5, R5, 0.5 ;  /* 0x3f0000000505d820 */ /* 0x000fea0000400000 */
[----:B------:R-:W3:Y:S01]  /*71a0*/  MUFU.EX2 R70, R18 ;  /* 0x0000001200467308 */ /* 0x000ee20000000800 */
[C---:B--2---:R-:W-:Y:S02]  /*71b0*/  FFMA2 R8, R3.reuse.F32, R44.F32x2.HI_LO, R8.F32x2.HI_LO ;  /* 0x0000002c03087249 */ /* 0x044fe40000040008 */
[----:B------:R-:W-:Y:S02]  /*71c0*/  FFMA2 R10, R3.F32, R46.F32x2.HI_LO, R10.F32x2.HI_LO ;  /* 0x0000002e030a7249 */ /* 0x000fe4000004000a */
[----:B----4-:R-:W-:Y:S01]  /*71d0*/  @!P3 FMUL R68, R68, R68 ;  /* 0x000000444444b220 */ /* 0x010fe20000400000 */
[----:B------:R-:W-:Y:S04]  /*71e0*/  FSETP.GEU.AND P3, PT, R7, -126, PT ;  /* 0xc2fc00000700780b */ /* 0x000fe80003f6e000 */
[----:B------:R2:W4:Y:S01]  /*71f0*/  MUFU.EX2 R71, R19 ;  /* 0x0000001300477308 */ /* 0x0005220000000800 */
[----:B------:R-:W-:Y:S01]  /*7200*/  @!P4 FMUL R6, R6, 0.5 ;  /* 0x3f0000000606c820 */ /* 0x000fe20000400000 */
[----:B-----5:R-:W-:Y:S01]  /*7210*/  @!P0 FMUL R69, R69, R69 ;  /* 0x0000004545458220 */ /* 0x020fe20000400000 */
[----:B------:R-:W-:Y:S07]  /*7220*/  FSETP.GEU.AND P0, PT, R8, -126, PT ;  /* 0xc2fc00000800780b */ /* 0x000fee0003f0e000 */
[----:B------:R-:W5:Y:S01]  /*7230*/  MUFU.EX2 R78, R4 ;  /* 0x00000004004e7308 */ /* 0x000f620000000800 */
[----:B---3--:R-:W-:Y:S01]  /*7240*/  @!P2 FMUL R70, R70, R70 ;  /* 0x000000464646a220 */ /* 0x008fe20000400000 */
[----:B------:R-:W-:Y:S01]  /*7250*/  FSETP.GEU.AND P2, PT, R9, -126, PT ;  /* 0xc2fc00000900780b */ /* 0x000fe20003f4e000 */
[----:B------:R-:W-:Y:S07]  /*7260*/  @!P3 FMUL R7, R7, 0.5 ;  /* 0x3f0000000707b820 */ /* 0x000fee0000400000 */
[----:B------:R-:W3:Y:S01]  /*7270*/  MUFU.EX2 R79, R5 ;  /* 0x00000005004f7308 */ /* 0x000ee20000000800 */
[----:B--2---:R-:W2:Y:S01]  /*7280*/  LDS.128 R16, [R0+0x1a0b0] ;  /* 0x01a0b00000107984 */ /* 0x004ea20000000c00 */
[----:B------:R-:W-:Y:S01]  /*7290*/  @!P0 FMUL R8, R8, 0.5 ;  /* 0x3f00000008088820 */ /* 0x000fe20000400000 */
[----:B----4-:R-:W-:Y:S01]  /*72a0*/  @!P1 FMUL R71, R71, R71 ;  /* 0x0000004747479220 */ /* 0x010fe20000400000 */
[----:B------:R-:W-:Y:S01]  /*72b0*/  FSETP.GEU.AND P1, PT, R10, -126, PT ;  /* 0xc2fc00000a00780b */ /* 0x000fe20003f2e000 */
[----:B------:R-:W-:Y:S05]  /*72c0*/  @!P2 FMUL R9, R9, 0.5 ;  /* 0x3f0000000909a820 */ /* 0x000fea0000400000 */
[----:B------:R-:W4:Y:S01]  /*72d0*/  MUFU.EX2 R80, R6 ;  /* 0x0000000600507308 */ /* 0x000f220000000800 */
[----:B-1----:R-:W-:Y:S01]  /*72e0*/  FFMA2 R12, R3.F32, R48.F32x2.HI_LO, R12.F32x2.HI_LO ;  /* 0x00000030030c7249 */ /* 0x002fe2000004000c */
[----:B------:R-:W-:Y:S01]  /*72f0*/  F2FP.F16.F32.PACK_AB R48, R57, R56 ;  /* 0x000000383930723e */ /* 0x000fe200000000ff */
[----:B------:R-:W-:Y:S01]  /*7300*/  FFMA2 R14, R3.F32, R50.F32x2.HI_LO, R14.F32x2.HI_LO ;  /* 0x00000032030e7249 */ /* 0x000fe2000004000e */
[----:B------:R-:W-:Y:S01]  /*7310*/  F2FP.F16.F32.PACK_AB R49, R59, R58 ;  /* 0x0000003a3b31723e */ /* 0x000fe200000000ff */
[----:B-----5:R-:W-:Y:S01]  /*7320*/  @!P6 FMUL R78, R78, R78 ;  /* 0x0000004e4e4ee220 */ /* 0x020fe20000400000 */
[----:B------:R-:W-:Y:S04]  /*7330*/  FSETP.GEU.AND P6, PT, R11, -126, PT ;  /* 0xc2fc00000b00780b */ /* 0x000fe80003fce000 */
[----:B------:R1:W5:Y:S01]  /*7340*/  MUFU.EX2 R81, R7 ;  /* 0x0000000700517308 */ /* 0x0003620000000800 */
[----:B------:R-:W-:Y:S01]  /*7350*/  @!P1 FMUL R10, R10, 0.5 ;  /* 0x3f0000000a0a9820 */ /* 0x000fe20000400000 */
[----:B---3--:R-:W-:Y:S01]  /*7360*/  @!P5 FMUL R79, R79, R79 ;  /* 0x0000004f4f4fd220 */ /* 0x008fe20000400000 */
[----:B------:R-:W-:Y:S02]  /*7370*/  FSETP.GEU.AND P5, PT, R12, -126, PT ;  /* 0xc2fc00000c00780b */ /* 0x000fe40003fae000 */
[----:B------:R-:W-:Y:S02]  /*7380*/  F2FP.F16.F32.PACK_AB R50, R61, R60 ;  /* 0x0000003c3d32723e */ /* 0x000fe400000000ff */
[----:B------:R-:W-:Y:S03]  /*7390*/  F2FP.F16.F32.PACK_AB R51, R63, R62 ;  /* 0x0000003e3f33723e */ /* 0x000fe600000000ff */
[----:B------:R-:W3:Y:S01]  /*73a0*/  MUFU.EX2 R84, R8 ;  /* 0x0000000800547308 */ /* 0x000ee20000000800 */
[----:B----4-:R-:W-:Y:S01]  /*73b0*/  @!P4 FMUL R80, R80, R80 ;  /* 0x000000505050c220 */ /* 0x010fe20000400000 */
[----:B------:R-:W-:Y:S01]  /*73c0*/  FSETP.GEU.AND P4, PT, R13, -126, PT ;  /* 0xc2fc00000d00780b */ /* 0x000fe20003f8e000 */
[----:B------:R-:W-:Y:S01]  /*73d0*/  @!P6 FMUL R11, R11, 0.5 ;  /* 0x3f0000000b0be820 */ /* 0x000fe20000400000 */
[----:B------:R-:W-:Y:S06]  /*73e0*/  F2FP.F16.F32.PACK_AB R40, R79, R78 ;  /* 0x0000004e4f28723e */ /* 0x000fec00000000ff */
[----:B------:R-:W4:Y:S01]  /*73f0*/  MUFU.EX2 R85, R9 ;  /* 0x0000000900557308 */ /* 0x000f220000000800 */
[----:B-1----:R-:W1:Y:S01]  /*7400*/  LDS.128 R4, [R0+0x1a100] ;  /* 0x01a1000000047984 */ /* 0x002e620000000c00 */
[----:B------:R-:W-:Y:S01]  /*7410*/  @!P5 FMUL R12, R12, 0.5 ;  /* 0x3f0000000c0cd820 */ /* 0x000fe20000400000 */
[----:B-----5:R-:W-:Y:S01]  /*7420*/  @!P3 FMUL R81, R81, R81 ;  /* 0x000000515151b220 */ /* 0x020fe20000400000 */
[----:B------:R-:W-:Y:S01]  /*7430*/  FSETP.GEU.AND P3, PT, R14, -126, PT ;  /* 0xc2fc00000e00780b */ /* 0x000fe20003f6e000 */
[----:B------:R-:W-:Y:S05]  /*7440*/  @!P4 FMUL R13, R13, 0.5 ;  /* 0x3f0000000d0dc820 */ /* 0x000fea0000400000 */
[----:B------:R-:W5:Y:S01]  /*7450*/  MUFU.EX2 R88, R10 ;  /* 0x0000000a00587308 */ /* 0x000f620000000800 */
[----:B--2---:R-:W-:Y:S01]  /*7460*/  FFMA2 R16, R3.F32, R52.F32x2.HI_LO, R16.F32x2.HI_LO ;  /* 0x0000003403107249 */ /* 0x004fe20000040010 */
[----:B------:R-:W-:Y:S01]  /*7470*/  F2FP.F16.F32.PACK_AB R52, R65, R64 ;  /* 0x000000404134723e */ /* 0x000fe200000000ff */
[----:B------:R-:W-:Y:S01]  /*7480*/  FFMA2 R18, R3.F32, R54.F32x2.HI_LO, R18.F32x2.HI_LO ;  /* 0x0000003603127249 */ /* 0x000fe20000040012 */
[----:B------:R-:W-:Y:S01]  /*7490*/  F2FP.F16.F32.PACK_AB R53, R67, R66 ;  /* 0x000000424335723e */ /* 0x000fe200000000ff */
[----:B---3--:R-:W-:Y:S01]  /*74a0*/  @!P0 FMUL R84, R84, R84 ;  /* 0x0000005454548220 */ /* 0x008fe20000400000 */
[----:B------:R-:W-:Y:S04]  /*74b0*/  FSETP.GEU.AND P0, PT, R15, -126, PT ;  /* 0xc2fc00000f00780b */ /* 0x000fe80003f0e000 */
[----:B------:R2:W3:Y:S01]  /*74c0*/  MUFU.EX2 R89, R11 ;  /* 0x0000000b00597308 */ /* 0x0004e20000000800 */
[----:B------:R-:W-:Y:S01]  /*74d0*/  @!P3 FMUL R14, R14, 0.5 ;  /* 0x3f0000000e0eb820 */ /* 0x000fe20000400000 */
[----:B----4-:R-:W-:Y:S01]  /*74e0*/  @!P2 FMUL R85, R85, R85 ;  /* 0x000000555555a220 */ /* 0x010fe20000400000 */
[----:B------:R-:W-:Y:S02]  /*74f0*/  FSETP.GEU.AND P2, PT, R16, -126, PT ;  /* 0xc2fc00001000780b */ /* 0x000fe40003f4e000 */
[----:B------:R-:W-:Y:S02]  /*7500*/  F2FP.F16.F32.PACK_AB R54, R69, R68 ;  /* 0x000000444536723e */ /* 0x000fe400000000ff */
[----:B------:R-:W-:Y:S03]  /*7510*/  F2FP.F16.F32.PACK_AB R55, R71, R70 ;  /* 0x000000464737723e */ /* 0x000fe600000000ff */
[----:B------:R-:W4:Y:S01]  /*7520*/  MUFU.EX2 R82, R12 ;  /* 0x0000000c00527308 */ /* 0x000f220000000800 */
[----:B-----5:R-:W-:Y:S01]  /*7530*/  @!P1 FMUL R88, R88, R88 ;  /* 0x0000005858589220 */ /* 0x020fe20000400000 */
[----:B------:R-:W-:Y:S01]  /*7540*/  FSETP.GEU.AND P1, PT, R17, -126, PT ;  /* 0xc2fc00001100780b */ /* 0x000fe20003f2e000 */
[----:B------:R-:W-:Y:S01]  /*7550*/  @!P0 FMUL R15, R15, 0.5 ;  /* 0x3f0000000f0f8820 */ /* 0x000fe20000400000 */
[----:B------:R-:W-:Y:S02]  /*7560*/  F2FP.F16.F32.PACK_AB R41, R81, R80 ;  /* 0x000000505129723e */ /* 0x000fe400000000ff */
[----:B------:R-:W-:Y:S04]  /*7570*/  F2FP.F16.F32.PACK_AB R42, R85, R84 ;  /* 0x00000054552a723e */ /* 0x000fe800000000ff */
[----:B------:R-:W5:Y:S01]  /*7580*/  MUFU.EX2 R83, R13 ;  /* 0x0000000d00537308 */ /* 0x000f620000000800 */
[----:B--2---:R-:W2:Y:S01]  /*7590*/  LDS.128 R8, [R0+0x1a110] ;  /* 0x01a1100000087984 */ /* 0x004ea20000000c00 */
[----:B------:R-:W-:Y:S01]  /*75a0*/  @!P2 FMUL R16, R16, 0.5 ;  /* 0x3f0000001010a820 */ /* 0x000fe20000400000 */
[----:B---3--:R-:W-:Y:S01]  /*75b0*/  @!P6 FMUL R89, R89, R89 ;  /* 0x000000595959e220 */ /* 0x008fe20000400000 */
[----:B------:R-:W-:Y:S01]  /*75c0*/  FSETP.GEU.AND P6, PT, R18, -126, PT ;  /* 0xc2fc00001200780b */ /* 0x000fe20003fce000 */
[----:B------:R-:W-:Y:S05]  /*75d0*/  @!P1 FMUL R17, R17, 0.5 ;  /* 0x3f00000011119820 */ /* 0x000fea0000400000 */
[----:B------:R-:W3:Y:S01]  /*75e0*/  MUFU.EX2 R86, R14 ;  /* 0x0000000e00567308 */ /* 0x000ee20000000800 */
[----:B-1----:R-:W-:Y:S01]  /*75f0*/  FFMA2 R4, R3.F32, R24.F32x2.HI_LO, R4.F32x2.HI_LO ;  /* 0x0000001803047249 */ /* 0x002fe20000040004 */
[----:B------:R-:W-:Y:S01]  /*7600*/  F2FP.F16.F32.PACK_AB R43, R89, R88 ;  /* 0x00000058592b723e */ /* 0x000fe200000000ff */
[----:B------:R-:W-:Y:S02]  /*7610*/  FFMA2 R6, R3.F32, R26.F32x2.HI_LO, R6.F32x2.HI_LO ;  /* 0x0000001a03067249 */ /* 0x000fe40000040006 */
[----:B------:R-:W-:Y:S01]  /*7620*/  LDS.128 R24, [R0+0x1a180] ;  /* 0x01a1800000187984 */ /* 0x000fe20000000c00 */
[----:B----4-:R-:W-:Y:S01]  /*7630*/  @!P5 FMUL R82, R82, R82 ;  /* 0x000000525252d220 */ /* 0x010fe20000400000 */
[----:B------:R-:W-:Y:S03]  /*7640*/  FSETP.GEU.AND P5, PT, R19, -126, PT ;  /* 0xc2fc00001300780b */ /* 0x000fe60003fae000 */
[----:B------:R1:W4:Y:S01]  /*7650*/  MUFU.EX2 R87, R15 ;  /* 0x0000000f00577308 */ /* 0x0003220000000800 */
[----:B------:R-:W-:Y:S01]  /*7660*/  @!P6 FMUL R18, R18, 0.5 ;  /* 0x3f0000001212e820 */ /* 0x000fe20000400000 */
[----:B-----5:R-:W-:Y:S01]  /*7670*/  @!P4 FMUL R83, R83, R83 ;  /* 0x000000535353c220 */ /* 0x020fe20000400000 */
[----:B------:R-:W-:Y:S04]  /*7680*/  FSETP.GEU.AND P4, PT, R4, -126, PT ;  /* 0xc2fc00000400780b */ /* 0x000fe80003f8e000 */
[----:B------:R-:W-:Y:S03]  /*7690*/  F2FP.F16.F32.PACK_AB R44, R83, R82 ;  /* 0x00000052532c723e */ /* 0x000fe600000000ff */
[----:B------:R-:W5:Y:S01]  /*76a0*/  MUFU.EX2 R90, R16 ;  /* 0x00000010005a7308 */ /* 0x000f620000000800 */
[----:B---3--:R-:W-:Y:S01]  /*76b0*/  @!P3 FMUL R86, R86, R86 ;  /* 0x000000565656b220 */ /* 0x008fe20000400000 */
[----:B------:R-:W-:Y:S01]  /*76c0*/  FSETP.GEU.AND P3, PT, R5, -126, PT ;  /* 0xc2fc00000500780b */ /* 0x000fe20003f6e000 */
[----:B------:R-:W-:Y:S07]  /*76d0*/  @!P5 FMUL R19, R19, 0.5 ;  /* 0x3f0000001313d820 */ /* 0x000fee0000400000 */
[----:B------:R-:W3:Y:S01]  /*76e0*/  MUFU.EX2 R91, R17 ;  /* 0x00000011005b7308 */ /* 0x000ee20000000800 */
[----:B-1----:R-:W1:Y:S01]  /*76f0*/  LDS.128 R12, [R0+0x1a120] ;  /* 0x01a12000000c7984 */ /* 0x002e620000000c00 */
[----:B------:R-:W-:Y:S01]  /*7700*/  @!P4 FMUL R4, R4, 0.5 ;  /* 0x3f0000000404c820 */ /* 0x000fe20000400000 */
[----:B----4-:R-:W-:Y:S01]  /*7710*/  @!P0 FMUL R87, R87, R87 ;  /* 0x0000005757578220 */ /* 0x010fe20000400000 */
[----:B------:R-:W-:Y:S01]  /*7720*/  FSETP.GEU.AND P0, PT, R6, -126, PT ;  /* 0xc2fc00000600780b */ /* 0x000fe20003f0e000 */
[----:B------:R-:W-:Y:S05]  /*7730*/  @!P3 FMUL R5, R5, 0.5 ;  /* 0x3f0000000505b820 */ /* 0x000fea0000400000 */
[----:B------:R-:W4:Y:S01]  /*7740*/  MUFU.EX2 R92, R18 ;  /* 0x00000012005c7308 */ /* 0x000f220000000800 */
[----:B--2---:R-:W-:Y:S01]  /*7750*/  FFMA2 R8, R3.F32, R28.F32x2.HI_LO, R8.F32x2.HI_LO ;  /* 0x0000001c03087249 */ /* 0x004fe20000040008 */
[----:B------:R-:W-:Y:S01]  /*7760*/  F2FP.F16.F32.PACK_AB R45, R87, R86 ;  /* 0x00000056572d723e */ /* 0x000fe200000000ff */
[----:B------:R-:W-:Y:S02]  /*7770*/  FFMA2 R10, R3.F32, R30.F32x2.HI_LO, R10.F32x2.HI_LO ;  /* 0x0000001e030a7249 */ /* 0x000fe4000004000a */
[----:B------:R-:W2:Y:S01]  /*7780*/  LDS.128 R28, [R0+0x1a190] ;  /* 0x01a19000001c7984 */ /* 0x000ea20000000c00 */
[----:B-----5:R-:W-:Y:S01]  /*7790*/  @!P2 FMUL R90, R90, R90 ;  /* 0x0000005a5a5aa220 */ /* 0x020fe20000400000 */
[----:B------:R-:W-:Y:S03]  /*77a0*/  FSETP.GEU.AND P2, PT, R7, -126, PT ;  /* 0xc2fc00000700780b */ /* 0x000fe60003f4e000 */
[----:B------:R-:W5:Y:S01]  /*77b0*/  MUFU.EX2 R93, R19 ;  /* 0x00000013005d7308 */ /* 0x000f620000000800 */
[----:B------:R-:W-:Y:S01]  /*77c0*/  @!P0 FMUL R6, R6, 0.5 ;  /* 0x3f00000006068820 */ /* 0x000fe20000400000 */
[----:B---3--:R-:W-:Y:S01]  /*77d0*/  @!P1 FMUL R91, R91, R91 ;  /* 0x0000005b5b5b9220 */ /* 0x008fe20000400000 */
[----:B------:R-:W-:Y:S04]  /*77e0*/  FSETP.GEU.AND P1, PT, R8, -126, PT ;  /* 0xc2fc00000800780b */ /* 0x000fe80003f2e000 */
[----:B------:R-:W-:Y:S03]  /*77f0*/  F2FP.F16.F32.PACK_AB R46, R91, R90 ;  /* 0x0000005a5b2e723e */ /* 0x000fe600000000ff */
[----:B------:R3:W1:Y:S01]  /*7800*/  MUFU.EX2 R94, R4 ;  /* 0x00000004005e7308 */ /* 0x0006620000000800 */
[----:B----4-:R-:W-:Y:S01]  /*7810*/  @!P6 FMUL R92, R92, R92 ;  /* 0x0000005c5c5ce220 */ /* 0x010fe20000400000 */
[----:B------:R-:W-:Y:S01]  /*7820*/  FSETP.GEU.AND P6, PT, R9, -126, PT ;  /* 0xc2fc00000900780b */ /* 0x000fe20003fce000 */
[----:B------:R-:W-:Y:S07]  /*7830*/  @!P2 FMUL R7, R7, 0.5 ;  /* 0x3f0000000707a820 */ /* 0x000fee0000400000 */
[----:B------:R-:W4:Y:S01]  /*7840*/  MUFU.EX2 R95, R5 ;  /* 0x00000005005f7308 */ /* 0x000f220000000800 */
[----:B------:R-:W-:Y:S01]  /*7850*/  @!P1 FMUL R8, R8, 0.5 ;  /* 0x3f00000008089820 */ /* 0x000fe20000400000 */
[----:B-----5:R-:W-:Y:S01]  /*7860*/  @!P5 FMUL R93, R93, R93 ;  /* 0x0000005d5d5dd220 */ /* 0x020fe20000400000 */
[----:B------:R-:W-:Y:S02]  /*7870*/  FSETP.GEU.AND P5, PT, R10, -126, PT ;  /* 0xc2fc00000a00780b */ /* 0x000fe40003fae000 */
[----:B------:R-:W-:Y:S05]  /*7880*/  @!P6 FMUL R9, R9, 0.5 ;  /* 0x3f0000000909e820 */ /* 0x000fea0000400000 */
[----:B------:R-:W5:Y:S01]  /*7890*/  MUFU.EX2 R96, R6 ;  /* 0x0000000600607308 */ /* 0x000f620000000800 */
[----:B---3--:R-:W-:Y:S01]  /*78a0*/  LOP3.LUT R4, R75, 0x120, R72, 0xfe, !PT ;  /* 0x000001204b047812 */ /* 0x008fe200078efe48 */
[----:B-1----:R-:W-:Y:S01]  /*78b0*/  FFMA2 R12, R3.F32, R32.F32x2.HI_LO, R12.F32x2.HI_LO ;  /* 0x00000020030c7249 */ /* 0x002fe2000004000c */
[----:B------:R-:W-:Y:S01]  /*78c0*/  F2FP.F16.F32.PACK_AB R47, R93, R92 ;  /* 0x0000005c5d2f723e */ /* 0x000fe200000000ff */
[----:B------:R-:W-:Y:S01]  /*78d0*/  FFMA2 R34, R3.F32, R34.F32x2.HI_LO, R14.F32x2.HI_LO ;  /* 0x0000002203227249 */ /* 0x000fe2000004000e */
[----:B------:R-:W-:Y:S01]  /*78e0*/  R2UR UR4, R4 ;  /* 0x00000000040472ca */ /* 0x000fe200000e0000 */
[----:B------:R-:W-:Y:S01]  /*78f0*/  @!P4 FMUL R94, R94, R94 ;  /* 0x0000005e5e5ec220 */ /* 0x000fe20000400000 */
[----:B------:R-:W-:Y:S03]  /*7900*/  FSETP.GEU.AND P4, PT, R11, -126, PT ;  /* 0xc2fc00000b00780b */ /* 0x000fe60003f8e000 */
[----:B------:R-:W1:Y:S01]  /*7910*/  MUFU.EX2 R97, R7 ;  /* 0x0000000700617308 */ /* 0x000e620000000800 */
[----:B------:R-:W-:Y:S01]  /*7920*/  @!P5 FMUL R10, R10, 0.5 ;  /* 0x3f0000000a0ad820 */ /* 0x000fe20000400000 */
[----:B----4-:R-:W-:Y:S01]  /*7930*/  @!P3 FMUL R95, R95, R95 ;  /* 0x0000005f5f5fb220 */ /* 0x010fe20000400000 */
[----:B------:R-:W-:Y:S01]  /*7940*/  FSETP.GEU.AND P3, PT, R12, -126, PT ;  /* 0xc2fc00000c00780b */ /* 0x000fe20003f6e000 */
[C---:B------:R-:W-:Y:S02]  /*7950*/  FFMA2 R20, R3.reuse.F32, R36.F32x2.HI_LO, R20.F32x2.HI_LO ;  /* 0x0000002403147249 */ /* 0x040fe40000040014 */
[----:B------:R-:W-:Y:S01]  /*7960*/  FFMA2 R22, R3.F32, R38.F32x2.HI_LO, R22.F32x2.HI_LO ;  /* 0x0000002603167249 */ /* 0x000fe20000040016 */
[----:B------:R-:W-:Y:S03]  /*7970*/  F2FP.F16.F32.PACK_AB R32, R95, R94 ;  /* 0x0000005e5f20723e */ /* 0x000fe600000000ff */
[----:B------:R-:W3:Y:S01]  /*7980*/  MUFU.EX2 R100, R8 ;  /* 0x0000000800647308 */ /* 0x000ee20000000800 */
[----:B-----5:R-:W-:Y:S01]  /*7990*/  @!P0 FMUL R96, R96, R96 ;  /* 0x0000006060608220 */ /* 0x020fe20000400000 */
[----:B------:R-:W-:Y:S01]  /*79a0*/  FSETP.GEU.AND P0, PT, R13, -126, PT ;  /* 0xc2fc00000d00780b */ /* 0x000fe20003f0e000 */
[----:B------:R-:W-:Y:S07]  /*79b0*/  @!P4 FMUL R11, R11, 0.5 ;  /* 0x3f0000000b0bc820 */ /* 0x000fee0000400000 */
[----:B------:R-:W4:Y:S01]  /*79c0*/  MUFU.EX2 R101, R9 ;  /* 0x0000000900657308 */ /* 0x000f220000000800 */
[----:B------:R-:W-:Y:S01]  /*79d0*/  @!P3 FMUL R12, R12, 0.5 ;  /* 0x3f0000000c0cb820 */ /* 0x000fe20000400000 */
[----:B-1----:R-:W-:Y:S01]  /*79e0*/  @!P2 FMUL R97, R97, R97 ;  /* 0x000000616161a220 */ /* 0x002fe20000400000 */
[----:B------:R-:W-:Y:S02]  /*79f0*/  FSETP.GEU.AND P2, PT, R34, -126, PT ;  /* 0xc2fc00002200780b */ /* 0x000fe40003f4e000 */
[----:B------:R-:W-:Y:S05]  /*7a00*/  @!P0 FMUL R13, R13, 0.5 ;  /* 0x3f0000000d0d8820 */ /* 0x000fea0000400000 */
[----:B------:R-:W1:Y:S01]  /*7a10*/  MUFU.EX2 R104, R10 ;  /* 0x0000000a00687308 */ /* 0x000e620000000800 */
[----:B---3--:R-:W-:Y:S01]  /*7a20*/  @!P1 FMUL R100, R100, R100 ;  /* 0x0000006464649220 */ /* 0x008fe20000400000 */
[----:B------:R-:W-:Y:S02]  /*7a30*/  FSETP.GEU.AND P1, PT, R35, -126, PT ;  /* 0xc2fc00002300780b */ /* 0x000fe40003f2e000 */
[----:B------:R-:W-:Y:S06]  /*7a40*/  F2FP.F16.F32.PACK_AB R33, R97, R96 ;  /* 0x000000606121723e */ /* 0x000fec00000000ff */
[----:B------:R-:W3:Y:S01]  /*7a50*/  MUFU.EX2 R105, R11 ;  /* 0x0000000b00697308 */ /* 0x000ee20000000800 */
[----:B------:R-:W-:Y:S01]  /*7a60*/  @!P2 FMUL R34, R34, 0.5 ;  /* 0x3f0000002222a820 */ /* 0x000fe20000400000 */
[----:B----4-:R-:W-:Y:S01]  /*7a70*/  @!P6 FMUL R101, R101, R101 ;  /* 0x000000656565e220 */ /* 0x010fe20000400000 */
[----:B------:R-:W-:Y:S02]  /*7a80*/  FSETP.GEU.AND P6, PT, R20, -126, PT ;  /* 0xc2fc00001400780b */ /* 0x000fe40003fce000 */
[----:B------:R-:W-:Y:S05]  /*7a90*/  @!P1 FMUL R35, R35, 0.5 ;  /* 0x3f00000023239820 */ /* 0x000fea0000400000 */
[----:B------:R-:W4:Y:S01]  /*7aa0*/  MUFU.EX2 R98, R12 ;  /* 0x0000000c00627308 */ /* 0x000f220000000800 */
[----:B-1----:R-:W-:Y:S01]  /*7ab0*/  @!P5 FMUL R104, R104, R104 ;  /* 0x000000686868d220 */ /* 0x002fe20000400000 */
[----:B------:R-:W-:Y:S08]  /*7ac0*/  FSETP.GEU.AND P5, PT, R21, -126, PT ;  /* 0xc2fc00001500780b */ /* 0x000ff00003fae000 */
[----:B------:R1:W5:Y:S01]  /*7ad0*/  MUFU.EX2 R99, R13 ;  /* 0x0000000d00637308 */ /* 0x0003620000000800 */
[----:B---3--:R-:W-:Y:S01]  /*7ae0*/  @!P4 FMUL R105, R105, R105 ;  /* 0x000000696969c220 */ /* 0x008fe20000400000 */
[----:B------:R-:W-:Y:S01]  /*7af0*/  FSETP.GEU.AND P4, PT, R22, -126, PT ;  /* 0xc2fc00001600780b */ /* 0x000fe20003f8e000 */
[----:B------:R-:W-:Y:S02]  /*7b00*/  @!P6 FMUL R20, R20, 0.5 ;  /* 0x3f0000001414e820 */ /* 0x000fe40000400000 */
[----:B------:R-:W-:Y:S05]  /*7b10*/  @!P5 FMUL R21, R21, 0.5 ;  /* 0x3f0000001515d820 */ /* 0x000fea0000400000 */
[----:B------:R-:W3:Y:S01]  /*7b20*/  MUFU.EX2 R102, R34 ;  /* 0x0000002200667308 */ /* 0x000ee20000000800 */
[----:B----4-:R-:W-:Y:S01]  /*7b30*/  @!P3 FMUL R98, R98, R98 ;  /* 0x000000626262b220 */ /* 0x010fe20000400000 */
[----:B------:R-:W-:Y:S03]  /*7b40*/  FSETP.GEU.AND P3, PT, R23, -126, PT ;  /* 0xc2fc00001700780b */ /* 0x000fe60003f6e000 */
[----:B------:R-:W-:Y:S05]  /*7b50*/  @!P4 FMUL R22, R22, 0.5 ;  /* 0x3f0000001616c820 */ /* 0x000fea0000400000 */
[----:B------:R-:W4:Y:S01]  /*7b60*/  MUFU.EX2 R103, R35 ;  /* 0x0000002300677308 */ /* 0x000f220000000800 */
[----:B-1----:R-:W1:Y:S01]  /*7b70*/  LDTM.x16 R4, tmem[UR4] ;  /* 0x00000004000479ee */ /* 0x002e620008240000 */
[----:B-----5:R-:W-:Y:S03]  /*7b80*/  @!P0 FMUL R99, R99, R99 ;  /* 0x0000006363638220 */ /* 0x020fe60000400000 */
[----:B------:R-:W-:Y:S05]  /*7b90*/  @!P3 FMUL R23, R23, 0.5 ;  /* 0x3f0000001717b820 */ /* 0x000fea0000400000 */
[----:B------:R-:W5:Y:S01]  /*7ba0*/  MUFU.EX2 R106, R20 ;  /* 0x00000014006a7308 */ /* 0x000f620000000800 */
[----:B---3--:R-:W-:Y:S01]  /*7bb0*/  @!P2 FMUL R102, R102, R102 ;  /* 0x000000666666a220 */ /* 0x008fe20000400000 */
[----:B------:R-:W-:Y:S02]  /*7bc0*/  F2FP.F16.F32.PACK_AB R34, R101, R100 ;  /* 0x000000646522723e */ /* 0x000fe400000000ff */
[----:B------:R-:W-:Y:S06]  /*7bd0*/  F2FP.F16.F32.PACK_AB R36, R99, R98 ;  /* 0x000000626324723e */ /* 0x000fec00000000ff */
[----:B------:R-:W3:Y:S01]  /*7be0*/  MUFU.EX2 R107, R21 ;  /* 0x00000015006b7308 */ /* 0x000ee20000000800 */
[----:B----4-:R-:W-:Y:S01]  /*7bf0*/  @!P1 FMUL R103, R103, R103 ;  /* 0x0000006767679220 */ /* 0x010fe20000400000 */
[----:B------:R-:W-:Y:S04]  /*7c00*/  F2FP.F16.F32.PACK_AB R35, R105, R104 ;  /* 0x000000686923723e */ /* 0x000fe800000000ff */
[----:B------:R-:W-:Y:S04]  /*7c10*/  F2FP.F16.F32.PACK_AB R37, R103, R102 ;  /* 0x000000666725723e */ /* 0x000fe800000000ff */
[----:B------:R-:W4:Y:S01]  /*7c20*/  MUFU.EX2 R108, R22 ;  /* 0x00000016006c7308 */ /* 0x000f220000000800 */
[C---:B-1----:R-:W-:Y:S02]  /*7c30*/  FFMA2 R24, R3.reuse.F32, R4.F32x2.HI_LO, R24.F32x2.HI_LO ;  /* 0x0000000403187249 */ /* 0x042fe40000040018 */
[C---:B------:R-:W-:Y:S02]  /*7c40*/  FFMA2 R26, R3.reuse.F32, R6.F32x2.HI_LO, R26.F32x2.HI_LO ;  /* 0x00000006031a7249 */ /* 0x040fe4000004001a */
[----:B------:R-:W1:Y:S01]  /*7c50*/  LDS.128 R4, [R0+0x1a1a0] ;  /* 0x01a1a00000047984 */ /* 0x000e620000000c00 */
[----:B--2---:R-:W-:Y:S01]  /*7c60*/  FFMA2 R28, R3.F32, R8.F32x2.HI_LO, R28.F32x2.HI_LO ;  /* 0x00000008031c7249 */ /* 0x004fe2000004001c */
[----:B------:R-:W-:Y:S03]  /*7c70*/  FSETP.GEU.AND P2, PT, R25, -126, PT ;  /* 0xc2fc00001900780b */ /* 0x000fe60003f4e000 */
[----:B------:R-:W2:Y:S01]  /*7c80*/  MUFU.EX2 R109, R23 ;  /* 0x00000017006d7308 */ /* 0x000ea20000000800 */
[----:B------:R-:W-:Y:S01]  /*7c90*/  FFMA2 R30, R3.F32, R10.F32x2.HI_LO, R30.F32x2.HI_LO ;  /* 0x0000000a031e7249 */ /* 0x000fe2000004001e */
[----:B------:R-:W-:Y:S01]  /*7ca0*/  FSETP.GEU.AND P1, PT, R26, -126, PT ;  /* 0xc2fc00001a00780b */ /* 0x000fe20003f2e000 */
[----:B-----5:R-:W-:Y:S01]  /*7cb0*/  @!P6 FMUL R106, R106, R106 ;  /* 0x0000006a6a6ae220 */ /* 0x020fe20000400000 */
[----:B------:R-:W-:Y:S01]  /*7cc0*/  FSETP.GEU.AND P0, PT, R24, -126, PT ;  /* 0xc2fc00001800780b */ /* 0x000fe20003f0e000 */
[----:B------:R5:W1:Y:S01]  /*7cd0*/  LDS.128 R8, [R0+0x1a1b0] ;  /* 0x01a1b00000087984 */ /* 0x000a620000000c00 */
[----:B------:R-:W-:Y:S01]  /*7ce0*/  NOP ;  /* 0x0000000000007918 */ /* 0x000fe20000000000 */
[----:B---3--:R-:W-:Y:S01]  /*7cf0*/  @!P5 FMUL R107, R107, R107 ;  /* 0x0000006b6b6bd220 */ /* 0x008fe20000400000 */
[----:B------:R-:W-:Y:S01]  /*7d00*/  FSETP.GEU.AND P6, PT, R27, -126, PT ;  /* 0xc2fc00001b00780b */ /* 0x000fe20003fce000 */
[----:B----4-:R-:W-:Y:S01]  /*7d10*/  @!P4 FMUL R108, R108, R108 ;  /* 0x0000006c6c6cc220 */ /* 0x010fe20000400000 */
[----:B------:R-:W-:Y:S01]  /*7d20*/  FSETP.GEU.AND P5, PT, R28, -126, PT ;  /* 0xc2fc00001c00780b */ /* 0x000fe20003fae000 */
[----:B------:R-:W-:Y:S01]  /*7d30*/  @!P2 FMUL R25, R25, 0.5 ;  /* 0x3f0000001919a820 */ /* 0x000fe20000400000 */
[----:B------:R-:W-:Y:S01]  /*7d40*/  BAR.SYNC.DEFER_BLOCKING 0x3, 0x100 ;  /* 0x00c4000000007b1d */ /* 0x000fe20000010000 */
[----:B------:R-:W-:Y:S02]  /*7d50*/  FSETP.GEU.AND P4, PT, R29, -126, PT ;  /* 0xc2fc00001d00780b */ /* 0x000fe40003f8e000 */
[----:B------:R-:W-:Y:S01]  /*7d60*/  @!P1 FMUL R26, R26, 0.5 ;  /* 0x3f0000001a1a9820 */ /* 0x000fe20000400000 */
[--C-:B------:R-:W-:Y:S01]  /*7d70*/  SHF.R.U32.HI R22, RZ, 0x5, R2.reuse ;  /* 0x00000005ff167819 */ /* 0x100fe20000011602 */
[----:B--2---:R-:W-:Y:S01]  /*7d80*/  @!P3 FMUL R109, R109, R109 ;  /* 0x0000006d6d6db220 */ /* 0x004fe20000400000 */
[----:B------:R-:W-:Y:S01]  /*7d90*/  FSETP.GEU.AND P3, PT, R30, -126, PT ;  /* 0xc2fc00001e00780b */ /* 0x000fe20003f6e000 */
[----:B------:R-:W2:Y:S01]  /*7da0*/  MUFU.EX2 R111, R25 ;  /* 0x00000019006f7308 */ /* 0x000ea20000000800 */
[----:B------:R-:W-:Y:S01]  /*7db0*/  @!P0 FMUL R24, R24, 0.5 ;  /* 0x3f00000018188820 */ /* 0x000fe20000400000 */
[----:B------:R-:W-:Y:S01]  /*7dc0*/  @!P6 FMUL R27, R27, 0.5 ;  /* 0x3f0000001b1be820 */ /* 0x000fe20000400000 */
[----:B------:R-:W-:Y:S01]  /*7dd0*/  LOP3.LUT R22, R22, 0x3, RZ, 0xc0, !PT ;  /* 0x0000000316167812 */ /* 0x000fe200078ec0ff */
[----:B------:R-:W-:Y:S01]  /*7de0*/  @!P5 FMUL R28, R28, 0.5 ;  /* 0x3f0000001c1cd820 */ /* 0x000fe20000400000 */
[----:B------:R-:W-:Y:S02]  /*7df0*/  F2FP.F16.F32.PACK_AB R38, R107, R106 ;  /* 0x0000006a6b26723e */ /* 0x000fe400000000ff */
[----:B------:R-:W-:Y:S03]  /*7e00*/  F2FP.F16.F32.PACK_AB R39, R109, R108 ;  /* 0x0000006c6d27723e */ /* 0x000fe600000000ff */
[----:B------:R-:W3:Y:S01]  /*7e10*/  MUFU.EX2 R112, R26 ;  /* 0x0000001a00707308 */ /* 0x000ee20000000800 */
[----:B------:R-:W-:Y:S01]  /*7e20*/  @!P4 FMUL R29, R29, 0.5 ;  /* 0x3f0000001d1dc820 */ /* 0x000fe20000400000 */
[----:B-----5:R-:W-:Y:S01]  /*7e30*/  SHF.R.U32.HI R0, RZ, 0x4, R2 ;  /* 0x00000004ff007819 */ /* 0x020fe20000011602 */
[----:B------:R-:W-:Y:S03]  /*7e40*/  @!P3 FMUL R30, R30, 0.5 ;  /* 0x3f0000001e1eb820 */ /* 0x000fe60000400000 */
[----:B------:R-:W-:Y:S04]  /*7e50*/  LOP3.LUT R0, R0, 0x8, RZ, 0xc0, !PT ;  /* 0x0000000800007812 */ /* 0x000fe800078ec0ff */
[----:B------:R-:W4:Y:S01]  /*7e60*/  MUFU.EX2 R110, R24 ;  /* 0x00000018006e7308 */ /* 0x000f220000000800 */
[----:B--2---:R-:W-:Y:S01]  /*7e70*/  @!P2 FMUL R111, R111, R111 ;  /* 0x0000006f6f6fa220 */ /* 0x004fe20000400000 */
[C---:B-1----:R-:W-:Y:S02]  /*7e80*/  FFMA2 R4, R3.reuse.F32, R12.F32x2.HI_LO, R4.F32x2.HI_LO ;  /* 0x0000000c03047249 */ /* 0x042fe40000040004 */
[----:B------:R-:W-:Y:S03]  /*7e90*/  FFMA2 R6, R3.F32, R14.F32x2.HI_LO, R6.F32x2.HI_LO ;  /* 0x0000000e03067249 */ /* 0x000fe60000040006 */
[----:B------:R-:W-:Y:S03]  /*7ea0*/  FSETP.GEU.AND P2, PT, R4, -126, PT ;  /* 0xc2fc00000400780b */ /* 0x000fe60003f4e000 */
[----:B------:R-:W1:Y:S01]  /*7eb0*/  MUFU.EX2 R113, R27 ;  /* 0x0000001b00717308 */ /* 0x000e620000000800 */
[----:B---3--:R-:W-:Y:S01]  /*7ec0*/  @!P1 FMUL R112, R112, R112 ;  /* 0x0000007070709220 */ /* 0x008fe20000400000 */
[----:B------:R-:W-:Y:S01]  /*7ed0*/  FSETP.GEU.AND P1, PT, R5, -126, PT ;  /* 0xc2fc00000500780b */ /* 0x000fe20003f2e000 */
[C---:B------:R-:W-:Y:S01]  /*7ee0*/  FFMA2 R8, R3.reuse.F32, R16.F32x2.HI_LO, R8.F32x2.HI_LO ;  /* 0x0000001003087249 */ /* 0x040fe20000040008 */
[----:B------:R-:W-:Y:S01]  /*7ef0*/  IADD3 R16, PT, PT, R76, -R0, RZ ;  /* 0x800000004c107210 */ /* 0x000fe20007ffe0ff */
[----:B------:R-:W-:Y:S05]  /*7f00*/  FFMA2 R10, R3.F32, R18.F32x2.HI_LO, R10.F32x2.HI_LO ;  /* 0x00000012030a7249 */ /* 0x000fea000004000a */
[----:B------:R-:W2:Y:S01]  /*7f10*/  MUFU.EX2 R114, R28 ;  /* 0x0000001c00727308 */ /* 0x000ea20000000800 */
[----:B----4-:R-:W-:Y:S01]  /*7f20*/  @!P0 FMUL R110, R110, R110 ;  /* 0x0000006e6e6e8220 */ /* 0x010fe20000400000 */
[----:B------:R-:W-:Y:S01]  /*7f30*/  FSETP.GEU.AND P0, PT, R31, -126, PT ;  /* 0xc2fc00001f00780b */ /* 0x000fe20003f0e000 */
[----:B------:R-:W-:Y:S01]  /*7f40*/  @!P2 FMUL R4, R4, 0.5 ;  /* 0x3f0000000404a820 */ /* 0x000fe20000400000 */
[----:B------:R-:W-:Y:S01]  /*7f50*/  SHF.R.U32.HI R0, RZ, 0x15, R16 ;  /* 0x00000015ff007819 */ /* 0x000fe20000011610 */
[----:B------:R-:W-:Y:S05]  /*7f60*/  @!P1 FMUL R5, R5, 0.5 ;  /* 0x3f00000005059820 */ /* 0x000fea0000400000 */
[----:B------:R-:W3:Y:S01]  /*7f70*/  MUFU.EX2 R115, R29 ;  /* 0x0000001d00737308 */ /* 0x000ee20000000800 */
[----:B-1----:R-:W-:Y:S01]  /*7f80*/  @!P6 FMUL R113, R113, R113 ;  /* 0x000000717171e220 */ /* 0x002fe20000400000 */
[----:B------:R-:W-:Y:S02]  /*7f90*/  FSETP.GEU.AND P6, PT, R6, -126, PT ;  /* 0xc2fc00000600780b */ /* 0x000fe40003fce000 */
[----:B------:R-:W-:Y:S02]  /*7fa0*/  F2FP.F16.F32.PACK_AB R24, R111, R110 ;  /* 0x0000006e6f18723e */ /* 0x000fe400000000ff */
[----:B------:R-:W-:Y:S01]  /*7fb0*/  F2FP.F16.F32.PACK_AB R25, R113, R112 ;  /* 0x000000707119723e */ /* 0x000fe200000000ff */
[----:B------:R-:W-:Y:S03]  /*7fc0*/  @!P0 FMUL R31, R31, 0.5 ;  /* 0x3f0000001f1f8820 */ /* 0x000fe60000400000 */
[----:B------:R-:W1:Y:S01]  /*7fd0*/  MUFU.EX2 R116, R30 ;  /* 0x0000001e00747308 */ /* 0x000e620000000800 */
[----:B--2---:R-:W-:Y:S01]  /*7fe0*/  @!P5 FMUL R114, R114, R114 ;  /* 0x000000727272d220 */ /* 0x004fe20000400000 */
[----:B------:R-:W-:Y:S03]  /*7ff0*/  FSETP.GEU.AND P5, PT, R7, -126, PT ;  /* 0xc2fc00000700780b */ /* 0x000fe60003fae000 */
[----:B------:R-:W-:Y:S05]  /*8000*/  @!P6 FMUL R6, R6, 0.5 ;  /* 0x3f0000000606e820 */ /* 0x000fea0000400000 */
[----:B------:R-:W2:Y:S01]  /*8010*/  MUFU.EX2 R118, R4 ;  /* 0x0000000400767308 */ /* 0x000ea20000000800 */
[----:B---3--:R-:W-:Y:S01]  /*8020*/  @!P4 FMUL R115, R115, R115 ;  /* 0x000000737373c220 */ /* 0x008fe20000400000 */
[----:B------:R-:W-:Y:S04]  /*8030*/  FSETP.GEU.AND P4, PT, R8, -126, PT ;  /* 0xc2fc00000800780b */ /* 0x000fe80003f8e000 */
[----:B------:R-:W-:Y:S01]  /*8040*/  F2FP.F16.F32.PACK_AB R26, R115, R114 ;  /* 0x00000072731a723e */ /* 0x000fe200000000ff */
[----:B------:R-:W-:Y:S03]  /*8050*/  @!P5 FMUL R7, R7, 0.5 ;  /* 0x3f0000000707d820 */ /* 0x000fe60000400000 */
[----:B------:R-:W3:Y:S01]  /*8060*/  MUFU.EX2 R119, R5 ;  /* 0x0000000500777308 */ /* 0x000ee20000000800 */
[----:B-1----:R-:W-:Y:S01]  /*8070*/  @!P3 FMUL R116, R116, R116 ;  /* 0x000000747474b220 */ /* 0x002fe20000400000 */
[C---:B------:R-:W-:Y:S03]  /*8080*/  FSETP.GEU.AND P3, PT, R9.reuse, -126, PT ;  /* 0xc2fc00000900780b */ /* 0x040fe60003f6e000 */
[----:B------:R-:W-:Y:S05]  /*8090*/  @!P4 FMUL R8, R8, 0.5 ;  /* 0x3f0000000808c820 */ /* 0x000fea0000400000 */
[----:B------:R-:W1:Y:S01]  /*80a0*/  MUFU.EX2 R117, R31 ;  /* 0x0000001f00757308 */ /* 0x000e620000000800 */
[----:B--2---:R-:W-:Y:S01]  /*80b0*/  @!P2 FMUL R118, R118, R118 ;  /* 0x000000767676a220 */ /* 0x004fe20000400000 */
[C---:B------:R-:W-:Y:S03]  /*80c0*/  FSETP.GEU.AND P2, PT, R10.reuse, -126, PT ;  /* 0xc2fc00000a00780b */ /* 0x040fe60003f4e000 */
        /* <DEDUP_REMOVED lines=8> */
[----:B------:R-:W-:Y:S04]  /*8150*/  ISETP.NE.AND P0, PT, R22, R0, PT ;  /* 0x000000001600720c */ /* 0x000fe80003f05270 */
[----:B------:R-:W-:Y:S01]  /*8160*/  F2FP.F16.F32.PACK_AB R27, R117, R116 ;  /* 0x00000074751b723e */ /* 0x000fe200000000ff */
[----:B------:R-:W-:Y:S03]  /*8170*/  @!P1 FMUL R11, R11, 0.5 ;  /* 0x3f0000000b0b9820 */ /* 0x000fe60000400000 */
[----:B------:R-:W1:Y:S01]  /*8180*/  MUFU.EX2 R122, R8 ;  /* 0x00000008007a7308 */ /* 0x000e620000000800 */
[----:B--2---:R-:W-:Y:S09]  /*8190*/  @!P6 FMUL R120, R120, R120 ;  /* 0x000000787878e220 */ /* 0x004ff20000400000 */
[----:B------:R-:W2:Y:S01]  /*81a0*/  MUFU.EX2 R123, R9 ;  /* 0x00000009007b7308 */ /* 0x000ea20000000800 */
[----:B---3--:R-:W-:Y:S05]  /*81b0*/  @!P5 FMUL R121, R121, R121 ;  /* 0x000000797979d220 */ /* 0x008fea0000400000 */
[----:B------:R-:W-:Y:S04]  /*81c0*/  F2FP.F16.F32.PACK_AB R29, R121, R120 ;  /* 0x00000078791d723e */ /* 0x000fe800000000ff */
[----:B------:R-:W3:Y:S01]  /*81d0*/  MUFU.EX2 R124, R10 ;  /* 0x0000000a007c7308 */ /* 0x000ee20000000800 */
[----:B-1----:R-:W-:Y:S09]  /*81e0*/  @!P4 FMUL R122, R122, R122 ;  /* 0x0000007a7a7ac220 */ /* 0x002ff20000400000 */
[----:B------:R-:W1:Y:S01]  /*81f0*/  MUFU.EX2 R125, R11 ;  /* 0x0000000b007d7308 */ /* 0x000e620000000800 */
[----:B--2---:R-:W-:Y:S05]  /*8200*/  @!P3 FMUL R123, R123, R123 ;  /* 0x0000007b7b7bb220 */ /* 0x004fea0000400000 */
[----:B------:R-:W-:Y:S01]  /*8210*/  F2FP.F16.F32.PACK_AB R30, R123, R122 ;  /* 0x0000007a7b1e723e */ /* 0x000fe200000000ff */
[----:B---3--:R-:W-:Y:S01]  /*8220*/  @!P2 FMUL R124, R124, R124 ;  /* 0x0000007c7c7ca220 */ /* 0x008fe20000400000 */
[----:B-1----:R-:W-:Y:S05]  /*8230*/  @!P1 FMUL R125, R125, R125 ;  /* 0x0000007d7d7d9220 */ /* 0x002fea0000400000 */
[----:B------:R-:W-:Y:S01]  /*8240*/  F2FP.F16.F32.PACK_AB R31, R125, R124 ;  /* 0x0000007c7d1f723e */ /* 0x000fe200000000ff */
[----:B------:R-:W-:Y:S06]  /*8250*/  @!P0 BRA `(.L_x_163) ;  /* 0x0000000000408947 */ /* 0x000fec0003800000 */
        /* <DEDUP_REMOVED lines=16> */
.L_x_163:
[----:B------:R-:W-:Y:S05]  /*8360*/  WARPSYNC.ALL ;  /* 0x0000000000007948 */ /* 0x000fea0003800000 */
[C---:B------:R-:W-:Y:S01]  /*8370*/  R2UR UR4, R16.reuse ;  /* 0x00000000100472ca */ /* 0x040fe200000e0000 */
[----:B------:R-:W-:Y:S05]  /*8380*/  VIADD R0, R16, 0x10 ;  /* 0x0000001010007836 */ /* 0x000fea0000000000 */
[----:B------:R-:W-:Y:S04]  /*8390*/  SHF.R.U32.HI R0, RZ, 0x15, R0 ;  /* 0x00000015ff007819 */ /* 0x000fe80000011600 */
[----:B------:R-:W-:Y:S03]  /*83a0*/  ISETP.NE.AND P0, PT, R22, R0, PT ;  /* 0x000000001600720c */ /* 0x000fe60003f05270 */
[----:B------:R1:W-:Y:S10]  /*83b0*/  STTM.x8 tmem[UR4], R48 ;  /* 0x00000030000079ed */ /* 0x0003f400081c0004 */
[----:B------:R-:W-:Y:S05]  /*83c0*/  @!P0 BRA `(.L_x_164) ;  /* 0x0000000000408947 */ /* 0x000fea0003800000 */
        /* <DEDUP_REMOVED lines=16> */
.L_x_164:
[----:B------:R-:W-:Y:S05]  /*84d0*/  WARPSYNC.ALL ;  /* 0x0000000000007948 */ /* 0x000fea0003800000 */
[C---:B------:R-:W-:Y:S01]  /*84e0*/  R2UR UR4, R16.reuse ;  /* 0x00000000100472ca */ /* 0x040fe200000e0000 */
[----:B------:R-:W-:Y:S05]  /*84f0*/  VIADD R0, R16, 0x20 ;  /* 0x0000002010007836 */ /* 0x000fea0000000000 */
[----:B------:R-:W-:Y:S04]  /*8500*/  SHF.R.U32.HI R0, RZ, 0x15, R0 ;  /* 0x00000015ff007819 */ /* 0x000fe80000011600 */
[----:B------:R-:W-:Y:S03]  /*8510*/  ISETP.NE.AND P0, PT, R22, R0, PT ;  /* 0x000000001600720c */ /* 0x000fe60003f05270 */
[----:B------:R2:W-:Y:S10]  /*8520*/  STTM.x8 tmem[UR4+0x10], R40 ;  /* 0x00001028000079ed */ /* 0x0005f400081c0004 */
[----:B------:R-:W-:Y:S05]  /*8530*/  @!P0 BRA `(.L_x_165) ;  /* 0x0000000000408947 */ /* 0x000fea0003800000 */
[----:B------:R-:W3:Y:S01]  /*8540*/  LDCU.64 UR8, c[0x4][0x80] ;  /* 0x01001000ff0877ac */ /* 0x000ee20008000a00 */
[----:B------:R-:W-:Y:S01]  /*8550*/  MOV R15, 0x0 ;  /* 0x00000000000f7802 */ /* 0x000fe20000000f00 */
[----:B------:R-:W-:Y:S02]  /*8560*/  HFMA2 R12, -RZ, RZ, 0, 5.9604644775390625e-08 ;  /* 0x00000001ff0c7431 */ /* 0x000fe400000001ff */
[----:B------:R-:W-:Y:S02]  /*8570*/  IMAD.MOV.U32 R8, RZ, RZ, 0x1be ;  /* 0x000001beff087424 */ /* 0x000fe400078e00ff */
[----:B------:R-:W-:Y:S01]  /*8580*/  IMAD.MOV.U32 R13, RZ, RZ, RZ ;  /* 0x000000ffff0d7224 */ /* 0x000fe200078e00ff */
[----:B------:R-:W4:Y:S01]  /*8590*/  LDCU.64 UR6, c[0x4][0x88] ;  /* 0x01001100ff0677ac */ /* 0x000f220008000a00 */
[----:B------:R-:W1:Y:S01]  /*85a0*/  LDC.64 R14, c[0x4][R15] ;  /* 0x010000000f0e7b82 */ /* 0x000e620000000a00 */
[----:B------:R-:W5:Y:S01]  /*85b0*/  LDCU.64 UR4, c[0x4][0x10] ;  /* 0x01000200ff0477ac */ /* 0x000f620008000a00 */
[----:B---3--:R-:W-:Y:S01]  /*85c0*/  MOV R5, UR9 ;  /* 0x0000000900057c02 */ /* 0x008fe20008000f00 */
[----:B------:R-:W-:Y:S01]  /*85d0*/  IMAD.U32 R4, RZ, RZ, UR8 ;  /* 0x00000008ff047e24 */ /* 0x000fe2000f8e00ff */
[----:B----4-:R-:W-:Y:S01]  /*85e0*/  MOV R7, UR7 ;  /* 0x0000000700077c02 */ /* 0x010fe20008000f00 */
[----:B------:R-:W-:Y:S01]  /*85f0*/  IMAD.U32 R6, RZ, RZ, UR6 ;  /* 0x00000006ff067e24 */ /* 0x000fe2000f8e00ff */
[----:B-----5:R-:W-:Y:S01]  /*8600*/  MOV R11, UR5 ;  /* 0x00000005000b7c02 */ /* 0x020fe20008000f00 */
[----:B------:R-:W-:Y:S02]  /*8610*/  IMAD.U32 R10, RZ, RZ, UR4 ;  /* 0x00000004ff0a7e24 */ /* 0x000fe4000f8e00ff */
[----:B------:R-:W-:Y:S07]  /*8620*/  LEPC R20, `(.L_x_165) ;  /* 0x000000001014794e */ /* 0x000fee0000000000 */
[----:B-12---:R-:W-:Y:S05]  /*8630*/  CALL.ABS.NOINC R14 ;  /* 0x000000000e007343 */ /* 0x006fea0003c00000 */
.L_x_165:
[----:B------:R-:W-:Y:S05]  /*8640*/  WARPSYNC.ALL ;  /* 0x0000000000007948 */ /* 0x000fea0003800000 */
[C---:B------:R-:W-:Y:S01]  /*8650*/  R2UR UR4, R16.reuse ;  /* 0x00000000100472ca */ /* 0x040fe200000e0000 */
[----:B------:R-:W-:Y:S05]  /*8660*/  VIADD R0, R16, 0x30 ;  /* 0x0000003010007836 */ /* 0x000fea0000000000 */
[----:B------:R-:W-:Y:S04]  /*8670*/  SHF.R.U32.HI R0, RZ, 0x15, R0 ;  /* 0x00000015ff007819 */ /* 0x000fe80000011600 */
[----:B------:R-:W-:Y:S03]  /*8680*/  ISETP.NE.AND P0, PT, R22, R0, PT ;  /* 0x000000001600720c */ /* 0x000fe60003f05270 */
[----:B------:R3:W-:Y:S10]  /*8690*/  STTM.x8 tmem[UR4+0x20], R32 ;  /* 0x00002020000079ed */ /* 0x0007f400081c0004 */
[----:B------:R-:W-:Y:S05]  /*86a0*/  @!P0 BRA `(.L_x_166) ;  /* 0x0000000000408947 */ /* 0x000fea0003800000 */
[----:B------:R-:W4:Y:S01]  /*86b0*/  LDCU.64 UR8, c[0x4][0x80] ;  /* 0x01001000ff0877ac */ /* 0x000f220008000a00 */
[----:B------:R-:W-:Y:S01]  /*86c0*/  MOV R15, 0x0 ;  /* 0x00000000000f7802 */ /* 0x000fe20000000f00 */
[----:B------:R-:W-:Y:S02]  /*86d0*/  HFMA2 R12, -RZ, RZ, 0, 5.9604644775390625e-08 ;  /* 0x00000001ff0c7431 */ /* 0x000fe400000001ff */
[----:B------:R-:W-:Y:S02]  /*86e0*/  IMAD.MOV.U32 R8, RZ, RZ, 0x1be ;  /* 0x000001beff087424 */ /* 0x000fe400078e00ff */
[----:B------:R-:W-:Y:S01]  /*86f0*/  IMAD.MOV.U32 R13, RZ, RZ, RZ ;  /* 0x000000ffff0d7224 */ /* 0x000fe200078e00ff */
[----:B------:R-:W5:Y:S01]  /*8700*/  LDCU.64 UR6, c[0x4][0x88] ;  /* 0x01001100ff0677ac */ /* 0x000f620008000a00 */
[----:B------:R-:W1:Y:S01]  /*8710*/  LDC.64 R14, c[0x4][R15] ;  /* 0x010000000f0e7b82 */ /* 0x000e620000000a00 */
[----:B------:R-:W2:Y:S01]  /*8720*/  LDCU.64 UR4, c[0x4][0x10] ;  /* 0x01000200ff0477ac */ /* 0x000ea20008000a00 */
[----:B----4-:R-:W-:Y:S01]  /*8730*/  MOV R5, UR9 ;  /* 0x0000000900057c02 */ /* 0x010fe20008000f00 */
[----:B------:R-:W-:Y:S01]  /*8740*/  IMAD.U32 R4, RZ, RZ, UR8 ;  /* 0x00000008ff047e24 */ /* 0x000fe2000f8e00ff */
[----:B-----5:R-:W-:Y:S01]  /*8750*/  MOV R7, UR7 ;  /* 0x0000000700077c02 */ /* 0x020fe20008000f00 */
[----:B------:R-:W-:Y:S01]  /*8760*/  IMAD.U32 R6, RZ, RZ, UR6 ;  /* 0x00000006ff067e24 */ /* 0x000fe2000f8e00ff */
[----:B--2---:R-:W-:Y:S01]  /*8770*/  MOV R11, UR5 ;  /* 0x00000005000b7c02 */ /* 0x004fe20008000f00 */
[----:B------:R-:W-:Y:S02]  /*8780*/  IMAD.U32 R10, RZ, RZ, UR4 ;  /* 0x00000004ff0a7e24 */ /* 0x000fe4000f8e00ff */
[----:B------:R-:W-:Y:S07]  /*8790*/  LEPC R20, `(.L_x_166) ;  /* 0x000000001014794e */ /* 0x000fee0000000000 */
[----:B-1-3--:R-:W-:Y:S05]  /*87a0*/  CALL.ABS.NOINC R14 ;  /* 0x000000000e007343 */ /* 0x00afea0003c00000 */
.L_x_166:
[----:B------:R-:W4:Y:S01]  /*87b0*/  LDL.LU R17, [R1+0x18] ;  /* 0x0000180001117983 */ /* 0x000f220000300800 */
[----:B------:R-:W-:Y:S05]  /*87c0*/  WARPSYNC.ALL ;  /* 0x0000000000007948 */ /* 0x000fea0003800000 */
[----:B------:R-:W-:Y:S01]  /*87d0*/  R2UR UR4, R16 ;  /* 0x00000000100472ca */ /* 0x000fe200000e0000 */
[----:B------:R-:W-:Y:S11]  /*87e0*/  BSSY.RECONVERGENT B0, `(.L_x_167) ;  /* 0x0000008000007945 */ /* 0x000ff60003800200 */
[----:B------:R-:W-:Y:S01]  /*87f0*/  @!UPT UIADD3 URZ, UPT, UPT, URZ, URZ, URZ ;  /* 0x000000fffffff290 */ /* 0x000fe2000fffe0ff */
[----:B------:R1:W-:Y:S01]  /*8800*/  STTM.x8 tmem[UR4+0x30], R24 ;  /* 0x00003018000079ed */ /* 0x0003e200081c0004 */
[----:B------:R-:W1:Y:S01]  /*8810*/  FENCE.VIEW.ASYNC.T ;  /* 0x00000000000073c6 */ /* 0x000e620000000200 */
[----:B----4-:R-:W-:Y:S11]  /*8820*/  ISETP.NE.AND P0, PT, R17, 0x3, PT ;  /* 0x000000031100780c */ /* 0x010ff60003f05270 */
[----:B------:R-:W-:Y:S02]  /*8830*/  @!UPT UIADD3 URZ, UPT, UPT, URZ, URZ, URZ ;  /* 0x000000fffffff290 */ /* 0x000fe4000fffe0ff */
[----:B-1----:R-:W-:Y:S05]  /*8840*/  @!P0 BRA `(.L_x_168) ;  /* 0x0000000000048947 */ /* 0x002fea0003800000 */
[----:B------:R-:W-:Y:S05]  /*8850*/  BPT.TRAP 0x1 ;  /* 0x000000040000795c */ /* 0x000fea0000300000 */
.L_x_168:
[----:B------:R-:W-:Y:S05]  /*8860*/  BSYNC.RECONVERGENT B0 ;  /* 0x0000000000007941 */ /* 0x000fea0003800200 */
.L_x_167:
[----:B------:R1:W-:Y:S01]  /*8870*/  SYNCS.ARRIVE.TRANS64.A1T0 RZ, [R73+URZ+0x1a880], RZ ;  /* 0x01a880ff49ff79a7 */ /* 0x0003e200081000ff */
[----:B------:R-:W-:Y:S04]  /*8880*/  BSSY.RECONVERGENT B0, `(.L_x_169) ;  /* 0x0000004000007945 */ /* 0x000fe80003800200 */
[----:B------:R-:W-:Y:S05]  /*8890*/  @!P0 BRA `(.L_x_170) ;  /* 0x0000000000088947 */ /* 0x000fea0003800000 */
[----:B------:R-:W-:Y:S05]  /*88a0*/  BPT.TRAP 0x1 ;  /* 0x000000040000795c */ /* 0x000fea0000300000 */
[----:B------:R-:W-:Y:S05]  /*88b0*/  BPT.TRAP 0x1 ;  /* 0x000000040000795c */ /* 0x000fea0000300000 */
.L_x_170:
[----:B------:R-:W-:Y:S05]  /*88c0*/  BSYNC.RECONVERGENT B0 ;  /* 0x0000000000007941 */ /* 0x000fea0003800200 */
.L_x_169:
[----:B------:R-:W-:Y:S01]  /*88d0*/  IADD3 R0, PT, PT, R73, 0x1a858, RZ ;  /* 0x0001a85849007810 */ /* 0x000fe20007ffe0ff */
[----:B------:R-:W-:Y:S03]  /*88e0*/  BSSY.RECONVERGENT B0, `(.L_x_171) ;  /* 0x0000005000007945 */ /* 0x000fe60003800200 */
[----:B------:R-:W-:Y:S04]  /*88f0*/  PRMT R0, R74, 0x654, R0 ;  /* 0x000006544a007816 */ /* 0x000fe80000000000 */
[----:B------:R4:W-:Y:S01]  /*8900*/  SYNCS.ARRIVE.TRANS64.RED.A1T0 RZ, [R0+URZ], RZ ;  /* 0x000000ff00ff79a7 */ /* 0x0009e200081004ff */
[----:B------:R-:W-:Y:S05]  /*8910*/  @!P0 BRA `(.L_x_172) ;  /* 0x0000000000048947 */ /* 0x000fea0003800000 */
[----:B------:R-:W-:Y:S05]  /*8920*/  BPT.TRAP 0x1 ;  /* 0x000000040000795c */ /* 0x000fea0000300000 */
.L_x_172:
[----:B------:R-:W-:Y:S05]  /*8930*/  BSYNC.RECONVERGENT B0 ;  /* 0x0000000000007941 */ /* 0x000fea0003800200 */
.L_x_171:
[----:B----4-:R-:W-:Y:S01]  /*8940*/  IADD3 R0, PT, PT, R73, 0x1a838, RZ ;  /* 0x0001a83849007810 */ /* 0x010fe20007ffe0ff */
[----:B------:R-:W-:Y:S03]  /*8950*/  BSSY.RECONVERGENT B0, `(.L_x_173) ;  /* 0x0000005000007945 */ /* 0x000fe60003800200 */
[----:B------:R-:W-:Y:S04]  /*8960*/  PRMT R0, R74, 0x654, R0 ;  /* 0x000006544a007816 */ /* 0x000fe80000000000 */
[----:B------:R4:W-:Y:S01]  /*8970*/  SYNCS.ARRIVE.TRANS64.RED.A1T0 RZ, [R0+URZ], RZ ;  /* 0x000000ff00ff79a7 */ /* 0x0009e200081004ff */
[----:B------:R-:W-:Y:S05]  /*8980*/  @!P0 BRA `(.L_x_174) ;  /* 0x0000000000048947 */ /* 0x000fea0003800000 */
[----:B------:R-:W-:Y:S05]  /*8990*/  BPT.TRAP 0x1 ;  /* 0x000000040000795c */ /* 0x000fea0000300000 */
.L_x_174:
[----:B------:R-:W-:Y:S05]  /*89a0*/  BSYNC.RECONVERGENT B0 ;  /* 0x0000000000007941 */ /* 0x000fea0003800200 */
.L_x_173:
[----:B----4-:R-:W4:Y:S01]  /*89b0*/  LDL R0, [R1+0x4] ;  /* 0x0000040001007983 */ /* 0x010f220000100800 */
[----:B------:R-:W-:Y:S01]  /*89c0*/  BSSY B0, `(.L_x_175) ;  /* 0x0000004000007945 */ /* 0x000fe20003800000 */
[----:B----4-:R-:W-:Y:S04]  /*89d0*/  SHF.L.U32 R0, R0, 0x1f, RZ ;  /* 0x0000001f00007819 */ /* 0x010fe800000006ff */
[----:B------:R-:W4:Y:S02]  /*89e0*/  SYNCS.PHASECHK.TRANS64.TRYWAIT P1, [R73+URZ+0x1a840], R0 ;  /* 0x01a84000490075a7 */ /* 0x000f2400080211ff */
[----:B----4-:R-:W-:Y:S05]  /*89f0*/  @!P1 BRA `(.L_x_176) ;  /* 0x0000005000189947 */ /* 0x010fea0003800000 */
.L_x_291:
[----:B------:R-:W-:Y:S05]  /*8a00*/  BSYNC B0 ;  /* 0x0000000000007941 */ /* 0x000fea0003800000 */
.L_x_175:
[----:B------:R-:W-:Y:S04]  /*8a10*/  BSSY.RECONVERGENT B0, `(.L_x_177) ;  /* 0x0000003000007945 */ /* 0x000fe80003800200 */
[----:B------:R-:W-:Y:S05]  /*8a20*/  @!P0 BRA `(.L_x_178) ;  /* 0x0000000000048947 */ /* 0x000fea0003800000 */
[----:B------:R-:W-:Y:S05]  /*8a30*/  BPT.TRAP 0x1 ;  /* 0x000000040000795c */ /* 0x000fea0000300000 */
.L_x_178:
[----:B------:R-:W-:Y:S05]  /*8a40*/  BSYNC.RECONVERGENT B0 ;  /* 0x0000000000007941 */ /* 0x000fea0003800200 */
.L_x_177:
[----:B----4-:R-:W4:Y:S01]  /*8a50*/  LDL R0, [R1+0x14] ;  /* 0x0000140001007983 */ /* 0x010f220000100800 */
[----:B------:R-:W-:Y:S01]  /*8a60*/  BSSY B0, `(.L_x_179) ;  /* 0x0000004000007945 */ /* 0x000fe20003800000 */
[----:B----4-:R-:W-:Y:S04]  /*8a70*/  SHF.L.U32 R0, R0, 0x1f, RZ ;  /* 0x0000001f00007819 */ /* 0x010fe800000006ff */
[----:B------:R-:W4:Y:S02]  /*8a80*/  SYNCS.PHASECHK.TRANS64.TRYWAIT P1, [R73+URZ+0x1a860], R0 ;  /* 0x01a86000490075a7 */ /* 0x000f2400080211ff */
[----:B----4-:R-:W-:Y:S05]  /*8a90*/  @!P1 BRA `(.L_x_180) ;  /* 0x0000005000049947 */ /* 0x010fea0003800000 */
.L_x_292:
[----:B------:R-:W-:Y:S05]  /*8aa0*/  BSYNC B0 ;  /* 0x0000000000007941 */ /* 0x000fea0003800000 */
.L_x_179:
[----:B------:R-:W-:Y:S04]  /*8ab0*/  BSSY.RECONVERGENT B0, `(.L_x_181) ;  /* 0x0000003000007945 */ /* 0x000fe80003800200 */
[----:B------:R-:W-:Y:S05]  /*8ac0*/  @!P0 BRA `(.L_x_182) ;  /* 0x0000000000048947 */ /* 0x000fea0003800000 */
[----:B------:R-:W-:Y:S05]  /*8ad0*/  BPT.TRAP 0x1 ;  /* 0x000000040000795c */ /* 0x000fea0000300000 */
.L_x_182:
[----:B------:R-:W-:Y:S05]  /*8ae0*/  BSYNC.RECONVERGENT B0 ;  /* 0x0000000000007941 */ /* 0x000fea0003800200 */
.L_x_181:
[----:B----4-:R-:W4:Y:S01]  /*8af0*/  LDL R0, [R1+0x10] ;  /* 0x0000100001007983 */ /* 0x010f220000100800 */
[----:B------:R-:W-:Y:S01]  /*8b00*/  VIADD R3, R76, 0xffffff80 ;  /* 0xffffff804c037836 */ /* 0x000fe20000000000 */
[----:B------:R-:W-:Y:S01]  /*8b10*/  SHF.R.U32.HI R4, RZ, 0x5, R2 ;  /* 0x00000005ff047819 */ /* 0x000fe20000011602 */
[----:B------:R-:W-:Y:S03]  /*8b20*/  BSSY B0, `(.L_x_183) ;  /* 0x0000007000007945 */ /* 0x000fe60003800000 */
[----:B------:R-:W-:Y:S02]  /*8b30*/  LOP3.LUT R4, R4, 0x3, RZ, 0xc0, !PT ;  /* 0x0000000304047812 */ /* 0x000fe400078ec0ff */
[----:B------:R-:W-:Y:S04]  /*8b40*/  SHF.R.U32.HI R3, RZ, 0x15, R3 ;  /* 0x00000015ff037819 */ /* 0x000fe80000011603 */
[----:B------:R-:W-:Y:S02]  /*8b50*/  ISETP.NE.AND P0, PT, R4, R3, PT ;  /* 0x000000030400720c */ /* 0x000fe40003f05270 */
[----:B----4-:R-:W-:Y:S04]  /*8b60*/  SHF.L.U32 R0, R0, 0x1f, RZ ;  /* 0x0000001f00007819 */ /* 0x010fe800000006ff */
[----:B------:R-:W4:Y:S02]  /*8b70*/  SYNCS.PHASECHK.TRANS64.TRYWAIT P1, [R73+URZ+0x1a898], R0 ;  /* 0x01a89800490075a7 */ /* 0x000f2400080211ff */
[----:B----4-:R-:W-:Y:S05]  /*8b80*/  @!P1 BRA `(.L_x_184) ;  /* 0x0000004c00dc9947 */ /* 0x010fea0003800000 */
.L_x_293:
[----:B------:R-:W-:Y:S05]  /*8b90*/  BSYNC B0 ;  /* 0x0000000000007941 */ /* 0x000fea0003800000 */
.L_x_183:
[----:B------:R-:W-:Y:S05]  /*8ba0*/  @!P0 BRA `(.L_x_185) ;  /* 0x0000000000408947 */ /* 0x000fea0003800000 */
[----:B------:R-:W5:Y:S01]  /*8bb0*/  LDCU.64 UR8, c[0x4][0x80] ;  /* 0x01001000ff0877ac */ /* 0x000f620008000a00 */
[----:B------:R-:W-:Y:S01]  /*8bc0*/  MOV R15, 0x0 ;  /* 0x00000000000f7802 */ /* 0x000fe20000000f00 */
[----:B------:R-:W-:Y:S02]  /*8bd0*/  HFMA2 R12, -RZ, RZ, 0, 5.9604644775390625e-08 ;  /* 0x00000001ff0c7431 */ /* 0x000fe400000001ff */
[----:B------:R-:W-:Y:S02]  /*8be0*/  IMAD.MOV.U32 R8, RZ, RZ, 0x192 ;  /* 0x00000192ff087424 */ /* 0x000fe400078e00ff */
[----:B------:R-:W-:Y:S01]  /*8bf0*/  IMAD.MOV.U32 R13, RZ, RZ, RZ ;  /* 0x000000ffff0d7224 */ /* 0x000fe200078e00ff */
[----:B------:R-:W1:Y:S01]  /*8c00*/  LDCU.64 UR6, c[0x4][0x88] ;  /* 0x01001100ff0677ac */ /* 0x000e620008000a00 */
[----:B------:R-:W2:Y:S01]  /*8c10*/  LDC.64 R14, c[0x4][R15] ;  /* 0x010000000f0e7b82 */ /* 0x000ea20000000a00 */
[----:B------:R-:W3:Y:S01]  /*8c20*/  LDCU.64 UR4, c[0x4][0x8] ;  /* 0x01000100ff0477ac */ /* 0x000ee20008000a00 */
[----:B-----5:R-:W-:Y:S01]  /*8c30*/  MOV R5, UR9 ;  /* 0x0000000900057c02 */ /* 0x020fe20008000f00 */
[----:B------:R-:W-:Y:S01]  /*8c40*/  IMAD.U32 R4, RZ, RZ, UR8 ;  /* 0x00000008ff047e24 */ /* 0x000fe2000f8e00ff */
[----:B-1----:R-:W-:Y:S01]  /*8c50*/  MOV R7, UR7 ;  /* 0x0000000700077c02 */ /* 0x002fe20008000f00 */
[----:B------:R-:W-:Y:S01]  /*8c60*/  IMAD.U32 R6, RZ, RZ, UR6 ;  /* 0x00000006ff067e24 */ /* 0x000fe2000f8e00ff */
[----:B---3--:R-:W-:Y:S01]  /*8c70*/  MOV R11, UR5 ;  /* 0x00000005000b7c02 */ /* 0x008fe20008000f00 */
[----:B------:R-:W-:Y:S02]  /*8c80*/  IMAD.U32 R10, RZ, RZ, UR4 ;  /* 0x00000004ff0a7e24 */ /* 0x000fe4000f8e00ff */
[----:B------:R-:W-:Y:S07]  /*8c90*/  LEPC R20, `(.L_x_185) ;  /* 0x000000001014794e */ /* 0x000fee0000000000 */
[----:B--2-4-:R-:W-:Y:S05]  /*8ca0*/  CALL.ABS.NOINC R14 ;  /* 0x000000000e007343 */ /* 0x014fea0003c00000 */
.L_x_185:
[----:B------:R-:W-:Y:S01]  /*8cb0*/  SHF.R.U32.HI R16, RZ, 0x5, R2 ;  /* 0x00000005ff107819 */ /* 0x000fe20000011602 */
[----:B------:R-:W-:Y:S05]  /*8cc0*/  WARPSYNC.ALL ;  /* 0x0000000000007948 */ /* 0x000fea0003800000 */
[C---:B------:R-:W-:Y:S01]  /*8cd0*/  R2UR UR4, R76.reuse ;  /* 0x000000004c0472ca */ /* 0x040fe200000e0000 */
[----:B----4-:R-:W-:Y:S01]  /*8ce0*/  VIADD R0, R76, 0xffffffa0 ;  /* 0xffffffa04c007836 */ /* 0x010fe20000000000 */
[----:B------:R-:W-:Y:S04]  /*8cf0*/  LOP3.LUT R16, R16, 0x3, RZ, 0xc0, !PT ;  /* 0x0000000310107812 */ /* 0x000fe800078ec0ff */
[----:B------:R-:W-:Y:S04]  /*8d00*/  SHF.R.U32.HI R0, RZ, 0x15, R0 ;  /* 0x00000015ff007819 */ /* 0x000fe80000011600 */
[----:B------:R-:W-:Y:S03]  /*8d10*/  ISETP.NE.AND P0, PT, R16, R0, PT ;  /* 0x000000001000720c */ /* 0x000fe60003f05270 */
[----:B--2---:R-:W2:Y:S10]  /*8d20*/  LDTM.x16 R40, tmem[UR4+-0x80] ;  /* 0xffff8004002879ee */ /* 0x004eb4000824ff00 */
[----:B--2---:R-:W-:Y:S05]  /*8d30*/  @!P0 BRA `(.L_x_186) ;  /* 0x0000000000408947 */ /* 0x004fea0003800000 */
[----:B------:R-:W2:Y:S01]  /*8d40*/  LDCU.64 UR8, c[0x4][0x80] ;  /* 0x01001000ff0877ac */ /* 0x000ea20008000a00 */
[----:B------:R-:W-:Y:S01]  /*8d50*/  MOV R15, 0x0 ;  /* 0x00000000000f7802 */ /* 0x000fe20000000f00 */
[----:B------:R-:W-:Y:S02]  /*8d60*/  HFMA2 R12, -RZ, RZ, 0, 5.9604644775390625e-08 ;  /* 0x00000001ff0c7431 */ /* 0x000fe400000001ff */
[----:B------:R-:W-:Y:S02]  /*8d70*/  IMAD.MOV.U32 R8, RZ, RZ, 0x192 ;  /* 0x00000192ff087424 */ /* 0x000fe400078e00ff */
[----:B------:R-:W-:Y:S01]  /*8d80*/  IMAD.MOV.U32 R13, RZ, RZ, RZ ;  /* 0x000000ffff0d7224 */ /* 0x000fe200078e00ff */
[----:B------:R-:W4:Y:S01]  /*8d90*/  LDCU.64 UR6, c[0x4][0x88] ;  /* 0x01001100ff0677ac */ /* 0x000f220008000a00 */
[----:B------:R-:W1:Y:S01]  /*8da0*/  LDC.64 R14, c[0x4][R15] ;  /* 0x010000000f0e7b82 */ /* 0x000e620000000a00 */
[----:B------:R-:W5:Y:S01]  /*8db0*/  LDCU.64 UR4, c[0x4][0x8] ;  /* 0x01000100ff0477ac */ /* 0x000f620008000a00 */
[----:B--2---:R-:W-:Y:S01]  /*8dc0*/  MOV R5, UR9 ;  /* 0x0000000900057c02 */ /* 0x004fe20008000f00 */
[----:B------:R-:W-:Y:S01]  /*8dd0*/  IMAD.U32 R4, RZ, RZ, UR8 ;  /* 0x00000008ff047e24 */ /* 0x000fe2000f8e00ff */
[----:B----4-:R-:W-:Y:S01]  /*8de0*/  MOV R7, UR7 ;  /* 0x0000000700077c02 */ /* 0x010fe20008000f00 */
[----:B------:R-:W-:Y:S01]  /*8df0*/  IMAD.U32 R6, RZ, RZ, UR6 ;  /* 0x00000006ff067e24 */ /* 0x000fe2000f8e00ff */
[----:B-----5:R-:W-:Y:S01]  /*8e00*/  MOV R11, UR5 ;  /* 0x00000005000b7c02 */ /* 0x020fe20008000f00 */
[----:B------:R-:W-:Y:S02]  /*8e10*/  IMAD.U32 R10, RZ, RZ, UR4 ;  /* 0x00000004ff0a7e24 */ /* 0x000fe4000f8e00ff */
[----:B------:R-:W-:Y:S07]  /*8e20*/  LEPC R20, `(.L_x_186) ;  /* 0x000000001014794e */ /* 0x000fee0000000000 */
[----:B-1-3--:R-:W-:Y:S05]  /*8e30*/  CALL.ABS.NOINC R14 ;  /* 0x000000000e007343 */ /* 0x00afea0003c00000 */
.L_x_186:
[----:B------:R-:W-:Y:S01]  /*8e40*/  LOP3.LUT R72, R75, 0x60, R72, 0xfe, !PT ;  /* 0x000000604b487812 */ /* 0x000fe200078efe48 */
[----:B------:R-:W-:Y:S05]  /*8e50*/  WARPSYNC.ALL ;  /* 0x0000000000007948 */ /* 0x000fea0003800000 */
[----:B------:R-:W-:Y:S02]  /*8e60*/  R2UR UR4, R72 ;  /* 0x00000000480472ca */ /* 0x000fe400000e0000 */
[----:B------:R-:W-:Y:S02]  /*8e70*/  SHF.R.U32.HI R0, RZ, 0x5, R2 ;  /* 0x00000005ff007819 */ /* 0x000fe40000011602 */
[----:B------:R-:W-:Y:S02]  /*8e80*/  SHF.R.U32.HI R75, RZ, 0x15, R75 ;  /* 0x00000015ff4b7819 */ /* 0x000fe4000001164b */
[----:B------:R-:W-:Y:S04]  /*8e90*/  LOP3.LUT R0, R0, 0x3, RZ, 0xc0, !PT ;  /* 0x0000000300007812 */ /* 0x000fe800078ec0ff */
[----:B------:R-:W-:Y:S03]  /*8ea0*/  ISETP.NE.AND P0, PT, R0, R75, PT ;  /* 0x0000004b0000720c */ /* 0x000fe60003f05270 */
[----:B---3--:R-:W2:Y:S10]  /*8eb0*/  LDTM.x16 R24, tmem[UR4] ;  /* 0x00000004001879ee */ /* 0x008eb40008240000 */
[----:B--2---:R-:W-:Y:S05]  /*8ec0*/  @!P0 BRA `(.L_x_187) ;  /* 0x0000000000408947 */ /* 0x004fea0003800000 */
        /* <DEDUP_REMOVED lines=16> */
.L_x_187:
[----:B------:R-:W-:Y:S01]  /*8fd0*/  SHF.R.U32.HI R74, RZ, 0x3, R2 ;  /* 0x00000003ff4a7819 */ /* 0x000fe20000011602 */
[----:B------:R-:W-:Y:S01]  /*8fe0*/  IMAD.U32 R72, R2, 0x10000, RZ ;  /* 0x0001000002487824 */ /* 0x000fe200078e00ff */
[----:B------:R-:W-:Y:S05]  /*8ff0*/  WARPSYNC.ALL ;  /* 0x0000000000007948 */ /* 0x000fea0003800000 */
[----:B------:R-:W-:Y:S04]  /*9000*/  LOP3.LUT R76, R72, 0x600010, R74, 0xc8, !PT ;  /* 0x00600010484c7812 */ /* 0x000fe800078ec84a */
[----:B------:R-:W-:Y:S04]  /*9010*/  LOP3.LUT R0, R76, 0x80, RZ, 0xfc, !PT ;  /* 0x000000804c007812 */ /* 0x000fe800078efcff */
[----:B------:R-:W-:Y:S01]  /*9020*/  R2UR UR5, R0 ;  /* 0x00000000000572ca */ /* 0x000fe200000e0000 */
[----:B-1----:R-:W1:Y:S01]  /*9030*/  S2R R73, SR_TID.X ;  /* 0x0000000000497919 */ /* 0x002e620000002100 */
[----:B------:R-:W-:Y:S01]  /*9040*/  LOP3.LUT R76, R76, 0xa0, RZ, 0xfc, !PT ;  /* 0x000000a04c4c7812 */ /* 0x000fe200078efcff */
[----:B------:R-:W2:Y:S01]  /*9050*/  S2UR UR38, SR_CgaCtaId ;  /* 0x00000000002679c3 */ /* 0x000ea20000008800 */
[----:B------:R-:W-:Y:S01]  /*9060*/  UMOV UR4, 0x400 ;  /* 0x0000040000047882 */ /* 0x000fe20000000000 */
[----:B-1----:R-:W-:Y:S01]  /*9070*/  SHF.R.U32.HI R75, RZ, 0x1, R73 ;  /* 0x00000001ff4b7819 */ /* 0x002fe20000011649 */
[----:B--2---:R-:W-:Y:S01]  /*9080*/  ULEA UR36, UR38, UR4, 0x18 ;  /* 0x0000000426247291 */ /* 0x004fe2000f8ec0ff */
[----:B------:R-:W-:Y:S02]  /*9090*/  R2UR UR4, R76 ;  /* 0x000000004c0472ca */ /* 0x000fe400000e0000 */
[----:B------:R-:W-:Y:S06]  /*90a0*/  LOP3.LUT R75, R75, 0x40, RZ, 0xc0, !PT ;  /* 0x000000404b4b7812 */ /* 0x000fec00078ec0ff */
[----:B------:R-:W1:Y:S08]  /*90b0*/  LDS.128 R12, [R75+UR36+0x1a200] ;  /* 0x01a200244b0c7984 */ /* 0x000e700008000c00 */
[----:B------:R-:W2:Y:S08]  /*90c0*/  LDS.128 R4, [R75+UR36+0x1a220] ;  /* 0x01a220244b047984 */ /* 0x000eb00008000c00 */
[----:B------:R-:W3:Y:S08]  /*90d0*/  LDS.128 R8, [R75+UR36+0x1a210] ;  /* 0x01a210244b087984 */ /* 0x000ef00008000c00 */
[----:B------:R-:W4:Y:S08]  /*90e0*/  LDS.128 R16, [R75+UR36+0x1a230] ;  /* 0x01a230244b107984 */ /* 0x000f300008000c00 */
[----:B------:R-:W5:Y:S01]  /*90f0*/  LDS.128 R20, [R75+UR36+0x1a280] ;  /* 0x01a280244b147984 */ /* 0x000f620008000c00 */
[----:B-1----:R-:W-:Y:S02]  /*9100*/  FADD2 R2, R40.F32x2.HI_LO, R12.F32x2.HI_LO ;  /* 0x0000000c2802724b */ /* 0x002fe40000000000 */
[----:B------:R-:W-:Y:S05]  /*9110*/  FADD2 R12, R42.F32x2.HI_LO, R14.F32x2.HI_LO ;  /* 0x0000000e2a0c724b */ /* 0x000fea0000000000 */
[----:B------:R-:W-:Y:S01]  /*9120*/  LDS.128 R40, [R75+UR36+0x1a300] ;  /* 0x01a300244b287984 */ /* 0x000fe20008000c00 */
[----:B------:R-:W-:Y:S02]  /*9130*/  FMUL2 R2, R2.F32x2.HI_LO, R56.F32x2.HI_LO ;  /* 0x000000380202724a */ /* 0x000fe40000000000 */
[----:B------:R-:W-:Y:S02]  /*9140*/  FMUL2 R12, R12.F32x2.HI_LO, R58.F32x2.HI_LO ;  /* 0x0000003a0c0c724a */ /* 0x000fe40000000000 */
[----:B--2---:R-:W-:Y:S01]  /*9150*/  FADD2 R48, R48.F32x2.HI_LO, R4.F32x2.HI_LO ;  /* 0x000000043030724b */ /* 0x004fe20000000000 */
[----:B------:R-:W-:Y:S01]  /*9160*/  F2FP.F16.F32.PACK_AB R2, R3, R2 ;  /* 0x000000020302723e */ /* 0x000fe200000000ff */
[----:B------:R-:W-:Y:S01]  /*9170*/  FADD2 R50, R50.F32x2.HI_LO, R6.F32x2.HI_LO ;  /* 0x000000063232724b */ /* 0x000fe20000000000 */
[----:B------:R-:W-:Y:S01]  /*9180*/  F2FP.F16.F32.PACK_AB R0, R13, R12 ;  /* 0x0000000c0d00723e */ /* 0x000fe200000000ff */
[----:B------:R-:W1:Y:S01]  /*9190*/  LDS.128 R4, [R75+UR36+0x1a2a0] ;  /* 0x01a2a0244b047984 */ /* 0x000e620008000c00 */
[----:B------:R-:W-:Y:S02]  /*91a0*/  FMUL2 R48, R48.F32x2.HI_LO, R64.F32x2.HI_LO ;  /* 0x000000403030724a */ /* 0x000fe40000000000 */
[----:B---3--:R-:W-:Y:S01]  /*91b0*/  FADD2 R10, R46.F32x2.HI_LO, R10.F32x2.HI_LO ;  /* 0x0000000a2e0a724b */ /* 0x008fe20000000000 */
[----:B------:R-:W-:Y:S01]  /*91c0*/  PRMT R46, R0, 0x7610, R46 ;  /* 0x00007610002e7816 */ /* 0x000fe2000000002e */
[----:B------:R-:W-:Y:S01]  /*91d0*/  FADD2 R8, R44.F32x2.HI_LO, R8.F32x2.HI_LO ;  /* 0x000000082c08724b */ /* 0x000fe20000000000 */
[----:B------:R-:W-:Y:S01]  /*91e0*/  PRMT R45, R0, 0x7632, R45 ;  /* 0x00007632002d7816 */ /* 0x000fe2000000002d */
[----:B------:R-:W-:Y:S01]  /*91f0*/  FMUL2 R10, R10.F32x2.HI_LO, R62.F32x2.HI_LO ;  /* 0x0000003e0a0a724a */ /* 0x000fe20000000000 */
[----:B------:R-:W-:Y:S01]  /*9200*/  PRMT R44, R2, 0x7632, R44 ;  /* 0x00007632022c7816 */ /* 0x000fe2000000002c */
[----:B------:R-:W2:Y:S01]  /*9210*/  LDS.128 R12, [R75+UR36+0x1a290] ;  /* 0x01a290244b0c7984 */ /* 0x000ea20008000c00 */
[----:B------:R-:W-:Y:S02]  /*9220*/  FMUL2 R8, R8.F32x2.HI_LO, R60.F32x2.HI_LO ;  /* 0x0000003c0808724a */ /* 0x000fe40000000000 */
[----:B------:R-:W-:Y:S01]  /*9230*/  F2FP.F16.F32.PACK_AB R10, R11, R10 ;  /* 0x0000000a0b0a723e */ /* 0x000fe200000000ff */
[----:B----4-:R-:W-:Y:S02]  /*9240*/  FADD2 R52, R52.F32x2.HI_LO, R16.F32x2.HI_LO ;  /* 0x000000103434724b */ /* 0x010fe40000000000 */
[----:B------:R-:W-:Y:S01]  /*9250*/  F2FP.F16.F32.PACK_AB R0, R9, R8 ;  /* 0x000000080900723e */ /* 0x000fe200000000ff */
[----:B------:R-:W-:Y:S01]  /*9260*/  FADD2 R54, R54.F32x2.HI_LO, R18.F32x2.HI_LO ;  /* 0x000000123636724b */ /* 0x000fe20000000000 */
[----:B------:R-:W-:Y:S01]  /*9270*/  PRMT R57, R10, 0x7632, R57 ;  /* 0x000076320a397816 */ /* 0x000fe20000000039 */
[----:B------:R-:W-:Y:S01]  /*9280*/  FMUL2 R52, R52.F32x2.HI_LO, R68.F32x2.HI_LO ;  /* 0x000000443434724a */ /* 0x000fe20000000000 */
[----:B------:R-:W-:Y:S01]  /*9290*/  PRMT R58, R10, 0x7610, R58 ;  /* 0x000076100a3a7816 */ /* 0x000fe2000000003a */
[----:B------:R-:W-:Y:S01]  /*92a0*/  FMUL2 R54, R54.F32x2.HI_LO, R70.F32x2.HI_LO ;  /* 0x000000463636724a */ /* 0x000fe20000000000 */
[----:B------:R-:W-:Y:S01]  /*92b0*/  PRMT R47, R0, 0x7632, R47 ;  /* 0x00007632002f7816 */ /* 0x000fe2000000002f */
[----:B------:R-:W3:Y:S01]  /*92c0*/  LDS.128 R8, [R75+UR36+0x1a2b0] ;  /* 0x01a2b0244b087984 */ /* 0x000ee20008000c00 */
[----:B------:R-:W-:Y:S01]  /*92d0*/  F2FP.F16.F32.PACK_AB R52, R53, R52 ;  /* 0x000000343534723e */ /* 0x000fe200000000ff */
[----:B-----5:R-:W-:Y:S01]  /*92e0*/  FADD2 R26, R26.F32x2.HI_LO, R22.F32x2.HI_LO ;  /* 0x000000161a1a724b */ /* 0x020fe20000000000 */
[----:B------:R-:W-:Y:S01]  /*92f0*/  F2FP.F16.F32.PACK_AB R54, R55, R54 ;  /* 0x000000363736723e */ /* 0x000fe200000000ff */
[----:B------:R-:W-:Y:S01]  /*9300*/  FADD2 R24, R24.F32x2.HI_LO, R20.F32x2.HI_LO ;  /* 0x000000141818724b */ /* 0x000fe20000000000 */
[----:B------:R-:W-:Y:S01]  /*9310*/  PRMT R59, R52, 0x7632, R59 ;  /* 0x00007632343b7816 */ /* 0x000fe2000000003b */
[----:B------:R-:W-:Y:S01]  /*9320*/  FMUL2 R26, R26.F32x2.HI_LO, R80.F32x2.HI_LO ;  /* 0x000000501a1a724a */ /* 0x000fe20000000000 */
[----:B------:R-:W-:Y:S01]  /*9330*/  PRMT R60, R52, 0x7610, R60 ;  /* 0x00007610343c7816 */ /* 0x000fe2000000003c */
[----:B------:R-:W-:Y:S01]  /*9340*/  FMUL2 R24, R24.F32x2.HI_LO, R78.F32x2.HI_LO ;  /* 0x0000004e1818724a */ /* 0x000fe20000000000 */
[----:B------:R-:W-:Y:S01]  /*9350*/  PRMT R61, R54, 0x7632, R61 ;  /* 0x00007632363d7816 */ /* 0x000fe2000000003d */
[----:B------:R-:W-:Y:S01]  /*9360*/  FMUL2 R50, R50.F32x2.HI_LO, R66.F32x2.HI_LO ;  /* 0x000000423232724a */ /* 0x000fe20000000000 */
[----:B------:R-:W-:Y:S02]  /*9370*/  PRMT R62, R54, 0x7610, R62 ;  /* 0x00007610363e7816 */ /* 0x000fe4000000003e */
[----:B------:R-:W-:Y:S01]  /*9380*/  PRMT R56, R0, 0x7610, R56 ;  /* 0x0000761000387816 */ /* 0x000fe20000000038 */
[----:B------:R-:W4:Y:S01]  /*9390*/  LDS.128 R52, [R75+UR36+0x1a310] ;  /* 0x01a310244b347984 */ /* 0x000f220008000c00 */
[----:B------:R-:W-:Y:S02]  /*93a0*/  F2FP.F16.F32.PACK_AB R0, R49, R48 ;  /* 0x000000303100723e */ /* 0x000fe400000000ff */
[----:B------:R-:W-:Y:S01]  /*93b0*/  F2FP.F16.F32.PACK_AB R24, R25, R24 ;  /* 0x000000181918723e */ /* 0x000fe200000000ff */
[----:B-1----:R-:W-:Y:S01]  /*93c0*/  FADD2 R32, R32.F32x2.HI_LO, R4.F32x2.HI_LO ;  /* 0x000000042020724b */ /* 0x002fe20000000000 */
[----:B------:R-:W-:Y:S01]  /*93d0*/  PRMT R48, R0, 0x7632, R48 ;  /* 0x0000763200307816 */ /* 0x000fe20000000030 */
[----:B------:R-:W-:Y:S01]  /*93e0*/  FADD2 R34, R34.F32x2.HI_LO, R6.F32x2.HI_LO ;  /* 0x000000062222724b */ /* 0x000fe20000000000 */
[----:B------:R-:W-:Y:S01]  /*93f0*/  PRMT R49, R0, 0x7610, R49 ;  /* 0x0000761000317816 */ /* 0x000fe20000000031 */
[----:B------:R-:W-:Y:S01]  /*9400*/  FMUL2 R32, R32.F32x2.HI_LO, R82.F32x2.HI_LO ;  /* 0x000000522020724a */ /* 0x000fe20000000000 */
[----:B------:R-:W-:Y:S01]  /*9410*/  F2FP.F16.F32.PACK_AB R0, R27, R26 ;  /* 0x0000001a1b00723e */ /* 0x000fe200000000ff */
[----:B------:R-:W-:Y:S01]  /*9420*/  FMUL2 R34, R34.F32x2.HI_LO, R86.F32x2.HI_LO ;  /* 0x000000562222724a */ /* 0x000fe20000000000 */
[----:B------:R-:W-:Y:S02]  /*9430*/  PRMT R63, R24, 0x7632, R63 ;  /* 0x00007632183f7816 */ /* 0x000fe4000000003f */
[----:B------:R-:W-:Y:S01]  /*9440*/  PRMT R65, R0, 0x7632, R65 ;  /* 0x0000763200417816 */ /* 0x000fe20000000041 */
[----:B--2---:R-:W-:Y:S01]  /*9450*/  FADD2 R28, R28.F32x2.HI_LO, R12.F32x2.HI_LO ;  /* 0x0000000c1c1c724b */ /* 0x004fe20000000000 */
[----:B------:R-:W-:Y:S01]  /*9460*/  PRMT R66, R0, 0x7610, R66 ;  /* 0x0000761000427816 */ /* 0x000fe20000000042 */
[----:B------:R-:W-:Y:S01]  /*9470*/  FADD2 R30, R30.F32x2.HI_LO, R14.F32x2.HI_LO ;  /* 0x0000000e1e1e724b */ /* 0x000fe20000000000 */
[----:B------:R-:W-:Y:S01]  /*9480*/  PRMT R64, R24, 0x7610, R64 ;  /* 0x0000761018407816 */ /* 0x000fe20000000040 */
[----:B------:R-:W-:Y:S01]  /*9490*/  FMUL2 R28, R28.F32x2.HI_LO, R84.F32x2.HI_LO ;  /* 0x000000541c1c724a */ /* 0x000fe20000000000 */
[----:B------:R-:W-:Y:S01]  /*94a0*/  F2FP.F16.F32.PACK_AB R50, R51, R50 ;  /* 0x000000323332723e */ /* 0x000fe200000000ff */
[----:B------:R-:W4:Y:S01]  /*94b0*/  LDTM.x16 R12, tmem[UR5] ;  /* 0x00000005000c79ee */ /* 0x000f220008240000 */
[----:B------:R-:W-:Y:S01]  /*94c0*/  FMUL2 R30, R30.F32x2.HI_LO, R88.F32x2.HI_LO ;  /* 0x000000581e1e724a */ /* 0x000fe20000000000 */
[----:B------:R-:W-:Y:S01]  /*94d0*/  UMOV UR5, 0x33334444 ;  /* 0x3333444400057882 */ /* 0x000fe20000000000 */
[----:B------:R-:W-:Y:S02]  /*94e0*/  F2FP.F16.F32.PACK_AB R0, R29, R28 ;  /* 0x0000001c1d00723e */ /* 0x000fe400000000ff */
[----:B------:R-:W-:Y:S01]  /*94f0*/  PRMT R51, R50, 0x7632, R51 ;  /* 0x0000763232337816 */ /* 0x000fe20000000033 */
[----:B---3--:R-:W-:Y:S01]  /*9500*/  FADD2 R36, R36.F32x2.HI_LO, R8.F32x2.HI_LO ;  /* 0x000000082424724b */ /* 0x008fe20000000000 */
[----:B------:R-:W-:Y:S01]  /*9510*/  F2FP.F16.F32.PACK_AB R3, R31, R30 ;  /* 0x0000001e1f03723e */ /* 0x000fe200000000ff */
[----:B------:R-:W-:Y:S01]  /*9520*/  FADD2 R38, R38.F32x2.HI_LO, R10.F32x2.HI_LO ;  /* 0x0000000a2626724b */ /* 0x000fe20000000000 */
[C---:B------:R-:W-:Y:S01]  /*9530*/  PRMT R67, R0.reuse, 0x7632, R67 ;  /* 0x0000763200437816 */ /* 0x040fe20000000043 */
[----:B------:R-:W1:Y:S01]  /*9540*/  LDS.128 R28, [R75+UR36+0x1a320] ;  /* 0x01a320244b1c7984 */ /* 0x000e620008000c00 */
[----:B------:R-:W-:Y:S01]  /*9550*/  PRMT R68, R0, 0x7610, R68 ;  /* 0x0000761000447816 */ /* 0x000fe20000000044 */
[----:B------:R-:W-:Y:S01]  /*9560*/  FMUL2 R36, R36.F32x2.HI_LO, R90.F32x2.HI_LO ;  /* 0x0000005a2424724a */ /* 0x000fe20000000000 */
[----:B------:R-:W-:Y:S01]  /*9570*/  PRMT R69, R3, 0x7632, R69 ;  /* 0x0000763203457816 */ /* 0x000fe20000000045 */
[----:B------:R-:W-:Y:S01]  /*9580*/  FMUL2 R38, R38.F32x2.HI_LO, R92.F32x2.HI_LO ;  /* 0x0000005c2626724a */ /* 0x000fe20000000000 */
[----:B------:R-:W-:Y:S02]  /*9590*/  PRMT R70, R3, 0x7610, R70 ;  /* 0x0000761003467816 */ /* 0x000fe40000000046 */
[----:B------:R-:W-:Y:S02]  /*95a0*/  F2FP.F16.F32.PACK_AB R0, R33, R32 ;  /* 0x000000202100723e */ /* 0x000fe400000000ff */
[----:B------:R-:W-:Y:S02]  /*95b0*/  F2FP.F16.F32.PACK_AB R3, R35, R34 ;  /* 0x000000222303723e */ /* 0x000fe400000000ff */
[C---:B------:R-:W-:Y:S01]  /*95c0*/  PRMT R71, R0.reuse, 0x7632, R71 ;  /* 0x0000763200477816 */ /* 0x040fe20000000047 */
[----:B------:R-:W2:Y:S01]  /*95d0*/  LDS.128 R32, [R75+UR36+0x1a330] ;  /* 0x01a330244b207984 */ /* 0x000ea20008000c00 */
[----:B------:R-:W-:Y:S01]  /*95e0*/  PRMT R76, R0, 0x7610, R76 ;  /* 0x00007610004c7816 */ /* 0x000fe2000000004c */
[----:B----4-:R-:W-:Y:S01]  /*95f0*/  FADD2 R16, R16.F32x2.HI_LO, R52.F32x2.HI_LO ;  /* 0x000000341010724b */ /* 0x010fe20000000000 */
[----:B------:R-:W-:Y:S01]  /*9600*/  PRMT R78, R3, 0x7632, R78 ;  /* 0x00007632034e7816 */ /* 0x000fe2000000004e */
[----:B------:R-:W-:Y:S01]  /*9610*/  FADD2 R18, R18.F32x2.HI_LO, R54.F32x2.HI_LO ;  /* 0x000000361212724b */ /* 0x000fe20000000000 */
[----:B------:R-:W-:Y:S01]  /*9620*/  PRMT R79, R3, 0x7610, R79 ;  /* 0x00007610034f7816 */ /* 0x000fe2000000004f */
[----:B------:R-:W-:Y:S01]  /*9630*/  FADD2 R12, R12.F32x2.HI_LO, R40.F32x2.HI_LO ;  /* 0x000000280c0c724b */ /* 0x000fe20000000000 */
[----:B------:R-:W-:Y:S01]  /*9640*/  F2FP.F16.F32.PACK_AB R0, R37, R36 ;  /* 0x000000242500723e */ /* 0x000fe200000000ff */
[----:B------:R-:W3:Y:S01]  /*9650*/  LDS.128 R52, [R75+UR36+0x1a390] ;  /* 0x01a390244b347984 */ /* 0x000ee20008000c00 */
[----:B------:R-:W-:Y:S01]  /*9660*/  F2FP.F16.F32.PACK_AB R3, R39, R38 ;  /* 0x000000262703723e */ /* 0x000fe200000000ff */
[----:B------:R-:W-:Y:S01]  /*9670*/  FMUL2 R12, R12.F32x2.HI_LO, R94.F32x2.HI_LO ;  /* 0x0000005e0c0c724a */ /* 0x000fe20000000000 */
[----:B------:R-:W-:Y:S01]  /*9680*/  PRMT R80, R0, 0x7632, R80 ;  /* 0x0000763200507816 */ /* 0x000fe20000000050 */
[----:B------:R-:W-:Y:S01]  /*9690*/  FMUL2 R40, R16.F32x2.HI_LO, R100.F32x2.HI_LO ;  /* 0x000000641028724a */ /* 0x000fe20000000000 */
[----:B------:R-:W-:Y:S01]  /*96a0*/  PRMT R81, R0, 0x7610, R81 ;  /* 0x0000761000517816 */ /* 0x000fe20000000051 */
[----:B------:R-:W-:Y:S01]  /*96b0*/  FADD2 R14, R14.F32x2.HI_LO, R42.F32x2.HI_LO ;  /* 0x0000002a0e0e724b */ /* 0x000fe20000000000 */
[C---:B------:R-:W-:Y:S01]  /*96c0*/  PRMT R82, R3.reuse, 0x7632, R82 ;  /* 0x0000763203527816 */ /* 0x040fe20000000052 */
[----:B------:R-:W4:Y:S01]  /*96d0*/  LDS.128 R36, [R75+UR36+0x1a380] ;  /* 0x01a380244b247984 */ /* 0x000f220008000c00 */
[----:B------:R-:W-:Y:S01]  /*96e0*/  PRMT R83, R3, 0x7610, R83 ;  /* 0x0000761003537816 */ /* 0x000fe20000000053 */
[----:B------:R-:W-:Y:S01]  /*96f0*/  FMUL2 R14, R14.F32x2.HI_LO, R96.F32x2.HI_LO ;  /* 0x000000600e0e724a */ /* 0x000fe20000000000 */
[----:B------:R-:W-:Y:S01]  /*9700*/  F2FP.F16.F32.PACK_AB R3, R13, R12 ;  /* 0x0000000c0d03723e */ /* 0x000fe200000000ff */
[----:B------:R-:W-:Y:S03]  /*9710*/  FMUL2 R42, R18.F32x2.HI_LO, R104.F32x2.HI_LO ;  /* 0x00000068122a724a */ /* 0x000fe60000000000 */
[----:B------:R-:W-:Y:S02]  /*9720*/  F2FP.F16.F32.PACK_AB R0, R15, R14 ;  /* 0x0000000e0f00723e */ /* 0x000fe400000000ff */
[C---:B------:R-:W-:Y:S01]  /*9730*/  PRMT R84, R3.reuse, 0x7632, R84 ;  /* 0x0000763203547816 */ /* 0x040fe20000000054 */
[----:B------:R-:W3:Y:S01]  /*9740*/  LDTM.x16 R4, tmem[UR4] ;  /* 0x00000004000479ee */ /* 0x000ee20008240000 */
[----:B------:R-:W-:Y:S01]  /*9750*/  PRMT R85, R3, 0x7610, R85 ;  /* 0x0000761003557816 */ /* 0x000fe20000000055 */
[----:B-1----:R-:W-:Y:S01]  /*9760*/  FADD2 R20, R20.F32x2.HI_LO, R28.F32x2.HI_LO ;  /* 0x0000001c1414724b */ /* 0x002fe20000000000 */
[----:B------:R-:W-:Y:S01]  /*9770*/  PRMT R86, R0, 0x7632, R86 ;  /* 0x0000763200567816 */ /* 0x000fe20000000056 */
[----:B------:R-:W-:Y:S01]  /*9780*/  FADD2 R22, R22.F32x2.HI_LO, R30.F32x2.HI_LO ;  /* 0x0000001e1616724b */ /* 0x000fe20000000000 */
[----:B------:R-:W-:Y:S01]  /*9790*/  PRMT R87, R0, 0x7610, R87 ;  /* 0x0000761000577816 */ /* 0x000fe20000000057 */
[----:B------:R-:W1:Y:S01]  /*97a0*/  LDS.128 R28, [R75+UR36+0x1a3a0] ;  /* 0x01a3a0244b1c7984 */ /* 0x000e620008000c00 */
[----:B------:R-:W-:Y:S01]  /*97b0*/  F2FP.F16.F32.PACK_AB R0, R41, R40 ;  /* 0x000000282900723e */ /* 0x000fe200000000ff */
[----:B------:R-:W-:Y:S01]  /*97c0*/  FMUL2 R20, R20.F32x2.HI_LO, R98.F32x2.HI_LO ;  /* 0x000000621414724a */ /* 0x000fe20000000000 */
[----:B------:R-:W-:Y:S01]  /*97d0*/  F2FP.F16.F32.PACK_AB R3, R43, R42 ;  /* 0x0000002a2b03723e */ /* 0x000fe200000000ff */
[----:B------:R-:W-:Y:S01]  /*97e0*/  FMUL2 R22, R22.F32x2.HI_LO, R102.F32x2.HI_LO ;  /* 0x000000661616724a */ /* 0x000fe20000000000 */
[C---:B------:R-:W-:Y:S01]  /*97f0*/  PRMT R40, R0.reuse, 0x7632, R40 ;  /* 0x0000763200287816 */ /* 0x040fe20000000028 */
[----:B------:R-:W-:Y:S01]  /*9800*/  USHF.L.U32 UR4, UR39, 0x2, URZ ;  /* 0x0000000227047899 */ /* 0x000fe200080006ff */
[----:B------:R-:W-:Y:S01]  /*9810*/  PRMT R41, R0, 0x7610, R41 ;  /* 0x0000761000297816 */ /* 0x000fe20000000029 */
[----:B--2---:R-:W-:Y:S01]  /*9820*/  FADD2 R24, R24.F32x2.HI_LO, R32.F32x2.HI_LO ;  /* 0x000000201818724b */ /* 0x004fe20000000000 */
[C---:B------:R-:W-:Y:S02]  /*9830*/  PRMT R42, R3.reuse, 0x7632, R42 ;  /* 0x00007632032a7816 */ /* 0x040fe4000000002a */
[----:B------:R-:W-:Y:S02]  /*9840*/  PRMT R43, R3, 0x7610, R43 ;  /* 0x00007610032b7816 */ /* 0x000fe4000000002b */
[----:B------:R-:W-:Y:S01]  /*9850*/  F2FP.F16.F32.PACK_AB R0, R21, R20 ;  /* 0x000000141500723e */ /* 0x000fe200000000ff */
[----:B------:R-:W-:Y:S01]  /*9860*/  FADD2 R20, R26.F32x2.HI_LO, R34.F32x2.HI_LO ;  /* 0x000000221a14724b */ /* 0x000fe20000000000 */
[----:B------:R-:W-:Y:S01]  /*9870*/  F2FP.F16.F32.PACK_AB R3, R23, R22 ;  /* 0x000000161703723e */ /* 0x000fe200000000ff */
[----:B------:R-:W-:Y:S01]  /*9880*/  FMUL2 R22, R24.F32x2.HI_LO, R106.F32x2.HI_LO ;  /* 0x0000006a1816724a */ /* 0x000fe20000000000 */
[C---:B------:R-:W-:Y:S01]  /*9890*/  PRMT R32, R0.reuse, 0x7632, R32 ;  /* 0x0000763200207816 */ /* 0x040fe20000000020 */
[----:B------:R-:W2:Y:S01]  /*98a0*/  LDS.128 R24, [R75+UR36+0x1a3b0] ;  /* 0x01a3b0244b187984 */ /* 0x000ea20008000c00 */
[----:B------:R-:W-:Y:S01]  /*98b0*/  PRMT R33, R0, 0x7610, R33 ;  /* 0x0000761000217816 */ /* 0x000fe20000000021 */
[----:B------:R-:W-:Y:S01]  /*98c0*/  NOP ;  /* 0x0000000000007918 */ /* 0x000fe20000000000 */
[----:B------:R-:W-:Y:S01]  /*98d0*/  F2FP.F16.F32.PACK_AB R22, R23, R22 ;  /* 0x000000161716723e */ /* 0x000fe200000000ff */
[----:B---3--:R-:W-:Y:S01]  /*98e0*/  FADD2 R10, R10.F32x2.HI_LO, R54.F32x2.HI_LO ;  /* 0x000000360a0a724b */ /* 0x008fe20000000000 */
[C---:B------:R-:W-:Y:S01]  /*98f0*/  PRMT R34, R3.reuse, 0x7632, R34 ;  /* 0x0000763203227816 */ /* 0x040fe20000000022 */
[----:B------:R-:W-:Y:S01]  /*9900*/  IMAD.U32 R54, RZ, RZ, UR4 ;  /* 0x00000004ff367e24 */ /* 0x000fe2000f8e00ff */
[----:B------:R-:W-:Y:S01]  /*9910*/  PRMT R35, R3, 0x7610, R35 ;  /* 0x0000761003237816 */ /* 0x000fe20000000023 */
[----:B----4-:R-:W-:Y:S01]  /*9920*/  FADD2 R4, R4.F32x2.HI_LO, R36.F32x2.HI_LO ;  /* 0x000000240404724b */ /* 0x010fe20000000000 */
[----:B------:R-:W-:Y:S01]  /*9930*/  PRMT R23, R22, 0x7632, R23 ;  /* 0x0000763216177816 */ /* 0x000fe20000000017 */
[----:B------:R-:W-:Y:S01]  /*9940*/  FADD2 R6, R6.F32x2.HI_LO, R38.F32x2.HI_LO ;  /* 0x000000260606724b */ /* 0x000fe20000000000 */
[----:B------:R-:W-:Y:S01]  /*9950*/  R2UR UR4, R54 ;  /* 0x00000000360472ca */ /* 0x000fe200000e0000 */
[----:B------:R-:W-:Y:S02]  /*9960*/  FADD2 R8, R8.F32x2.HI_LO, R52.F32x2.HI_LO ;  /* 0x000000340808724b */ /* 0x000fe40000000000 */
[----:B------:R-:W-:Y:S02]  /*9970*/  FMUL2 R20, R20.F32x2.HI_LO, R108.F32x2.HI_LO ;  /* 0x0000006c1414724a */ /* 0x000fe40000000000 */
[----:B------:R-:W-:Y:S02]  /*9980*/  FMUL2 R4, R4.F32x2.HI_LO, R110.F32x2.HI_LO ;  /* 0x0000006e0404724a */ /* 0x000fe40000000000 */
[----:B------:R-:W-:Y:S01]  /*9990*/  FMUL2 R6, R6.F32x2.HI_LO, R112.F32x2.HI_LO ;  /* 0x000000700606724a */ /* 0x000fe20000000000 */
[----:B------:R-:W-:Y:S01]  /*99a0*/  F2FP.F16.F32.PACK_AB R20, R21, R20 ;  /* 0x000000141514723e */ /* 0x000fe200000000ff */
[----:B------:R-:W-:Y:S01]  /*99b0*/  FMUL2 R8, R8.F32x2.HI_LO, R114.F32x2.HI_LO ;  /* 0x000000720808724a */ /* 0x000fe20000000000 */
[----:B------:R-:W-:Y:S01]  /*99c0*/  F2FP.F16.F32.PACK_AB R4, R5, R4 ;  /* 0x000000040504723e */ /* 0x000fe200000000ff */
[----:B-1----:R-:W-:Y:S01]  /*99d0*/  FADD2 R12, R12.F32x2.HI_LO, R28.F32x2.HI_LO ;  /* 0x0000001c0c0c724b */ /* 0x002fe20000000000 */
[----:B------:R-:W-:Y:S01]  /*99e0*/  F2FP.F16.F32.PACK_AB R6, R7, R6 ;  /* 0x000000060706723e */ /* 0x000fe200000000ff */
[----:B------:R-:W-:Y:S01]  /*99f0*/  USHF.R.U64 UR4, UR5, UR4, 0x123333 ;  /* 0x0012333305047499 */ /* 0x000fe20008001204 */
[----:B------:R-:W-:Y:S01]  /*9a00*/  F2FP.F16.F32.PACK_AB R8, R9, R8 ;  /* 0x000000080908723e */ /* 0x000fe200000000ff */
[----:B------:R-:W-:Y:S01]  /*9a10*/  FADD2 R14, R14.F32x2.HI_LO, R30.F32x2.HI_LO ;  /* 0x0000001e0e0e724b */ /* 0x000fe20000000000 */
[C---:B------:R-:W-:Y:S01]  /*9a20*/  PRMT R36, R20.reuse, 0x7632, R36 ;  /* 0x0000763214247816 */ /* 0x040fe20000000024 */
[----:B------:R-:W-:Y:S01]  /*9a30*/  ULOP3.LUT UR37, UR4, 0x7, URZ, 0xc0, !UPT ;  /* 0x0000000704257892 */ /* 0x000fe2000f8ec0ff */
[----:B------:R-:W-:Y:S01]  /*9a40*/  PRMT R37, R20, 0x7610, R37 ;  /* 0x0000761014257816 */ /* 0x000fe20000000025 */
[----:B------:R-:W-:Y:S01]  /*9a50*/  FMUL2 R10, R10.F32x2.HI_LO, R116.F32x2.HI_LO ;  /* 0x000000740a0a724a */ /* 0x000fe20000000000 */
[C---:B------:R-:W-:Y:S01]  /*9a60*/  PRMT R38, R4.reuse, 0x7632, R38 ;  /* 0x0000763204267816 */ /* 0x040fe20000000026 */
[----:B------:R-:W-:Y:S01]  /*9a70*/  UISETP.NE.AND UP0, UPT, UR37, 0x3, UPT ;  /* 0x000000032500788c */ /* 0x000fe2000bf05270 */
[----:B------:R-:W-:Y:S01]  /*9a80*/  PRMT R39, R4, 0x7610, R39 ;  /* 0x0000761004277816 */ /* 0x000fe20000000027 */
[----:B------:R-:W-:Y:S01]  /*9a90*/  FMUL2 R12, R12.F32x2.HI_LO, R118.F32x2.HI_LO ;  /* 0x000000760c0c724a */ /* 0x000fe20000000000 */
[----:B------:R-:W-:Y:S01]  /*9aa0*/  F2FP.F16.F32.PACK_AB R10, R11, R10 ;  /* 0x0000000a0b0a723e */ /* 0x000fe200000000ff */
[----:B------:R-:W-:Y:S01]  /*9ab0*/  FMUL2 R14, R14.F32x2.HI_LO, R120.F32x2.HI_LO ;  /* 0x000000780e0e724a */ /* 0x000fe20000000000 */
[----:B------:R-:W-:Y:S02]  /*9ac0*/  PRMT R52, R6, 0x7632, R52 ;  /* 0x0000763206347816 */ /* 0x000fe40000000034 */
[----:B------:R-:W-:Y:S01]  /*9ad0*/  F2FP.F16.F32.PACK_AB R12, R13, R12 ;  /* 0x0000000c0d0c723e */ /* 0x000fe200000000ff */
[----:B--2---:R-:W-:Y:S01]  /*9ae0*/  FADD2 R16, R16.F32x2.HI_LO, R24.F32x2.HI_LO ;  /* 0x000000181010724b */ /* 0x004fe20000000000 */
[----:B------:R-:W-:Y:S01]  /*9af0*/  F2FP.F16.F32.PACK_AB R14, R15, R14 ;  /* 0x0000000e0f0e723e */ /* 0x000fe200000000ff */
[----:B------:R-:W-:Y:S01]  /*9b00*/  FADD2 R18, R18.F32x2.HI_LO, R26.F32x2.HI_LO ;  /* 0x0000001a1212724b */ /* 0x000fe20000000000 */
[----:B------:R-:W-:Y:S01]  /*9b10*/  PRMT R53, R6, 0x7610, R53 ;  /* 0x0000761006357816 */ /* 0x000fe20000000035 */
[----:B------:R-:W-:Y:S01]  /*9b20*/  FMUL2 R16, R16.F32x2.HI_LO, R122.F32x2.HI_LO ;  /* 0x0000007a1010724a */ /* 0x000fe20000000000 */
[----:B------:R-:W-:Y:S01]  /*9b30*/  PRMT R28, R8, 0x7632, R28 ;  /* 0x00007632081c7816 */ /* 0x000fe2000000001c */
[----:B------:R-:W-:Y:S01]  /*9b40*/  FMUL2 R18, R18.F32x2.HI_LO, R124.F32x2.HI_LO ;  /* 0x0000007c1212724a */ /* 0x000fe20000000000 */
[----:B------:R-:W-:Y:S02]  /*9b50*/  PRMT R29, R8, 0x7610, R29 ;  /* 0x00007610081d7816 */ /* 0x000fe4000000001d */
[----:B------:R-:W-:Y:S02]  /*9b60*/  F2FP.F16.F32.PACK_AB R16, R17, R16 ;  /* 0x000000101110723e */ /* 0x000fe400000000ff */
[----:B------:R-:W-:Y:S02]  /*9b70*/  F2FP.F16.F32.PACK_AB R18, R19, R18 ;  /* 0x000000121312723e */ /* 0x000fe400000000ff */
[C---:B------:R-:W-:Y:S02]  /*9b80*/  PRMT R30, R10.reuse, 0x7632, R30 ;  /* 0x000076320a1e7816 */ /* 0x040fe4000000001e */
[----:B------:R-:W-:Y:S02]  /*9b90*/  PRMT R31, R10, 0x7610, R31 ;  /* 0x000076100a1f7816 */ /* 0x000fe4000000001f */
[C---:B------:R-:W-:Y:S02]  /*9ba0*/  PRMT R24, R12.reuse, 0x7632, R24 ;  /* 0x000076320c187816 */ /* 0x040fe40000000018 */
[----:B------:R-:W-:Y:S02]  /*9bb0*/  PRMT R25, R12, 0x7610, R25 ;  /* 0x000076100c197816 */ /* 0x000fe40000000019 */
[C---:B------:R-:W-:Y:S02]  /*9bc0*/  PRMT R17, R14.reuse, 0x7632, R17 ;  /* 0x000076320e117816 */ /* 0x040fe40000000011 */
[----:B------:R-:W-:Y:S02]  /*9bd0*/  PRMT R26, R14, 0x7610, R26 ;  /* 0x000076100e1a7816 */ /* 0x000fe4000000001a */
[----:B------:R-:W-:Y:S02]  /*9be0*/  PRMT R19, R16, 0x7632, R19 ;  /* 0x0000763210137816 */ /* 0x000fe40000000013 */
[----:B------:R-:W-:Y:S01]  /*9bf0*/  PRMT R27, R18, 0x7632, R27 ;  /* 0x00007632121b7816 */ /* 0x000fe2000000001b */
[----:B------:R-:W-:Y:S06]  /*9c00*/  BRA.U !UP0, `(.L_x_188) ;  /* 0x0000000108087547 */ /* 0x000fec000b800000 */
[----:B------:R-:W-:Y:S05]  /*9c10*/  BPT.TRAP 0x1 ;  /* 0x000000040000795c */ /* 0x000fea0000300000 */
[----:B------:R-:W-:Y:S05]  /*9c20*/  BPT.TRAP 0x1 ;  /* 0x000000040000795c */ /* 0x000fea0000300000 */
.L_x_188:
[----:B------:R-:W-:Y:S04]  /*9c30*/  UIADD3 UR4, UPT, UPT, UR36, 0x1a868, URZ ;  /* 0x0001a86824047890 */ /* 0x000fe8000fffe0ff */
[----:B------:R-:W-:Y:S09]  /*9c40*/  UPRMT UR4, UR38, 0x654, UR4 ;  /* 0x0000065426047896 */ /* 0x000ff20008000004 */
[----:B------:R-:W-:Y:S01]  /*9c50*/  SYNCS.ARRIVE.TRANS64.RED.A1T0 RZ, [UR4], RZ ;  /* 0x000000ffffff79a7 */ /* 0x000fe20008100404 */
[----:B------:R-:W-:Y:S04]  /*9c60*/  UIADD3 UR4, UPT, UPT, UR36, 0xa000, URZ ;  /* 0x0000a00024047890 */ /* 0x000fe8000fffe0ff */
[----:B------:R-:W-:Y:S09]  /*9c70*/  ULOP3.LUT UP0, URZ, UR4, 0x3f0, URZ, 0xc0, !UPT ;  /* 0x000003f004ff7892 */ /* 0x000ff2000f80c0ff */
[----:B------:R-:W-:Y:S05]  /*9c80*/  BRA.U !UP0, `(.L_x_189) ;  /* 0x0000000108407547 */ /* 0x000fea000b800000 */
        /* <DEDUP_REMOVED lines=16> */
.L_x_189:
[C---:B------:R-:W-:Y:S01]  /*9d90*/  LOP3.LUT P0, RZ, R73.reuse, 0x2, RZ, 0xc0, !PT ;  /* 0x0000000249ff7812 */ /* 0x040fe2000780c0ff */
[C---:B------:R-:W-:Y:S01]  /*9da0*/  IMAD.SHL.U32 R3, R73.reuse, 0x40, RZ ;  /* 0x0000004049037824 */ /* 0x040fe200078e00ff */
[----:B------:R-:W-:Y:S01]  /*9db0*/  SHF.R.U32.HI R5, RZ, 0x7, R73 ;  /* 0x00000007ff057819 */ /* 0x000fe20000011649 */
[----:B------:R-:W-:Y:S01]  /*9dc0*/  IMAD.SHL.U32 R0, R73, 0x8, RZ ;  /* 0x0000000849007824 */ /* 0x000fe200078e00ff */
[----:B------:R-:W-:Y:S01]  /*9dd0*/  LOP3.LUT R44, R44, 0xffff, RZ, 0xc0, !PT ;  /* 0x0000ffff2c2c7812 */ /* 0x000fe200078ec0ff */
[----:B------:R-:W-:Y:S01]  /*9de0*/  IMAD.U32 R82, R82, 0x10000, RZ ;  /* 0x0001000052527824 */ /* 0x000fe200078e00ff */
[----:B------:R-:W-:Y:S01]  /*9df0*/  LOP3.LUT R4, R3, 0x1c0, RZ, 0xc0, !PT ;  /* 0x000001c003047812 */ /* 0x000fe200078ec0ff */
[----:B------:R-:W-:Y:S01]  /*9e00*/  IMAD.U32 R52, R52, 0x10000, RZ ;  /* 0x0001000034347824 */ /* 0x000fe200078e00ff */
[----:B------:R-:W-:Y:S01]  /*9e10*/  LOP3.LUT R47, R47, 0xffff, RZ, 0xc0, !PT ;  /* 0x0000ffff2f2f7812 */ /* 0x000fe200078ec0ff */
[----:B------:R-:W-:Y:S01]  /*9e20*/  IMAD.U32 R45, R45, 0x10000, RZ ;  /* 0x000100002d2d7824 */ /* 0x000fe200078e00ff */
[----:B------:R-:W-:Y:S01]  /*9e30*/  LOP3.LUT R0, R4, 0x38, R0, 0xf8, !PT ;  /* 0x0000003804007812 */ /* 0x000fe200078ef800 */
[----:B------:R-:W-:Y:S01]  /*9e40*/  IMAD.U32 R51, R51, 0x10000, RZ ;  /* 0x0001000033337824 */ /* 0x000fe200078e00ff */
[----:B------:R-:W-:Y:S01]  /*9e50*/  LOP3.LUT R4, R73, 0x1, RZ, 0xc0, !PT ;  /* 0x0000000149047812 */ /* 0x000fe200078ec0ff */
[----:B------:R-:W-:Y:S01]  /*9e60*/  IMAD.U32 R61, R61, 0x10000, RZ ;  /* 0x000100003d3d7824 */ /* 0x000fe200078e00ff */
[----:B------:R-:W-:Y:S01]  /*9e70*/  LOP3.LUT R0, R0, 0x1e00, R3, 0xf8, !PT ;  /* 0x00001e0000007812 */ /* 0x000fe200078ef803 */
[----:B------:R-:W-:Y:S01]  /*9e80*/  IMAD.MOV.U32 R3, RZ, RZ, 0x10 ;  /* 0x00000010ff037424 */ /* 0x000fe200078e00ff */
[----:B------:R-:W-:Y:S01]  /*9e90*/  LOP3.LUT R5, R5, 0x1, RZ, 0xc0, !PT ;  /* 0x0000000105057812 */ /* 0x000fe200078ec0ff */
[----:B------:R-:W-:Y:S01]  /*9ea0*/  IMAD.U32 R65, R65, 0x10000, RZ ;  /* 0x0001000041417824 */ /* 0x000fe200078e00ff */
[----:B------:R-:W-:Y:S01]  /*9eb0*/  LEA R8, P1, R44, RZ, 0x10 ;  /* 0x000000ff2c087211 */ /* 0x000fe200078280ff */
[----:B------:R-:W-:Y:S01]  /*9ec0*/  IMAD.U32 R69, R69, 0x10000, RZ ;  /* 0x0001000045457824 */ /* 0x000fe200078e00ff */
[----:B------:R-:W-:Y:S01]  /*9ed0*/  SEL R6, R3, 0xfffffff0, !P0 ;  /* 0xfffffff003067807 */ /* 0x000fe20004000000 */
[----:B------:R-:W-:Y:S01]  /*9ee0*/  IMAD.U32 R86, R86, 0x10000, RZ ;  /* 0x0001000056567824 */ /* 0x000fe200078e00ff */
[----:B------:R-:W-:Y:S01]  /*9ef0*/  ISETP.NE.U32.AND P2, PT, R4, 0x1, PT ;  /* 0x000000010400780c */ /* 0x000fe20003f45070 */
[----:B------:R-:W-:Y:S01]  /*9f00*/  IMAD.U32 R36, R36, 0x10000, RZ ;  /* 0x0001000024247824 */ /* 0x000fe200078e00ff */
[----:B------:R-:W-:Y:S01]  /*9f10*/  LOP3.LUT R48, R48, 0xffff, RZ, 0xc0, !PT ;  /* 0x0000ffff30307812 */ /* 0x000fe200078ec0ff */
[----:B------:R-:W-:Y:S01]  /*9f20*/  IMAD R0, R6, R5, R0 ;  /* 0x0000000506007224 */ /* 0x000fe200078e0200 */
[----:B------:R-:W-:Y:S02]  /*9f30*/  LEA R4, P0, R47, RZ, 0x10 ;  /* 0x000000ff2f047211 */ /* 0x000fe400078080ff */
[----:B------:R-:W-:Y:S02]  /*9f40*/  LOP3.LUT R59, R59, 0xffff, RZ, 0xc0, !PT ;  /* 0x0000ffff3b3b7812 */ /* 0x000fe400078ec0ff */
[----:B------:R-:W-:Y:S02]  /*9f50*/  LEA.HI.X R9, R44, RZ, RZ, 0x10, P1 ;  /* 0x000000ff2c097211 */ /* 0x000fe400008f84ff */
[----:B------:R-:W-:Y:S02]  /*9f60*/  LEA R6, P1, R48, RZ, 0x10 ;  /* 0x000000ff30067211 */ /* 0x000fe400078280ff */
[----:B------:R-:W-:Y:S02]  /*9f70*/  LEA.HI.X R5, R47, RZ, RZ, 0x10, P0 ;  /* 0x000000ff2f057211 */ /* 0x000fe400000f84ff */
[----:B------:R-:W-:Y:S02]  /*9f80*/  LOP3.LUT R2, R8, 0xffff, R2, 0xf8, !PT ;  /* 0x0000ffff08027812 */ /* 0x000fe400078ef802 */
[----:B------:R-:W-:Y:S02]  /*9f90*/  LOP3.LUT R63, R63, 0xffff, RZ, 0xc0, !PT ;  /* 0x0000ffff3f3f7812 */ /* 0x000fe400078ec0ff */
[----:B------:R-:W-:Y:S02]  /*9fa0*/  LEA R8, P0, R59, RZ, 0x10 ;  /* 0x000000ff3b087211 */ /* 0x000fe400078080ff */
[----:B------:R-:W-:Y:S02]  /*9fb0*/  LOP3.LUT R67, R67, 0xffff, RZ, 0xc0, !PT ;  /* 0x0000ffff43437812 */ /* 0x000fe400078ec0ff */
[----:B------:R-:W-:Y:S02]  /*9fc0*/  LEA.HI.X R7, R48, RZ, RZ, 0x10, P1 ;  /* 0x000000ff30077211 */ /* 0x000fe400008f84ff */
[----:B------:R-:W-:Y:S02]  /*9fd0*/  LOP3.LUT R46, R9, 0xffff, R46, 0xf8, !PT ;  /* 0x0000ffff092e7812 */ /* 0x000fe400078ef82e */
[----:B------:R-:W-:Y:S02]  /*9fe0*/  LEA R10, P1, R63, RZ, 0x10 ;  /* 0x000000ff3f0a7211 */ /* 0x000fe400078280ff */
[----:B------:R-:W-:Y:S02]  /*9ff0*/  LEA.HI.X R9, R59, RZ, RZ, 0x10, P0 ;  /* 0x000000ff3b097211 */ /* 0x000fe400000f84ff */
[----:B------:R-:W-:Y:S02]  /*a000*/  LOP3.LUT R71, R71, 0xffff, RZ, 0xc0, !PT ;  /* 0x0000ffff47477812 */ /* 0x000fe400078ec0ff */
[----:B------:R-:W-:Y:S02]  /*a010*/  LEA R12, P0, R67, RZ, 0x10 ;  /* 0x000000ff430c7211 */ /* 0x000fe400078080ff */
[----:B------:R-:W-:Y:S02]  /*a020*/  LOP3.LUT R58, R5, 0xffff, R58, 0xf8, !PT ;  /* 0x0000ffff053a7812 */ /* 0x000fe400078ef83a */
[----:B------:R-:W-:Y:S02]  /*a030*/  LOP3.LUT R80, R80, 0xffff, RZ, 0xc0, !PT ;  /* 0x0000ffff50507812 */ /* 0x000fe400078ec0ff */
[----:B------:R-:W-:Y:S02]  /*a040*/  LEA.HI.X R11, R63, RZ, RZ, 0x10, P1 ;  /* 0x000000ff3f0b7211 */ /* 0x000fe400008f84ff */
[----:B------:R-:W-:Y:S02]  /*a050*/  LOP3.LUT R5, R8, 0xffff, R60, 0xf8, !PT ;  /* 0x0000ffff08057812 */ /* 0x000fe400078ef83c */
[----:B------:R-:W-:Y:S02]  /*a060*/  LOP3.LUT R50, R7, 0xffff, R50, 0xf8, !PT ;  /* 0x0000ffff07327812 */ /* 0x000fe400078ef832 */
[----:B------:R-:W-:Y:S02]  /*a070*/  LEA R8, P1, R71, RZ, 0x10 ;  /* 0x000000ff47087211 */ /* 0x000fe400078280ff */
[----:B------:R-:W-:Y:S02]  /*a080*/  LEA.HI.X R13, R67, RZ, RZ, 0x10, P0 ;  /* 0x000000ff430d7211 */ /* 0x000fe400000f84ff */
[----:B------:R-:W-:Y:S02]  /*a090*/  LOP3.LUT R7, R10, 0xffff, R64, 0xf8, !PT ;  /* 0x0000ffff0a077812 */ /* 0x000fe400078ef840 */
[----:B------:R-:W-:Y:S02]  /*a0a0*/  LOP3.LUT R84, R84, 0xffff, RZ, 0xc0, !PT ;  /* 0x0000ffff54547812 */ /* 0x000fe400078ec0ff */
[----:B------:R-:W-:Y:S02]  /*a0b0*/  LEA R10, P0, R80, RZ, 0x10 ;  /* 0x000000ff500a7211 */ /* 0x000fe400078080ff */
[----:B------:R-:W-:Y:S02]  /*a0c0*/  LOP3.LUT R62, R9, 0xffff, R62, 0xf8, !PT ;  /* 0x0000ffff093e7812 */ /* 0x000fe400078ef83e */
[----:B------:R-:W-:Y:S02]  /*a0d0*/  LOP3.LUT R40, R40, 0xffff, RZ, 0xc0, !PT ;  /* 0x0000ffff28287812 */ /* 0x000fe400078ec0ff */
[----:B------:R-:W-:Y:S02]  /*a0e0*/  LEA.HI.X R9, R71, RZ, RZ, 0x10, P1 ;  /* 0x000000ff47097211 */ /* 0x000fe400008f84ff */
[----:B------:R-:W-:Y:S02]  /*a0f0*/  LOP3.LUT R66, R11, 0xffff, R66, 0xf8, !PT ;  /* 0x0000ffff0b427812 */ /* 0x000fe400078ef842 */
[----:B------:R-:W-:Y:S02]  /*a100*/  LEA R14, P1, R84, RZ, 0x10 ;  /* 0x000000ff540e7211 */ /* 0x000fe400078280ff */
[----:B------:R-:W-:Y:S02]  /*a110*/  LEA.HI.X R11, R80, RZ, RZ, 0x10, P0 ;  /* 0x000000ff500b7211 */ /* 0x000fe400000f84ff */
[----:B------:R-:W-:Y:S02]  /*a120*/  LOP3.LUT R32, R32, 0xffff, RZ, 0xc0, !PT ;  /* 0x0000ffff20207812 */ /* 0x000fe400078ec0ff */
[----:B------:R-:W-:Y:S02]  /*a130*/  LEA R20, P0, R40, RZ, 0x10 ;  /* 0x000000ff28147211 */ /* 0x000fe400078080ff */
[----:B------:R-:W-:Y:S02]  /*a140*/  LOP3.LUT R23, R23, 0xffff, RZ, 0xc0, !PT ;  /* 0x0000ffff17177812 */ /* 0x000fe400078ec0ff */
[----:B------:R-:W-:Y:S02]  /*a150*/  LEA.HI.X R15, R84, RZ, RZ, 0x10, P1 ;  /* 0x000000ff540f7211 */ /* 0x000fe400008f84ff */
[----:B------:R-:W-:Y:S02]  /*a160*/  LEA R48, P1, R32, RZ, 0x10 ;  /* 0x000000ff20307211 */ /* 0x000fe400078280ff */
[----:B------:R-:W-:Y:S02]  /*a170*/  LEA.HI.X R21, R40, RZ, RZ, 0x10, P0 ;  /* 0x000000ff28157211 */ /* 0x000fe400000f84ff */
[----:B------:R-:W-:Y:S02]  /*a180*/  LOP3.LUT R38, R38, 0xffff, RZ, 0xc0, !PT ;  /* 0x0000ffff26267812 */ /* 0x000fe400078ec0ff */
[----:B------:R-:W-:Y:S02]  /*a190*/  LEA R40, P0, R23, RZ, 0x10 ;  /* 0x000000ff17287211 */ /* 0x000fe400078080ff */
[----:B------:R-:W-:Y:S02]  /*a1a0*/  LOP3.LUT R6, R6, 0xffff, R49, 0xf8, !PT ;  /* 0x0000ffff06067812 */ /* 0x000fe400078ef831 */
        /* <DEDUP_REMOVED lines=10> */
[----:B------:R-:W-:Y:S02]  /*a250*/  LOP3.LUT R87, R15, 0xffff, R87, 0xf8, !PT ;  /* 0x0000ffff0f577812 */ /* 0x000fe400078ef857 */
[----:B------:R-:W-:Y:S02]  /*a260*/  LEA.HI.X R21, R38, RZ, RZ, 0x10, P1 ;  /* 0x000000ff26157211 */ /* 0x000fe400008f84ff */
[----:B------:R-:W-:Y:S02]  /*a270*/  LOP3.LUT R15, R48, 0xffff, R33, 0xf8, !PT ;  /* 0x0000ffff300f7812 */ /* 0x000fe400078ef821 */
[----:B------:R-:W-:Y:S02]  /*a280*/  LEA R38, P1, R24, RZ, 0x10 ;  /* 0x000000ff18267211 */ /* 0x000fe400078280ff */
[----:B------:R-:W-:Y:S02]  /*a290*/  LEA.HI.X R33, R28, RZ, RZ, 0x10, P0 ;  /* 0x000000ff1c217211 */ /* 0x000fe400000f84ff */
[C---:B------:R-:W-:Y:S02]  /*a2a0*/  LEA R28, P0, R19.reuse, RZ, 0x10 ;  /* 0x000000ff131c7211 */ /* 0x040fe400078080ff */
[----:B------:R-:W-:Y:S02]  /*a2b0*/  LOP3.LUT R20, R20, 0xffff, R39, 0xf8, !PT ;  /* 0x0000ffff14147812 */ /* 0x000fe400078ef827 */
[----:B------:R-:W-:Y:S02]  /*a2c0*/  LEA.HI.X R39, R24, RZ, RZ, 0x10, P1 ;  /* 0x000000ff18277211 */ /* 0x000fe400008f84ff */
[----:B------:R-:W-:Y:S01]  /*a2d0*/  LOP3.LUT R24, R32, 0xffff, R29, 0xf8, !PT ;  /* 0x0000ffff20187812 */ /* 0x000fe200078ef81d */
[----:B------:R-:W-:Y:S01]  /*a2e0*/  IMAD.U32 R32, R30, 0x10000, RZ ;  /* 0x000100001e207824 */ /* 0x000fe200078e00ff */
[----:B------:R-:W-:Y:S01]  /*a2f0*/  LEA.HI.X R29, R19, RZ, RZ, 0x10, P0 ;  /* 0x000000ff131d7211 */ /* 0x000fe200000f84ff */
[----:B------:R-:W-:Y:S01]  /*a300*/  IMAD.U32 R30, R17, 0x10000, RZ ;  /* 0x00010000111e7824 */ /* 0x000fe200078e00ff */
[----:B------:R-:W-:Y:S01]  /*a310*/  LOP3.LUT R23, R33, 0xffff, R31, 0xf8, !PT ;  /* 0x0000ffff21177812 */ /* 0x000fe200078ef81f */
[----:B------:R-:W-:Y:S01]  /*a320*/  IMAD.U32 R17, R27, 0x10000, RZ ;  /* 0x000100001b117824 */ /* 0x000fe200078e00ff */
[----:B------:R-:W-:Y:S01]  /*a330*/  LOP3.LUT R31, R39, 0xffff, R26, 0xf8, !PT ;  /* 0x0000ffff271f7812 */ /* 0x000fe200078ef81a */
[----:B------:R-:W-:Y:S01]  /*a340*/  IMAD.U32 R19, R57, 0x10000, RZ ;  /* 0x0001000039137824 */ /* 0x000fe200078e00ff */
[----:B------:R-:W-:Y:S01]  /*a350*/  LOP3.LUT R26, R28, 0xffff, R16, 0xf8, !PT ;  /* 0x0000ffff1c1a7812 */ /* 0x000fe200078ef810 */
[----:B------:R-:W-:Y:S01]  /*a360*/  IMAD.U32 R28, R42, 0x10000, RZ ;  /* 0x000100002a1c7824 */ /* 0x000fe200078e00ff */
[----:B------:R-:W-:Y:S01]  /*a370*/  LOP3.LUT R18, R29, 0xffff, R18, 0xf8, !PT ;  /* 0x0000ffff1d127812 */ /* 0x000fe200078ef812 */
[----:B------:R-:W-:Y:S01]  /*a380*/  IMAD.U32 R29, R34, 0x10000, RZ ;  /* 0x00010000221d7824 */ /* 0x000fe200078e00ff */
[----:B------:R-:W-:Y:S02]  /*a390*/  LOP3.LUT R16, R46, R45, RZ, 0xfc, !PT ;  /* 0x0000002d2e107212 */ /* 0x000fe400078efcff */
[----:B------:R-:W-:Y:S02]  /*a3a0*/  LOP3.LUT R4, R4, 0xffff, R56, 0xf8, !PT ;  /* 0x0000ffff04047812 */ /* 0x000fe400078ef838 */
[----:B------:R-:W-:Y:S02]  /*a3b0*/  LOP3.LUT R27, R31, R30, RZ, 0xfc, !PT ;  /* 0x0000001e1f1b7212 */ /* 0x000fe400078efcff */
[----:B------:R-:W-:Y:S02]  /*a3c0*/  LEA R30, R0, UR36, 0x1 ;  /* 0x00000024001e7c11 */ /* 0x000fe4000f8e08ff */
[----:B------:R-:W-:Y:S01]  /*a3d0*/  LOP3.LUT R0, R18, R17, RZ, 0xfc, !PT ;  /* 0x0000001112007212 */ /* 0x000fe200078efcff */
[----:B------:R-:W-:Y:S01]  /*a3e0*/  IMAD.MOV.U32 R17, RZ, RZ, R16 ;  /* 0x000000ffff117224 */ /* 0x000fe200078e0010 */
[----:B------:R-:W-:Y:S01]  /*a3f0*/  LOP3.LUT R19, R58, R19, RZ, 0xfc, !PT ;  /* 0x000000133a137212 */ /* 0x000fe200078efcff */
[----:B------:R-:W-:Y:S01]  /*a400*/  IMAD.MOV.U32 R16, RZ, RZ, R2 ;  /* 0x000000ffff107224 */ /* 0x000fe200078e0002 */
[----:B------:R-:W-:Y:S01]  /*a410*/  LOP3.LUT R50, R50, R51, RZ, 0xfc, !PT ;  /* 0x0000003332327212 */ /* 0x000fe200078efcff */
[----:B------:R-:W-:Y:S01]  /*a420*/  IMAD.MOV.U32 R18, RZ, RZ, R4 ;  /* 0x000000ffff127224 */ /* 0x000fe200078e0004 */
[----:B------:R-:W-:Y:S01]  /*a430*/  LOP3.LUT R23, R23, R32, RZ, 0xfc, !PT ;  /* 0x0000002017177212 */ /* 0x000fe200078efcff */
[----:B------:R-:W-:Y:S01]  /*a440*/  IMAD.MOV.U32 R4, RZ, RZ, R7 ;  /* 0x000000ffff047224 */ /* 0x000fe200078e0007 */
[----:B------:R-:W-:Y:S01]  /*a450*/  LOP3.LUT R8, R8, 0xffff, R76, 0xf8, !PT ;  /* 0x0000ffff08087812 */ /* 0x000fe200078ef84c */
[----:B------:R-:W-:Y:S01]  /*a460*/  VIADD R32, R30, 0xa000 ;  /* 0x0000a0001e207836 */ /* 0x000fe20000000000 */
[----:B------:R1:W-:Y:S01]  /*a470*/  STS.128 [R30+0xa000], R16 ;  /* 0x00a000101e007388 */ /* 0x0003e20000000c00 */
[----:B------:R-:W-:Y:S01]  /*a480*/  LOP3.LUT R62, R62, R61, RZ, 0xfc, !PT ;  /* 0x0000003d3e3e7212 */ /* 0x000fe200078efcff */
[----:B------:R-:W-:Y:S01]  /*a490*/  VIADD R2, R30, 0xa040 ;  /* 0x0000a0401e027836 */ /* 0x000fe20000000000 */
[----:B------:R-:W-:Y:S02]  /*a4a0*/  LOP3.LUT P0, RZ, R73, 0x4, RZ, 0xc0, !PT ;  /* 0x0000000449ff7812 */ /* 0x000fe4000780c0ff */
[----:B------:R-:W-:Y:S02]  /*a4b0*/  SEL R31, R3, 0xfffffff0, P2 ;  /* 0xfffffff0031f7807 */ /* 0x000fe40001000000 */
[----:B------:R-:W-:Y:S02]  /*a4c0*/  LOP3.LUT R12, R12, 0xffff, R68, 0xf8, !PT ;  /* 0x0000ffff0c0c7812 */ /* 0x000fe400078ef844 */
[----:B------:R-:W-:Y:S01]  /*a4d0*/  LOP3.LUT R66, R66, R65, RZ, 0xfc, !PT ;  /* 0x0000004142427212 */ /* 0x000fe200078efcff */
[----:B------:R-:W-:Y:S01]  /*a4e0*/  IMAD.IADD R3, R30, 0x1, R31 ;  /* 0x000000011e037824 */ /* 0x000fe200078e021f */
[----:B------:R-:W-:Y:S02]  /*a4f0*/  LOP3.LUT R70, R70, R69, RZ, 0xfc, !PT ;  /* 0x0000004546467212 */ /* 0x000fe400078efcff */
[----:B------:R-:W-:Y:S01]  /*a500*/  LOP3.LUT R79, R9, 0xffff, R79, 0xf8, !PT ;  /* 0x0000ffff094f7812 */ /* 0x000fe200078ef84f */
[----:B------:R-:W-:Y:S01]  /*a510*/  IMAD.U32 R9, R78, 0x10000, RZ ;  /* 0x000100004e097824 */ /* 0x000fe200078e00ff */
[----:B------:R-:W-:Y:S01]  /*a520*/  LOP3.LUT R11, R11, 0xffff, R83, 0xf8, !PT ;  /* 0x0000ffff0b0b7812 */ /* 0x000fe200078ef853 */
[----:B------:R-:W-:Y:S01]  /*a530*/  @P0 VIADD R2, R32, 0xffffffc0 ;  /* 0xffffffc020020836 */ /* 0x000fe20000000000 */
[----:B------:R-:W-:Y:S01]  /*a540*/  LOP3.LUT R10, R10, 0xffff, R81, 0xf8, !PT ;  /* 0x0000ffff0a0a7812 */ /* 0x000fe200078ef851 */
[----:B------:R-:W-:Y:S01]  /*a550*/  IMAD.MOV.U32 R7, RZ, RZ, R70 ;  /* 0x000000ffff077224 */ /* 0x000fe200078e0046 */
[----:B------:R-:W-:Y:S02]  /*a560*/  LOP3.LUT R9, R79, R9, RZ, 0xfc, !PT ;  /* 0x000000094f097212 */ /* 0x000fe400078efcff */
[----:B------:R-:W-:Y:S02]  /*a570*/  LOP3.LUT R11, R11, R82, RZ, 0xfc, !PT ;  /* 0x000000520b0b7212 */ /* 0x000fe400078efcff */
[----:B------:R-:W-:Y:S02]  /*a580*/  LOP3.LUT R14, R14, 0xffff, R85, 0xf8, !PT ;  /* 0x0000ffff0e0e7812 */ /* 0x000fe400078ef855 */
[----:B------:R-:W-:Y:S02]  /*a590*/  LOP3.LUT R87, R87, R86, RZ, 0xfc, !PT ;  /* 0x0000005657577212 */ /* 0x000fe400078efcff */
[----:B------:R-:W-:Y:S02]  /*a5a0*/  LOP3.LUT R28, R43, R28, RZ, 0xfc, !PT ;  /* 0x0000001c2b1c7212 */ /* 0x000fe400078efcff */
[----:B------:R-:W-:Y:S01]  /*a5b0*/  LOP3.LUT R37, R41, 0xffff, R37, 0xf8, !PT ;  /* 0x0000ffff29257812 */ /* 0x000fe200078ef825 */
[----:B-1----:R-:W-:Y:S01]  /*a5c0*/  IMAD.MOV.U32 R16, RZ, RZ, R6 ;  /* 0x000000ffff107224 */ /* 0x002fe200078e0006 */
[----:B------:R-:W-:Y:S01]  /*a5d0*/  LOP3.LUT R22, R40, 0xffff, R22, 0xf8, !PT ;  /* 0x0000ffff28167812 */ /* 0x000fe200078ef816 */
[----:B------:R-:W-:Y:S01]  /*a5e0*/  IMAD.MOV.U32 R17, RZ, RZ, R50 ;  /* 0x000000ffff117224 */ /* 0x000fe200078e0032 */
[----:B------:R-:W-:Y:S01]  /*a5f0*/  LOP3.LUT R37, R37, R36, RZ, 0xfc, !PT ;  /* 0x0000002425257212 */ /* 0x000fe200078efcff */
[----:B------:R-:W-:Y:S01]  /*a600*/  IMAD.MOV.U32 R18, RZ, RZ, R5 ;  /* 0x000000ffff127224 */ /* 0x000fe200078e0005 */
[----:B------:R-:W-:Y:S01]  /*a610*/  LOP3.LUT R35, R49, 0xffff, R35, 0xf8, !PT ;  /* 0x0000ffff31237812 */ /* 0x000fe200078ef823 */
[----:B------:R-:W-:Y:S01]  /*a620*/  IMAD.MOV.U32 R19, RZ, RZ, R62 ;  /* 0x000000ffff137224 */ /* 0x000fe200078e003e */
[----:B------:R-:W-:Y:S01]  /*a630*/  LOP3.LUT R21, R21, 0xffff, R53, 0xf8, !PT ;  /* 0x0000ffff15157812 */ /* 0x000fe200078ef835 */
[----:B------:R-:W-:Y:S01]  /*a640*/  IMAD.MOV.U32 R5, RZ, RZ, R66 ;  /* 0x000000ffff057224 */ /* 0x000fe200078e0042 */
[----:B------:R-:W-:Y:S01]  /*a650*/  LOP3.LUT R29, R35, R29, RZ, 0xfc, !PT ;  /* 0x0000001d231d7212 */ /* 0x000fe200078efcff */
[----:B------:R-:W-:Y:S01]  /*a660*/  IMAD.MOV.U32 R6, RZ, RZ, R12 ;  /* 0x000000ffff067224 */ /* 0x000fe200078e000c */
[----:B------:R1:W-:Y:S01]  /*a670*/  STS.128 [R3+0xa000], R16 ;  /* 0x00a0001003007388 */ /* 0x0003e20000000c00 */
[----:B------:R-:W-:Y:S02]  /*a680*/  LOP3.LUT R21, R21, R52, RZ, 0xfc, !PT ;  /* 0x0000003415157212 */ /* 0x000fe400078efcff */
[----:B------:R-:W-:Y:S05]  /*a690*/  LOP3.LUT R25, R38, 0xffff, R25, 0xf8, !PT ;  /* 0x0000ffff26197812 */ /* 0x000fea00078ef819 */
[----:B------:R2:W-:Y:S01]  /*a6a0*/  STS.128 [R2], R4 ;  /* 0x0000000402007388 */ /* 0x0005e20000000c00 */
[----:B-1----:R-:W-:Y:S02]  /*a6b0*/  IMAD.IADD R16, R31, 0x1, R2 ;  /* 0x000000011f107824 */ /* 0x002fe400078e0202 */
[----:B------:R-:W-:Y:S05]  /*a6c0*/  IMAD.MOV.U32 R31, RZ, RZ, R37 ;  /* 0x000000ffff1f7224 */ /* 0x000fea00078e0025 */
[----:B------:R-:W-:Y:S01]  /*a6d0*/  STS.128 [R16], R8 ;  /* 0x0000000810007388 */ /* 0x000fe20000000c00 */
[----:B--2---:R-:W-:Y:S02]  /*a6e0*/  IMAD.MOV.U32 R4, RZ, RZ, R14 ;  /* 0x000000ffff047224 */ /* 0x004fe400078e000e */
[----:B------:R-:W-:Y:S02]  /*a6f0*/  IMAD.MOV.U32 R5, RZ, RZ, R87 ;  /* 0x000000ffff057224 */ /* 0x000fe400078e0057 */
[----:B------:R-:W-:Y:S02]  /*a700*/  IMAD.MOV.U32 R6, RZ, RZ, R13 ;  /* 0x000000ffff067224 */ /* 0x000fe400078e000d */
[----:B------:R-:W-:Y:S02]  /*a710*/  IMAD.MOV.U32 R7, RZ, RZ, R28 ;  /* 0x000000ffff077224 */ /* 0x000fe400078e001c */
[----:B------:R-:W-:Y:S03]  /*a720*/  IMAD.MOV.U32 R28, RZ, RZ, R15 ;  /* 0x000000ffff1c7224 */ /* 0x000fe600078e000f */
[----:B------:R1:W-:Y:S02]  /*a730*/  STS.128 [R30+0xe000], R4 ;  /* 0x00e000041e007388 */ /* 0x0003e40000000c00 */
[----:B-1----:R-:W-:Y:S02]  /*a740*/  IMAD.MOV.U32 R30, RZ, RZ, R22 ;  /* 0x000000ffff1e7224 */ /* 0x002fe400078e0016 */
[----:B------:R-:W-:Y:S02]  /*a750*/  IMAD.MOV.U32 R22, RZ, RZ, R24 ;  /* 0x000000ffff167224 */ /* 0x000fe400078e0018 */
[----:B------:R-:W-:Y:S02]  /*a760*/  IMAD.MOV.U32 R24, RZ, RZ, R25 ;  /* 0x000000ffff187224 */ /* 0x000fe400078e0019 */
[----:B------:R1:W-:Y:S01]  /*a770*/  STS.128 [R3+0xe000], R28 ;  /* 0x00e0001c03007388 */ /* 0x0003e20000000c00 */
[----:B------:R-:W-:Y:S02]  /*a780*/  IMAD.MOV.U32 R25, RZ, RZ, R27 ;  /* 0x000000ffff197224 */ /* 0x000fe400078e001b */
[----:B------:R-:W-:Y:S02]  /*a790*/  IMAD.MOV.U32 R27, RZ, RZ, R0 ;  /* 0x000000ffff1b7224 */ /* 0x000fe400078e0000 */
[----:B------:R-:W-:Y:S03]  /*a7a0*/  IMAD.U32 R0, RZ, RZ, UR37 ;  /* 0x00000025ff007e24 */ /* 0x000fe6000f8e00ff */
[----:B------:R1:W-:Y:S02]  /*a7b0*/  STS.128 [R2+0x4000], R20 ;  /* 0x0040001402007388 */ /* 0x0003e40000000c00 */
[----:B------:R-:W-:Y:S06]  /*a7c0*/  ISETP.NE.AND P0, PT, R0, 0x3, PT ;  /* 0x000000030000780c */ /* 0x000fec0003f05270 */
[----:B------:R1:W-:Y:S01]  /*a7d0*/  STS.128 [R16+0x4000], R24 ;  /* 0x0040001810007388 */ /* 0x0003e20000000c00 */
[----:B------:R-:W-:Y:S01]  /*a7e0*/  @!PT LDS RZ, [RZ] ;  /* 0x00000000fffff984 */ /* 0x000fe20000000800 */
[----:B------:R-:W-:Y:S01]  /*a7f0*/  @!PT LDS RZ, [RZ] ;  /* 0x00000000fffff984 */ /* 0x000fe20000000800 */
[----:B------:R-:W-:Y:S01]  /*a800*/  @!PT LDS RZ, [RZ] ;  /* 0x00000000fffff984 */ /* 0x000fe20000000800 */
[----:B------:R-:W-:Y:S01]  /*a810*/  @!PT LDS RZ, [RZ] ;  /* 0x00000000fffff984 */ /* 0x000fe20000000800 */
[----:B------:R2:W-:Y:S07]  /*a820*/  MEMBAR.ALL.CTA ;  /* 0x0000000000007992 */ /* 0x0005ee0000008000 */
[----:B--2---:R-:W2:Y:S01]  /*a830*/  FENCE.VIEW.ASYNC.S ;  /* 0x00000000000073c6 */ /* 0x004ea20000000000 */
[----:B------:R-:W-:Y:S05]  /*a840*/  @!P0 BRA `(.L_x_190) ;  /* 0x0000000000048947 */ /* 0x000fea0003800000 */
[----:B------:R-:W-:Y:S05]  /*a850*/  BPT.TRAP 0x1 ;  /* 0x000000040000795c */ /* 0x000fea0000300000 */
.L_x_190:
[----:B--2---:R-:W-:Y:S01]  /*a860*/  SYNCS.ARRIVE.TRANS64.A1T0 RZ, [UR36+0x1a890], RZ ;  /* 0x01a890ffffff79a7 */ /* 0x004fe20008100024 */
[----:B------:R-:W-:Y:S05]  /*a870*/  @!P0 BRA `(.L_x_191) ;  /* 0x0000000000048947 */ /* 0x000fea0003800000 */
[----:B------:R-:W-:Y:S05]  /*a880*/  BPT.TRAP 0x1 ;  /* 0x000000040000795c */ /* 0x000fea0000300000 */
.L_x_191:
[----:B------:R-:W2:Y:S01]  /*a890*/  LDL.LU R6, [R1+0x4] ;  /* 0x0000040001067983 */ /* 0x000ea20000300800 */
[----:B------:R-:W-:Y:S01]  /*a8a0*/  UIADD3 UR4, UPT, UPT, UR36, 0x1a848, URZ ;  /* 0x0001a84824047890 */ /* 0x000fe2000fffe0ff */
[C---:B------:R-:W-:Y:S01]  /*a8b0*/  ISETP.GT.U32.AND P1, PT, R77.reuse, 0x1, PT ;  /* 0x000000014d00780c */ /* 0x040fe20003f24070 */
[----:B------:R-:W-:Y:S01]  /*a8c0*/  VIADD R77, R77, 0xffffffff ;  /* 0xffffffff4d4d7836 */ /* 0x000fe20000000000 */
[----:B------:R-:W3:Y:S01]  /*a8d0*/  LDL.LU R5, [R1+0xc] ;  /* 0x00000c0001057983 */ /* 0x000ee20000300800 */
[----:B------:R-:W-:Y:S03]  /*a8e0*/  UPRMT UR4, UR38, 0x654, UR4 ;  /* 0x0000065426047896 */ /* 0x000fe60008000004 */
[----:B------:R-:W4:Y:S04]  /*a8f0*/  LDL.LU R4, [R1+0x8] ;  /* 0x0000080001047983 */ /* 0x000f280000300800 */
[----:B-1----:R-:W5:Y:S02]  /*a900*/  LDL.LU R3, [R1] ;  /* 0x0000000001037983 */ /* 0x002f640000300800 */
[----:B------:R-:W-:Y:S02]  /*a910*/  SYNCS.ARRIVE.TRANS64.RED.A1T0 RZ, [UR4], RZ ;  /* 0x000000ffffff79a7 */ /* 0x000fe40008100404 */
[----:B------:R-:W5:Y:S04]  /*a920*/  LDL.LU R2, [R1+0x14] ;  /* 0x0000140001027983 */ /* 0x000f680000300800 */
[----:B------:R-:W2:Y:S02]  /*a930*/  LDL.LU R0, [R1+0x10] ;  /* 0x0000100001007983 */ /* 0x000ea40000300800 */
[----:B--2---:R-:W-:Y:S02]  /*a940*/  LOP3.LUT R0, R0, 0x1, RZ, 0x3c, !PT ;  /* 0x0000000100007812 */ /* 0x004fe400078e3cff */
[----:B------:R-:W-:Y:S02]  /*a950*/  LOP3.LUT R6, R6, 0x1, RZ, 0x3c, !PT ;  /* 0x0000000106067812 */ /* 0x000fe400078e3cff */
[----:B---3--:R-:W-:Y:S02]  /*a960*/  LOP3.LUT R5, R5, 0x1, RZ, 0x3c, !PT ;  /* 0x0000000105057812 */ /* 0x008fe400078e3cff */
[----:B----4-:R-:W-:Y:S01]  /*a970*/  LOP3.LUT R4, R4, 0x1, RZ, 0x3c, !PT ;  /* 0x0000000104047812 */ /* 0x010fe200078e3cff */
[----:B------:R2:W-:Y:S01]  /*a980*/  STL [R1+0x4], R6 ;  /* 0x0000040601007387 */ /* 0x0005e20000100800 */
[----:B-----5:R-:W-:Y:S02]  /*a990*/  LOP3.LUT R3, R3, 0x1, RZ, 0x3c, !PT ;  /* 0x0000000103037812 */ /* 0x020fe400078e3cff */
[----:B------:R-:W-:Y:S01]  /*a9a0*/  LOP3.LUT R2, R2, 0x1, RZ, 0x3c, !PT ;  /* 0x0000000102027812 */ /* 0x000fe200078e3cff */
[----:B------:R2:W-:Y:S04]  /*a9b0*/  STL [R1+0xc], R5 ;  /* 0x00000c0501007387 */ /* 0x0005e80000100800 */
[----:B------:R2:W-:Y:S04]  /*a9c0*/  STL [R1+0x8], R4 ;  /* 0x0000080401007387 */ /* 0x0005e80000100800 */
[----:B------:R2:W-:Y:S04]  /*a9d0*/  STL [R1], R3 ;  /* 0x0000000301007387 */ /* 0x0005e80000100800 */
[----:B------:R2:W-:Y:S04]  /*a9e0*/  STL [R1+0x10], R0 ;  /* 0x0000100001007387 */ /* 0x0005e80000100800 */
[----:B------:R2:W-:Y:S01]  /*a9f0*/  STL [R1+0x14], R2 ;  /* 0x0000140201007387 */ /* 0x0005e20000100800 */
[----:B------:R-:W-:Y:S05]  /*aa00*/  @P1 BRA `(.L_x_192) ;  /* 0xffffffb8005c1947 */ /* 0x000fea000383ffff */
[----:B------:R-:W1:Y:S01]  /*aa10*/  S2R R26, SR_TID.X ;  /* 0x00000000001a7919 */ /* 0x000e620000002100 */
[----:B------:R-:W3:Y:S01]  /*aa20*/  S2UR UR5, SR_CTAID.Y ;  /* 0x00000000000579c3 */ /* 0x000ee20000002600 */
[----:B------:R-:W-:Y:S01]  /*aa30*/  LOP3.LUT R27, R73, 0x7f, RZ, 0xc0, !PT ;  /* 0x0000007f491b7812 */ /* 0x000fe200078ec0ff */
[----:B------:R-:W-:Y:S01]  /*aa40*/  BSSY.RECONVERGENT B0, `(.L_x_193) ;  /* 0x000001b000007945 */ /* 0x000fe20003800200 */
[----:B--2---:R-:W2:Y:S01]  /*aa50*/  S2R R0, SR_CTAID.X ;  /* 0x0000000000007919 */ /* 0x004ea20000002500 */
[----:B------:R-:W-:-:S04]  /*aa60*/  LOP3.LUT R30, R72, 0x600000, RZ, 0xc0, !PT ;  /* 0x00600000481e7812 */ /* 0x000fc800078ec0ff */
[----:B------:R-:W3:Y:S01]  /*aa70*/  LDC.64 R24, c[0x0][0x988] ;  /* 0x00026200ff187b82 */ /* 0x000ee20000000a00 */
[----:B------:R-:W-:-:S07]  /*aa80*/  LOP3.LUT R30, R30, 0x10, R74, 0xf8, !PT ;  /* 0x000000101e1e7812 */ /* 0x000fce00078ef84a */
[----:B------:R-:W4:Y:S08]  /*aa90*/  LDC.64 R2, c[0x0][0x9a0] ;  /* 0x00026800ff027b82 */ /* 0x000f300000000a00 */
[----:B------:R-:W5:Y:S01]  /*aaa0*/  S2UR UR4, SR_CTAID.Z ;  /* 0x00000000000479c3 */ /* 0x000f620000002700 */
[----:B-1----:R-:W-:-:S07]  /*aab0*/  SHF.L.U32 R5, R26, 0x10, RZ ;  /* 0x000000101a057819 */ /* 0x002fce00000006ff */
[----:B------:R-:W5:Y:S01]  /*aac0*/  LDC R22, c[0x0][0x990] ;  /* 0x00026400ff167b82 */ /* 0x000f620000000800 */
[----:B------:R-:W-:Y:S01]  /*aad0*/  SHF.R.U32.HI R26, RZ, 0x3, R26 ;  /* 0x00000003ff1a7819 */ /* 0x000fe2000001161a */
[----:B---3--:R-:W-:Y:S01]  /*aae0*/  IMAD R6, R25, UR5, RZ ;  /* 0x0000000519067c24 */ /* 0x008fe2000f8e02ff */
[----:B--2---:R-:W-:Y:S02]  /*aaf0*/  SHF.L.U32 R0, R0, 0x7, RZ ;  /* 0x0000000700007819 */ /* 0x004fe400000006ff */
[----:B------:R-:W-:Y:S02]  /*ab00*/  LOP3.LUT R5, R5, 0x600010, R26, 0xc8, !PT ;  /* 0x0060001005057812 */ /* 0x000fe400078ec81a */
[C---:B------:R-:W-:Y:S01]  /*ab10*/  LOP3.LUT R25, R0.reuse, 0x7f, R73, 0xf8, !PT ;  /* 0x0000007f00197812 */ /* 0x040fe200078ef849 */
[----:B------:R-:W1:Y:S01]  /*ab20*/  LDC R4, c[0x0][0x9a8] ;  /* 0x00026a00ff047b82 */ /* 0x000e620000000800 */
[----:B----4-:R-:W-:Y:S01]  /*ab30*/  IMAD R3, R3, UR5, RZ ;  /* 0x0000000503037c24 */ /* 0x010fe2000f8e02ff */
[----:B------:R-:W-:Y:S01]  /*ab40*/  LOP3.LUT R16, R5, 0xc0, RZ, 0xfc, !PT ;  /* 0x000000c005107812 */ /* 0x000fe200078efcff */
[----:B------:R-:W-:-:S02]  /*ab50*/  IMAD R6, R0, R24, R6 ;  /* 0x0000001800067224 */ /* 0x000fc400078e0206 */
[----:B------:R-:W-:Y:S02]  /*ab60*/  IMAD R3, R0, R2, R3 ;  /* 0x0000000200037224 */ /* 0x000fe400078e0203 */
[C---:B------:R-:W-:Y:S02]  /*ab70*/  IMAD R24, R27.reuse, R24, RZ ;  /* 0x000000181b187224 */ /* 0x040fe400078e02ff */
[----:B------:R-:W-:-:S03]  /*ab80*/  IMAD R27, R27, R2, RZ ;  /* 0x000000021b1b7224 */ /* 0x000fc600078e02ff */
[----:B------:R-:W-:Y:S01]  /*ab90*/  SHF.R.S32.HI R23, RZ, 0x1f, R24 ;  /* 0x0000001fff177819 */ /* 0x000fe20000011418 */
[----:B-----5:R-:W-:Y:S02]  /*aba0*/  IMAD R22, R22, UR4, R6 ;  /* 0x0000000416167c24 */ /* 0x020fe4000f8e0206 */
[----:B-1----:R-:W-:Y:S01]  /*abb0*/  IMAD R2, R4, UR4, R3 ;  /* 0x0000000404027c24 */ /* 0x002fe2000f8e0203 */
[----:B------:R-:W-:Y:S01]  /*abc0*/  IADD3 R3, PT, PT, R16, -0xa0, RZ ;  /* 0xffffff6010037810 */ /* 0x000fe20007ffe0ff */
[----:B------:R-:W-:Y:S05]  /*abd0*/  @!P0 BRA `(.L_x_194) ;  /* 0x0000000000048947 */ /* 0x000fea0003800000 */
[----:B------:R-:W-:Y:S05]  /*abe0*/  BPT.TRAP 0x1 ;  /* 0x000000040000795c */ /* 0x000fea0000300000 */
.L_x_194:
[----:B------:R-:W-:Y:S05]  /*abf0*/  BSYNC.RECONVERGENT B0 ;  /* 0x0000000000007941 */ /* 0x000fea0003800200 */
.L_x_193:
[----:B------:R-:W-:Y:S02]  /*ac00*/  SHF.L.U32 R0, RZ, 0x1f, RZ ;  /* 0x0000001fff007819 */ /* 0x000fe400000006ff */
[----:B------:R-:W-:Y:S02]  /*ac10*/  SHF.R.U32.HI R31, RZ, 0x5, R73 ;  /* 0x00000005ff1f7819 */ /* 0x000fe40000011649 */
[----:B------:R-:W1:Y:S01]  /*ac20*/  SYNCS.PHASECHK.TRANS64.TRYWAIT P1, [UR36+0x1a8a0], R0 ;  /* 0x01a8a000ff0075a7 */ /* 0x000e620008021124 */
[----:B------:R-:W-:Y:S02]  /*ac30*/  SHF.R.U32.HI R3, RZ, 0x15, R3 ;  /* 0x00000015ff037819 */ /* 0x000fe40000011603 */
[----:B------:R-:W-:-:S04]  /*ac40*/  LOP3.LUT R31, R31, 0x3, RZ, 0xc0, !PT ;  /* 0x000000031f1f7812 */ /* 0x000fc800078ec0ff */
[----:B------:R-:W-:Y:S01]  /*ac50*/  ISETP.NE.AND P0, PT, R31, R3, PT ;  /* 0x000000031f00720c */ /* 0x000fe20003f05270 */
[----:B-1----:R-:W-:-:S12]  /*ac60*/  @!P1 BRA `(.L_x_195) ;  /* 0x0000002c00b89947 */ /* 0x002fd80003800000 */
.L_x_294:
[----:B------:R-:W-:Y:S05]  /*ac70*/  @!P0 BRA `(.L_x_196) ;  /* 0x0000000000408947 */ /* 0x000fea0003800000 */
[----:B------:R-:W-:Y:S01]  /*ac80*/  MOV R14, 0x0 ;  /* 0x00000000000e7802 */ /* 0x000fe20000000f00 */
[----:B------:R-:W2:Y:S01]  /*ac90*/  LDCU.64 UR8, c[0x4][0x80] ;  /* 0x01001000ff0877ac */ /* 0x000ea20008000a00 */
[----:B------:R-:W-:Y:S02]  /*aca0*/  HFMA2 R12, -RZ, RZ, 0, 5.9604644775390625e-08 ;  /* 0x00000001ff0c7431 */ /* 0x000fe400000001ff */
[----:B------:R-:W-:Y:S01]  /*acb0*/  IMAD.MOV.U32 R8, RZ, RZ, 0x192 ;  /* 0x00000192ff087424 */ /* 0x000fe200078e00ff */
[----:B------:R-:W3:Y:S01]  /*acc0*/  LDCU.64 UR6, c[0x4][0x88] ;  /* 0x01001100ff0677ac */ /* 0x000ee20008000a00 */
[----:B------:R-:W4:Y:S01]  /*acd0*/  LDC.64 R14, c[0x4][R14] ;  /* 0x010000000e0e7b82 */ /* 0x000f220000000a00 */
[----:B------:R-:W-:Y:S01]  /*ace0*/  IMAD.MOV.U32 R13, RZ, RZ, RZ ;  /* 0x000000ffff0d7224 */ /* 0x000fe200078e00ff */
[----:B------:R-:W5:Y:S01]  /*acf0*/  LDCU.64 UR4, c[0x4][0x8] ;  /* 0x01000100ff0477ac */ /* 0x000f620008000a00 */
[----:B--2---:R-:W-:Y:S01]  /*ad00*/  IMAD.U32 R4, RZ, RZ, UR8 ;  /* 0x00000008ff047e24 */ /* 0x004fe2000f8e00ff */
[----:B------:R-:W-:Y:S01]  /*ad10*/  MOV R5, UR9 ;  /* 0x0000000900057c02 */ /* 0x000fe20008000f00 */
[----:B---3--:R-:W-:Y:S01]  /*ad20*/  IMAD.U32 R6, RZ, RZ, UR6 ;  /* 0x00000006ff067e24 */ /* 0x008fe2000f8e00ff */
[----:B------:R-:W-:Y:S01]  /*ad30*/  MOV R7, UR7 ;  /* 0x0000000700077c02 */ /* 0x000fe20008000f00 */
[----:B-----5:R-:W-:Y:S01]  /*ad40*/  IMAD.U32 R10, RZ, RZ, UR4 ;  /* 0x00000004ff0a7e24 */ /* 0x020fe2000f8e00ff */
[----:B------:R-:W-:-:S02]  /*ad50*/  MOV R11, UR5 ;  /* 0x00000005000b7c02 */ /* 0x000fc40008000f00 */
[----:B------:R-:W-:-:S07]  /*ad60*/  LEPC R20, `(.L_x_196) ;  /* 0x000000001014794e */ /* 0x000fce0000000000 */
[----:B-1--4-:R-:W-:Y:S05]  /*ad70*/  CALL.ABS.NOINC R14 ;  /* 0x000000000e007343 */ /* 0x012fea0003c00000 */
.L_x_196:
[----:B------:R-:W2:Y:S01]  /*ad80*/  LDC.64 R28, c[0x0][0x358] ;  /* 0x0000d600ff1c7b82 */ /* 0x000ea20000000a00 */
[----:B------:R-:W-:Y:S05]  /*ad90*/  WARPSYNC.ALL ;  /* 0x0000000000007948 */ /* 0x000fea0003800000 */
[----:B------:R-:W-:Y:S02]  /*ada0*/  LOP3.LUT R26, R26, 0x10, RZ, 0xc0, !PT ;  /* 0x000000101a1a7812 */ /* 0x000fe400078ec0ff */
[----:B------:R-:W-:Y:S01]  /*adb0*/  R2UR UR4, R16 ;  /* 0x00000000100472ca */ /* 0x000fe200000e0000 */
[----:B------:R-:W3:Y:S01]  /*adc0*/  LDCU UR9, c[0x0][0x38c] ;  /* 0x00007180ff0977ac */ /* 0x000ee20008000800 */
[----:B------:R-:W-:Y:S01]  /*add0*/  IADD3 R2, P1, P0, R2, R27, R26 ;  /* 0x0000001b02027210 */ /* 0x000fe2000783e01a */
[----:B------:R-:W4:Y:S01]  /*ade0*/  S2UR UR38, SR_CgaCtaId ;  /* 0x00000000002679c3 */ /* 0x000f220000008800 */
[----:B-1----:R-:W-:Y:S01]  /*adf0*/  SHF.R.S32.HI R0, RZ, 0x1f, R27 ;  /* 0x0000001fff007819 */ /* 0x002fe2000001141b */
[----:B------:R-:W1:Y:S01]  /*ae00*/  LDCU UR8, c[0x0][0x384] ;  /* 0x00007080ff0877ac */ /* 0x000e620008000800 */
[C---:B------:R-:W-:Y:S01]  /*ae10*/  VIADD R27, R26.reuse, 0x8 ;  /* 0x000000081a1b7836 */ /* 0x040fe20000000000 */
[----:B------:R-:W-:Y:S01]  /*ae20*/  BSSY.RECONVERGENT B0, `(.L_x_197) ;  /* 0x0000028000007945 */ /* 0x000fe20003800200 */
[----:B------:R-:W-:Y:S01]  /*ae30*/  IADD3.X R0, PT, PT, RZ, R0, RZ, P1, P0 ;  /* 0x00000000ff007210 */ /* 0x000fe20000fe04ff */
[----:B------:R-:W5:Y:S04]  /*ae40*/  LDCU.64 UR6, c[0x0][0x998] ;  /* 0x00013300ff0677ac */ /* 0x000f680008000a00 */
[----:B------:R-:W4:Y:S01]  /*ae50*/  LDTM.x16 R4, tmem[UR4+-0xa0] ;  /* 0xffff6004000479ee */ /* 0x000f22000824ff00 */
[----:B---3--:R-:W-:-:S02]  /*ae60*/  ISETP.GE.AND P2, PT, R26, UR9, PT ;  /* 0x000000091a007c0c */ /* 0x008fc4000bf46270 */
[----:B------:R-:W-:Y:S02]  /*ae70*/  ISETP.GE.AND P1, PT, R27, UR9, PT ;  /* 0x000000091b007c0c */ /* 0x000fe4000bf26270 */
[----:B-1----:R-:W-:Y:S02]  /*ae80*/  ISETP.GE.U32.OR P2, PT, R25, UR8, P2 ;  /* 0x0000000819007c0c */ /* 0x002fe40009746470 */
[----:B-----5:R-:W-:-:S04]  /*ae90*/  LEA R20, P0, R2, UR6, 0x1 ;  /* 0x0000000602147c11 */ /* 0x020fc8000f8008ff */
[----:B------:R-:W-:Y:S02]  /*aea0*/  LEA.HI.X R21, R2, UR7, R0, 0x1, P0 ;  /* 0x0000000702157c11 */ /* 0x000fe400080f0c00 */
[----:B----4-:R-:W-:Y:S02]  /*aeb0*/  F2FP.F16.F32.PACK_AB R0, R13, R12 ;  /* 0x0000000c0d00723e */ /* 0x010fe400000000ff */
[----:B------:R-:W-:Y:S02]  /*aec0*/  F2FP.F16.F32.PACK_AB R2, R15, R14 ;  /* 0x0000000e0f02723e */ /* 0x000fe400000000ff */
[----:B------:R-:W-:Y:S02]  /*aed0*/  F2FP.F16.F32.PACK_AB R3, R17, R16 ;  /* 0x000000101103723e */ /* 0x000fe400000000ff */
[----:B------:R-:W-:Y:S01]  /*aee0*/  F2FP.F16.F32.PACK_AB R12, R19, R18 ;  /* 0x00000012130c723e */ /* 0x000fe200000000ff */
[----:B--2---:R-:W-:Y:S06]  /*aef0*/  @P2 BRA `(.L_x_198) ;  /* 0x0000000000682947 */ /* 0x004fec0003800000 */
[----:B------:R-:W-:Y:S02]  /*af00*/  F2FP.F16.F32.PACK_AB R4, R5, R4 ;  /* 0x000000040504723e */ /* 0x000fe400000000ff */
[----:B------:R-:W-:Y:S02]  /*af10*/  F2FP.F16.F32.PACK_AB R8, R9, R8 ;  /* 0x000000080908723e */ /* 0x000fe400000000ff */
[----:B------:R-:W-:Y:S02]  /*af20*/  F2FP.F16.F32.PACK_AB R6, R7, R6 ;  /* 0x000000060706723e */ /* 0x000fe400000000ff */
[----:B------:R-:W-:Y:S02]  /*af30*/  PRMT R5, R4, 0x7632, R5 ;  /* 0x0000763204057816 */ /* 0x000fe40000000005 */
[----:B------:R-:W-:Y:S02]  /*af40*/  PRMT R7, R8, 0x7632, R7 ;  /* 0x0000763208077816 */ /* 0x000fe40000000007 */
[----:B------:R-:W-:-:S02]  /*af50*/  LOP3.LUT R5, R5, 0xffff, RZ, 0xc0, !PT ;  /* 0x0000ffff05057812 */ /* 0x000fc400078ec0ff */
[----:B------:R-:W-:Y:S02]  /*af60*/  F2FP.F16.F32.PACK_AB R10, R11, R10 ;  /* 0x0000000a0b0a723e */ /* 0x000fe400000000ff */
[----:B------:R-:W-:Y:S01]  /*af70*/  LOP3.LUT R7, R7, 0xffff, RZ, 0xc0, !PT ;  /* 0x0000ffff07077812 */ /* 0x000fe200078ec0ff */
[----:B------:R-:W-:Y:S01]  /*af80*/  IMAD.WIDE.U32 R14, R5, 0x10000, RZ ;  /* 0x00010000050e7825 */ /* 0x000fe200078e00ff */
[----:B------:R-:W-:Y:S02]  /*af90*/  PRMT R9, R6, 0x7632, R9 ;  /* 0x0000763206097816 */ /* 0x000fe40000000009 */
[----:B------:R-:W-:Y:S01]  /*afa0*/  PRMT R11, R10, 0x7632, R11 ;  /* 0x000076320a0b7816 */ /* 0x000fe2000000000b */
[----:B------:R-:W-:Y:S01]  /*afb0*/  IMAD.WIDE.U32 R16, R7, 0x10000, RZ ;  /* 0x0001000007107825 */ /* 0x000fe200078e00ff */
[----:B------:R-:W-:Y:S02]  /*afc0*/  LOP3.LUT R6, R15, 0xffff, R6, 0xf8, !PT ;  /* 0x0000ffff0f067812 */ /* 0x000fe400078ef806 */
[----:B------:R-:W-:Y:S01]  /*afd0*/  R2UR UR4, R28 ;  /* 0x000000001c0472ca */ /* 0x000fe200000e0000 */
[----:B------:R-:W-:Y:S01]  /*afe0*/  IMAD.U32 R9, R9, 0x10000, RZ ;  /* 0x0001000009097824 */ /* 0x000fe200078e00ff */
[----:B------:R-:W-:Y:S01]  /*aff0*/  LOP3.LUT R10, R17, 0xffff, R10, 0xf8, !PT ;  /* 0x0000ffff110a7812 */ /* 0x000fe200078ef80a */
[----:B------:R-:W-:Y:S01]  /*b000*/  IMAD.U32 R11, R11, 0x10000, RZ ;  /* 0x000100000b0b7824 */ /* 0x000fe200078e00ff */
[----:B------:R-:W-:-:S02]  /*b010*/  LOP3.LUT R7, R16, 0xffff, R8, 0xf8, !PT ;  /* 0x0000ffff10077812 */ /* 0x000fc400078ef808 */
[----:B------:R-:W-:Y:S02]  /*b020*/  LOP3.LUT R5, R6, R9, RZ, 0xfc, !PT ;  /* 0x0000000906057212 */ /* 0x000fe400078efcff */
[----:B------:R-:W-:Y:S02]  /*b030*/  LOP3.LUT R6, R10, R11, RZ, 0xfc, !PT ;  /* 0x0000000b0a067212 */ /* 0x000fe400078efcff */
[----:B------:R-:W-:Y:S02]  /*b040*/  R2UR UR5, R29 ;  /* 0x000000001d0572ca */ /* 0x000fe400000e0000 */
[-C--:B------:R-:W-:Y:S02]  /*b050*/  LOP3.LUT R7, R7, R6.reuse, RZ, 0x3c, !PT ;  /* 0x0000000607077212 */ /* 0x080fe400078e3cff */
[----:B------:R-:W-:Y:S02]  /*b060*/  LOP3.LUT R4, R14, 0xffff, R4, 0xf8, !PT ;  /* 0x0000ffff0e047812 */ /* 0x000fe400078ef804 */
[----:B------:R-:W-:-:S04]  /*b070*/  LOP3.LUT R6, R7, R6, RZ, 0x3c, !PT ;  /* 0x0000000607067212 */ /* 0x000fc800078e3cff */
[----:B------:R-:W-:-:S05]  /*b080*/  LOP3.LUT R7, R7, R6, RZ, 0x3c, !PT ;  /* 0x0000000607077212 */ /* 0x000fca00078e3cff */
[----:B------:R1:W-:Y:S02]  /*b090*/  STG.E.128 desc[UR4][R20.64], R4 ;  /* 0x0000000414007986 */ /* 0x0003e4000c101d04 */
.L_x_198:
[----:B------:R-:W-:Y:S05]  /*b0a0*/  BSYNC.RECONVERGENT B0 ;  /* 0x0000000000007941 */ /* 0x000fea0003800200 */
.L_x_197:
[----:B------:R-:W-:Y:S01]  /*b0b0*/  ISETP.GE.U32.OR P1, PT, R25, UR8, P1 ;  /* 0x0000000819007c0c */ /* 0x000fe20008f26470 */
[----:B------:R-:W-:Y:S01]  /*b0c0*/  UISETP.NE.AND UP0, UPT, UR37, 0x3, UPT ;  /* 0x000000032500788c */ /* 0x000fe2000bf05270 */
[----:B------:R-:W-:Y:S01]  /*b0d0*/  BSSY.RECONVERGENT B0, `(.L_x_199) ;  /* 0x0000017000007945 */ /* 0x000fe20003800200 */
[----:B-1----:R-:W-:Y:S02]  /*b0e0*/  PRMT R4, R0, 0x7632, R4 ;  /* 0x0000763200047816 */ /* 0x002fe40000000004 */
[----:B------:R-:W-:Y:S02]  /*b0f0*/  PRMT R5, R2, 0x7632, R5 ;  /* 0x0000763202057816 */ /* 0x000fe40000000005 */
[----:B------:R-:W-:Y:S02]  /*b100*/  PRMT R6, R3, 0x7632, R6 ;  /* 0x0000763203067816 */ /* 0x000fe40000000006 */
[----:B------:R-:W-:-:S04]  /*b110*/  PRMT R7, R12, 0x7632, R7 ;  /* 0x000076320c077816 */ /* 0x000fc80000000007 */
[----:B------:R-:W-:Y:S05]  /*b120*/  @P1 BRA `(.L_x_200) ;  /* 0x0000000000441947 */ /* 0x000fea0003800000 */
[----:B------:R-:W-:Y:S01]  /*b130*/  LOP3.LUT R4, R4, 0xffff, RZ, 0xc0, !PT ;  /* 0x0000ffff04047812 */ /* 0x000fe200078ec0ff */
[----:B------:R-:W-:Y:S01]  /*b140*/  IMAD.U32 R5, R5, 0x10000, RZ ;  /* 0x0001000005057824 */ /* 0x000fe200078e00ff */
[----:B------:R-:W-:Y:S01]  /*b150*/  LOP3.LUT R6, R6, 0xffff, RZ, 0xc0, !PT ;  /* 0x0000ffff06067812 */ /* 0x000fe200078ec0ff */
[----:B------:R-:W-:Y:S01]  /*b160*/  IMAD.U32 R7, R7, 0x10000, RZ ;  /* 0x0001000007077824 */ /* 0x000fe200078e00ff */
[----:B------:R-:W-:Y:S01]  /*b170*/  R2UR UR4, R28 ;  /* 0x000000001c0472ca */ /* 0x000fe200000e0000 */
[----:B------:R-:W-:Y:S01]  /*b180*/  IMAD.WIDE.U32 R10, R4, 0x10000, RZ ;  /* 0x00010000040a7825 */ /* 0x000fe200078e00ff */
[----:B------:R-:W-:-:S03]  /*b190*/  R2UR UR5, R29 ;  /* 0x000000001d0572ca */ /* 0x000fc600000e0000 */
[----:B------:R-:W-:Y:S01]  /*b1a0*/  IMAD.WIDE.U32 R8, R6, 0x10000, RZ ;  /* 0x0001000006087825 */ /* 0x000fe200078e00ff */
[----:B------:R-:W-:Y:S02]  /*b1b0*/  LOP3.LUT R0, R10, 0xffff, R0, 0xf8, !PT ;  /* 0x0000ffff0a007812 */ /* 0x000fe400078ef800 */
[----:B------:R-:W-:Y:S02]  /*b1c0*/  LOP3.LUT R2, R11, 0xffff, R2, 0xf8, !PT ;  /* 0x0000ffff0b027812 */ /* 0x000fe400078ef802 */
[----:B------:R-:W-:Y:S01]  /*b1d0*/  LOP3.LUT R3, R8, 0xffff, R3, 0xf8, !PT ;  /* 0x0000ffff08037812 */ /* 0x000fe200078ef803 */
[----:B------:R-:W-:Y:S01]  /*b1e0*/  IMAD.MOV.U32 R4, RZ, RZ, R0 ;  /* 0x000000ffff047224 */ /* 0x000fe200078e0000 */
[----:B------:R-:W-:Y:S02]  /*b1f0*/  LOP3.LUT R12, R9, 0xffff, R12, 0xf8, !PT ;  /* 0x0000ffff090c7812 */ /* 0x000fe400078ef80c */
[----:B------:R-:W-:Y:S01]  /*b200*/  LOP3.LUT R5, R2, R5, RZ, 0xfc, !PT ;  /* 0x0000000502057212 */ /* 0x000fe200078efcff */
[----:B------:R-:W-:Y:S01]  /*b210*/  IMAD.MOV.U32 R6, RZ, RZ, R3 ;  /* 0x000000ffff067224 */ /* 0x000fe200078e0003 */
[----:B------:R-:W-:-:S05]  /*b220*/  LOP3.LUT R7, R12, R7, RZ, 0xfc, !PT ;  /* 0x000000070c077212 */ /* 0x000fca00078efcff */
[----:B------:R1:W-:Y:S02]  /*b230*/  STG.E.128 desc[UR4][R20.64+0x10], R4 ;  /* 0x0000100414007986 */ /* 0x0003e4000c101d04 */
.L_x_200:
[----:B------:R-:W-:Y:S05]  /*b240*/  BSYNC.RECONVERGENT B0 ;  /* 0x0000000000007941 */ /* 0x000fea0003800200 */
.L_x_199:
[----:B------:R-:W-:Y:S01]  /*b250*/  NOP ;  /* 0x0000000000007918 */ /* 0x000fe20000000000 */
[----:B------:R-:W-:Y:S05]  /*b260*/  BRA.U !UP0, `(.L_x_201) ;  /* 0x0000000108087547 */ /* 0x000fea000b800000 */
[----:B------:R-:W-:Y:S05]  /*b270*/  BPT.TRAP 0x1 ;  /* 0x000000040000795c */ /* 0x000fea0000300000 */
[----:B------:R-:W-:Y:S05]  /*b280*/  BPT.TRAP 0x1 ;  /* 0x000000040000795c */ /* 0x000fea0000300000 */
.L_x_201:
[----:B------:R-:W-:-:S04]  /*b290*/  UIADD3 UR4, UPT, UPT, UR36, 0x1a8b0, URZ ;  /* 0x0001a8b024047890 */ /* 0x000fc8000fffe0ff */
[----:B------:R-:W-:-:S09]  /*b2a0*/  UPRMT UR4, UR38, 0x654, UR4 ;  /* 0x0000065426047896 */ /* 0x000fd20008000004 */
[----:B------:R-:W-:Y:S01]  /*b2b0*/  SYNCS.ARRIVE.TRANS64.RED.A1T0 RZ, [UR4], RZ ;  /* 0x000000ffffff79a7 */ /* 0x000fe20008100404 */
[----:B------:R-:W-:Y:S05]  /*b2c0*/  BRA.U !UP0, `(.L_x_202) ;  /* 0x0000000108047547 */ /* 0x000fea000b800000 */
[----:B------:R-:W-:Y:S05]  /*b2d0*/  BPT.TRAP 0x1 ;  /* 0x000000040000795c */ /* 0x000fea0000300000 */
.L_x_202:
[----:B------:R-:W-:Y:S02]  /*b2e0*/  SHF.L.U32 R0, RZ, 0x1f, RZ ;  /* 0x0000001fff007819 */ /* 0x000fe400000006ff */
[----:B------:R-:W-:Y:S02]  /*b2f0*/  SHF.R.U32.HI R2, RZ, 0x15, R30 ;  /* 0x00000015ff027819 */ /* 0x000fe4000001161e */
[----:B------:R-:W2:Y:S02]  /*b300*/  SYNCS.PHASECHK.TRANS64.TRYWAIT P1, [UR36+0x1a8a8], R0 ;  /* 0x01a8a800ff0075a7 */ /* 0x000ea40008021124 */
[----:B------:R-:W-:Y:S01]  /*b310*/  ISETP.NE.AND P0, PT, R31, R2, PT ;  /* 0x000000021f00720c */ /* 0x000fe20003f05270 */
[----:B--2---:R-:W-:-:S12]  /*b320*/  @!P1 BRA `(.L_x_203) ;  /* 0x0000002800209947 */ /* 0x004fd80003800000 */
.L_x_296:
[----:B------:R-:W-:Y:S05]  /*b330*/  @!P0 BRA `(.L_x_204) ;  /* 0x0000000000408947 */ /* 0x000fea0003800000 */
[----:B--2---:R-:W-:Y:S01]  /*b340*/  MOV R2, 0x0 ;  /* 0x0000000000027802 */ /* 0x004fe20000000f00 */
[----:B------:R-:W1:Y:S01]  /*b350*/  LDCU.64 UR8, c[0x4][0x80] ;  /* 0x01001000ff0877ac */ /* 0x000e620008000a00 */
[----:B------:R-:W-:Y:S02]  /*b360*/  HFMA2 R12, -RZ, RZ, 0, 5.9604644775390625e-08 ;  /* 0x00000001ff0c7431 */ /* 0x000fe400000001ff */
[----:B------:R-:W-:Y:S01]  /*b370*/  IMAD.MOV.U32 R8, RZ, RZ, 0x192 ;  /* 0x00000192ff087424 */ /* 0x000fe200078e00ff */
[----:B------:R-:W2:Y:S01]  /*b380*/  LDCU.64 UR6, c[0x4][0x88] ;  /* 0x01001100ff0677ac */ /* 0x000ea20008000a00 */
[----:B------:R-:W3:Y:S01]  /*b390*/  LDC.64 R2, c[0x4][R2] ;  /* 0x0100000002027b82 */ /* 0x000ee20000000a00 */
[----:B------:R-:W-:Y:S01]  /*b3a0*/  IMAD.MOV.U32 R13, RZ, RZ, RZ ;  /* 0x000000ffff0d7224 */ /* 0x000fe200078e00ff */
[----:B------:R-:W4:Y:S01]  /*b3b0*/  LDCU.64 UR4, c[0x4][0x8] ;  /* 0x01000100ff0477ac */ /* 0x000f220008000a00 */
[----:B-1----:R-:W-:Y:S01]  /*b3c0*/  IMAD.U32 R4, RZ, RZ, UR8 ;  /* 0x00000008ff047e24 */ /* 0x002fe2000f8e00ff */
[----:B------:R-:W-:Y:S01]  /*b3d0*/  MOV R5, UR9 ;  /* 0x0000000900057c02 */ /* 0x000fe20008000f00 */
[----:B--2---:R-:W-:Y:S01]  /*b3e0*/  IMAD.U32 R6, RZ, RZ, UR6 ;  /* 0x00000006ff067e24 */ /* 0x004fe2000f8e00ff */
[----:B------:R-:W-:Y:S01]  /*b3f0*/  MOV R7, UR7 ;  /* 0x0000000700077c02 */ /* 0x000fe20008000f00 */
[----:B----4-:R-:W-:Y:S01]  /*b400*/  IMAD.U32 R10, RZ, RZ, UR4 ;  /* 0x00000004ff0a7e24 */ /* 0x010fe2000f8e00ff */
[----:B------:R-:W-:-:S02]  /*b410*/  MOV R11, UR5 ;  /* 0x00000005000b7c02 */ /* 0x000fc40008000f00 */
[----:B------:R-:W-:-:S07]  /*b420*/  LEPC R20, `(.L_x_204) ;  /* 0x000000001014794e */ /* 0x000fce0000000000 */
[----:B---3--:R-:W-:Y:S05]  /*b430*/  CALL.ABS.NOINC R2 ;  /* 0x0000000002007343 */ /* 0x008fea0003c00000 */
.L_x_204:
[----:B------:R-:W-:Y:S05]  /*b440*/  WARPSYNC.ALL ;  /* 0x0000000000007948 */ /* 0x000fea0003800000 */
[----:B------:R-:W-:Y:S01]  /*b450*/  R2UR UR4, R30 ;  /* 0x000000001e0472ca */ /* 0x000fe200000e0000 */
[----:B------:R-:W3:Y:S01]  /*b460*/  LDCU UR9, c[0x0][0x388] ;  /* 0x00007100ff0977ac */ /* 0x000ee20008000800 */
[----:B------:R-:W-:Y:S01]  /*b470*/  IADD3 R22, P1, P0, R22, R24, R26 ;  /* 0x0000001816167210 */ /* 0x000fe2000783e01a */
[----:B------:R-:W-:Y:S01]  /*b480*/  BSSY.RECONVERGENT B0, `(.L_x_205) ;  /* 0x000003a000007945 */ /* 0x000fe20003800200 */
[----:B------:R-:W4:Y:S02]  /*b490*/  LDCU UR8, c[0x0][0x384] ;  /* 0x00007080ff0877ac */ /* 0x000f240008000800 */
[----:B------:R-:W-:Y:S01]  /*b4a0*/  IADD3.X R23, PT, PT, RZ, R23, RZ, P1, P0 ;  /* 0x00000017ff177210 */ /* 0x000fe20000fe04ff */
[----:B------:R-:W5:Y:S06]  /*b4b0*/  LDCU.64 UR6, c[0x0][0x980] ;  /* 0x00013000ff0677ac */ /* 0x000f6c0008000a00 */
[----:B-1----:R-:W1:Y:S01]  /*b4c0*/  LDTM.x16 R4, tmem[UR4] ;  /* 0x00000004000479ee */ /* 0x002e620008240000 */
[----:B------:R-:W1:Y:S01]  /*b4d0*/  LDCU UR4, c[0x0][0x448] ;  /* 0x00008900ff0477ac */ /* 0x000e620008000800 */
[----:B---3--:R-:W-:-:S02]  /*b4e0*/  ISETP.GE.AND P2, PT, R26, UR9, PT ;  /* 0x000000091a007c0c */ /* 0x008fc4000bf46270 */
[----:B------:R-:W-:Y:S02]  /*b4f0*/  ISETP.GE.AND P1, PT, R27, UR9, PT ;  /* 0x000000091b007c0c */ /* 0x000fe4000bf26270 */
[C---:B----4-:R-:W-:Y:S02]  /*b500*/  ISETP.GE.U32.OR P2, PT, R25.reuse, UR8, P2 ;  /* 0x0000000819007c0c */ /* 0x050fe40009746470 */
[----:B------:R-:W-:Y:S02]  /*b510*/  ISETP.GE.U32.OR P1, PT, R25, UR8, P1 ;  /* 0x0000000819007c0c */ /* 0x000fe40008f26470 */
[----:B-----5:R-:W-:-:S04]  /*b520*/  LEA R20, P0, R22, UR6, 0x1 ;  /* 0x0000000616147c11 */ /* 0x020fc8000f8008ff */
[----:B------:R-:W-:Y:S01]  /*b530*/  LEA.HI.X R21, R22, UR7, R23, 0x1, P0 ;  /* 0x0000000716157c11 */ /* 0x000fe200080f0c17 */
[----:B-1----:R-:W-:Y:S01]  /*b540*/  FMUL R12, R12, UR4 ;  /* 0x000000040c0c7c20 */ /* 0x002fe20008400000 */
[----:B------:R-:W-:Y:S01]  /*b550*/  FMUL R13, R13, UR4 ;  /* 0x000000040d0d7c20 */ /* 0x000fe20008400000 */
        /* <DEDUP_REMOVED lines=8> */
[----:B--2---:R-:W-:Y:S01]  /*b5e0*/  FMUL R2, R6, UR4 ;  /* 0x0000000406027c20 */ /* 0x004fe20008400000 */
[----:B------:R-:W-:Y:S01]  /*b5f0*/  FMUL R7, R7, UR4 ;  /* 0x0000000407077c20 */ /* 0x000fe20008400000 */
[----:B------:R-:W-:Y:S01]  /*b600*/  FMUL R0, R8, UR4 ;  /* 0x0000000408007c20 */ /* 0x000fe20008400000 */
[----:B------:R-:W-:Y:S01]  /*b610*/  FMUL R9, R9, UR4 ;  /* 0x0000000409097c20 */ /* 0x000fe20008400000 */
[----:B------:R-:W-:Y:S01]  /*b620*/  FMUL R10, R10, UR4 ;  /* 0x000000040a0a7c20 */ /* 0x000fe20008400000 */
[----:B------:R-:W-:Y:S01]  /*b630*/  FMUL R11, R11, UR4 ;  /* 0x000000040b0b7c20 */ /* 0x000fe20008400000 */
[----:B------:R-:W-:Y:S01]  /*b640*/  F2FP.F16.F32.PACK_AB R4, R13, R12 ;  /* 0x0000000c0d04723e */ /* 0x000fe200000000ff */
[----:B------:R-:W-:Y:S06]  /*b650*/  @P2 BRA `(.L_x_206) ;  /* 0x0000000000702947 */ /* 0x000fec0003800000 */
[----:B------:R-:W-:Y:S02]  /*b660*/  F2FP.F16.F32.PACK_AB R3, R5, R3 ;  /* 0x000000030503723e */ /* 0x000fe400000000ff */
[----:B------:R-:W-:Y:S02]  /*b670*/  F2FP.F16.F32.PACK_AB R0, R9, R0 ;  /* 0x000000000900723e */ /* 0x000fe400000000ff */
[----:B------:R-:W-:Y:S02]  /*b680*/  F2FP.F16.F32.PACK_AB R2, R7, R2 ;  /* 0x000000020702723e */ /* 0x000fe400000000ff */
[----:B------:R-:W-:Y:S02]  /*b690*/  PRMT R5, R3, 0x7632, R5 ;  /* 0x0000763203057816 */ /* 0x000fe40000000005 */
[----:B------:R-:W-:Y:S02]  /*b6a0*/  PRMT R7, R0, 0x7632, R7 ;  /* 0x0000763200077816 */ /* 0x000fe40000000007 */
[----:B------:R-:W-:-:S02]  /*b6b0*/  PRMT R6, R2, 0x7610, R6 ;  /* 0x0000761002067816 */ /* 0x000fc40000000006 */
[----:B------:R-:W-:Y:S02]  /*b6c0*/  PRMT R8, R2, 0x7632, R8 ;  /* 0x0000763202087816 */ /* 0x000fe40000000008 */
[----:B------:R-:W-:Y:S02]  /*b6d0*/  LOP3.LUT R5, R5, 0xffff, RZ, 0xc0, !PT ;  /* 0x0000ffff05057812 */ /* 0x000fe400078ec0ff */
[----:B------:R-:W-:Y:S01]  /*b6e0*/  F2FP.F16.F32.PACK_AB R2, R11, R10 ;  /* 0x0000000a0b02723e */ /* 0x000fe200000000ff */
[----:B------:R-:W-:Y:S01]  /*b6f0*/  IMAD.U32 R8, R8, 0x10000, RZ ;  /* 0x0001000008087824 */ /* 0x000fe200078e00ff */
[----:B------:R-:W-:Y:S01]  /*b700*/  LOP3.LUT R7, R7, 0xffff, RZ, 0xc0, !PT ;  /* 0x0000ffff07077812 */ /* 0x000fe200078ec0ff */
[----:B------:R-:W-:Y:S01]  /*b710*/  IMAD.WIDE.U32 R10, R5, 0x10000, RZ ;  /* 0x00010000050a7825 */ /* 0x000fe200078e00ff */
[----:B------:R-:W-:Y:S02]  /*b720*/  PRMT R9, R2, 0x7632, R9 ;  /* 0x0000763202097816 */ /* 0x000fe40000000009 */
[----:B------:R-:W-:Y:S01]  /*b730*/  R2UR UR4, R28 ;  /* 0x000000001c0472ca */ /* 0x000fe200000e0000 */
[----:B------:R-:W-:Y:S01]  /*b740*/  IMAD.WIDE.U32 R12, R7, 0x10000, RZ ;  /* 0x00010000070c7825 */ /* 0x000fe200078e00ff */
[----:B------:R-:W-:-:S02]  /*b750*/  LOP3.LUT R6, R11, 0xffff, R6, 0xf8, !PT ;  /* 0x0000ffff0b067812 */ /* 0x000fc400078ef806 */
[----:B------:R-:W-:Y:S01]  /*b760*/  R2UR UR5, R29 ;  /* 0x000000001d0572ca */ /* 0x000fe200000e0000 */
[----:B------:R-:W-:Y:S01]  /*b770*/  IMAD.U32 R9, R9, 0x10000, RZ ;  /* 0x0001000009097824 */ /* 0x000fe200078e00ff */
[----:B------:R-:W-:Y:S02]  /*b780*/  LOP3.LUT R2, R13, 0xffff, R2, 0xf8, !PT ;  /* 0x0000ffff0d027812 */ /* 0x000fe400078ef802 */
[----:B------:R-:W-:Y:S02]  /*b790*/  LOP3.LUT R8, R6, R8, RZ, 0xfc, !PT ;  /* 0x0000000806087212 */ /* 0x000fe400078efcff */
[----:B------:R-:W-:Y:S02]  /*b7a0*/  LOP3.LUT R3, R10, 0xffff, R3, 0xf8, !PT ;  /* 0x0000ffff0a037812 */ /* 0x000fe400078ef803 */
[----:B------:R-:W-:Y:S02]  /*b7b0*/  LOP3.LUT R0, R12, 0xffff, R0, 0xf8, !PT ;  /* 0x0000ffff0c007812 */ /* 0x000fe400078ef800 */
[----:B------:R-:W-:Y:S01]  /*b7c0*/  LOP3.LUT R2, R2, R9, RZ, 0xfc, !PT ;  /* 0x0000000902027212 */ /* 0x000fe200078efcff */
[----:B------:R-:W-:-:S02]  /*b7d0*/  IMAD.MOV.U32 R9, RZ, RZ, R8 ;  /* 0x000000ffff097224 */ /* 0x000fc400078e0008 */
[----:B------:R-:W-:Y:S02]  /*b7e0*/  IMAD.MOV.U32 R8, RZ, RZ, R3 ;  /* 0x000000ffff087224 */ /* 0x000fe400078e0003 */
[----:B------:R-:W-:Y:S02]  /*b7f0*/  IMAD.MOV.U32 R10, RZ, RZ, R0 ;  /* 0x000000ffff0a7224 */ /* 0x000fe400078e0000 */
[----:B------:R-:W-:-:S05]  /*b800*/  IMAD.MOV.U32 R11, RZ, RZ, R2 ;  /* 0x000000ffff0b7224 */ /* 0x000fca00078e0002 */
[----:B------:R1:W-:Y:S02]  /*b810*/  STG.E.128 desc[UR4][R20.64], R8 ;  /* 0x0000000814007986 */ /* 0x0003e4000c101d04 */
.L_x_206:
[----:B------:R-:W-:Y:S05]  /*b820*/  BSYNC.RECONVERGENT B0 ;  /* 0x0000000000007941 */ /* 0x000fea0003800200 */
.L_x_205:
[----:B------:R-:W-:Y:S01]  /*b830*/  F2FP.F16.F32.PACK_AB R0, R15, R14 ;  /* 0x0000000e0f00723e */ /* 0x000fe200000000ff */
[----:B------:R-:W-:Y:S01]  /*b840*/  BSSY.RECONVERGENT B0, `(.L_x_207) ;  /* 0x000001a000007945 */ /* 0x000fe20003800200 */
[----:B------:R-:W-:Y:S02]  /*b850*/  F2FP.F16.F32.PACK_AB R3, R17, R16 ;  /* 0x000000101103723e */ /* 0x000fe400000000ff */
[----:B------:R-:W-:Y:S02]  /*b860*/  F2FP.F16.F32.PACK_AB R2, R19, R18 ;  /* 0x000000121302723e */ /* 0x000fe400000000ff */
[----:B------:R-:W-:Y:S02]  /*b870*/  PRMT R5, R4, 0x7632, R5 ;  /* 0x0000763204057816 */ /* 0x000fe40000000005 */
[----:B------:R-:W-:Y:S02]  /*b880*/  PRMT R6, R0, 0x7632, R6 ;  /* 0x0000763200067816 */ /* 0x000fe40000000006 */
[----:B------:R-:W-:-:S02]  /*b890*/  PRMT R7, R3, 0x7632, R7 ;  /* 0x0000763203077816 */ /* 0x000fc40000000007 */
[----:B-1----:R-:W-:Y:S01]  /*b8a0*/  PRMT R8, R2, 0x7632, R8 ;  /* 0x0000763202087816 */ /* 0x002fe20000000008 */
[----:B------:R-:W-:Y:S06]  /*b8b0*/  @P1 BRA `(.L_x_208) ;  /* 0x0000000000481947 */ /* 0x000fec0003800000 */
        /* <DEDUP_REMOVED lines=10> */
[----:B------:R-:W-:Y:S02]  /*b960*/  LOP3.LUT R2, R13, 0xffff, R2, 0xf8, !PT ;  /* 0x0000ffff0d027812 */ /* 0x000fe400078ef802 */
[----:B------:R-:W-:Y:S02]  /*b970*/  LOP3.LUT R3, R12, 0xffff, R3, 0xf8, !PT ;  /* 0x0000ffff0c037812 */ /* 0x000fe400078ef803 */
[----:B------:R-:W-:Y:S02]  /*b980*/  LOP3.LUT R0, R0, R6, RZ, 0xfc, !PT ;  /* 0x0000000600007212 */ /* 0x000fe400078efcff */
[----:B------:R-:W-:Y:S01]  /*b990*/  LOP3.LUT R2, R2, R8, RZ, 0xfc, !PT ;  /* 0x0000000802027212 */ /* 0x000fe200078efcff */
[----:B------:R-:W-:-:S02]  /*b9a0*/  IMAD.MOV.U32 R6, RZ, RZ, R3 ;  /* 0x000000ffff067224 */ /* 0x000fc400078e0003 */
[----:B------:R-:W-:Y:S02]  /*b9b0*/  IMAD.MOV.U32 R5, RZ, RZ, R0 ;  /* 0x000000ffff057224 */ /* 0x000fe400078e0000 */
[----:B------:R-:W-:-:S05]  /*b9c0*/  IMAD.MOV.U32 R7, RZ, RZ, R2 ;  /* 0x000000ffff077224 */ /* 0x000fca00078e0002 */
[----:B------:R1:W-:Y:S02]  /*b9d0*/  STG.E.128 desc[UR4][R20.64+0x10], R4 ;  /* 0x0000100414007986 */ /* 0x0003e4000c101d04 */
.L_x_208:
[----:B------:R-:W-:Y:S05]  /*b9e0*/  BSYNC.RECONVERGENT B0 ;  /* 0x0000000000007941 */ /* 0x000fea0003800200 */
.L_x_207:
[----:B------:R-:W-:Y:S01]  /*b9f0*/  UISETP.NE.AND UP0, UPT, UR37, 0x3, UPT ;  /* 0x000000032500788c */ /* 0x000fe2000bf05270 */
[----:B------:R-:W-:-:S08]  /*ba00*/  NOP ;  /* 0x0000000000007918 */ /* 0x000fd00000000000 */
[----:B------:R-:W-:Y:S05]  /*ba10*/  BRA.U !UP0, `(.L_x_209) ;  /* 0x0000000108087547 */ /* 0x000fea000b800000 */
[----:B------:R-:W-:Y:S05]  /*ba20*/  BPT.TRAP 0x1 ;  /* 0x000000040000795c */ /* 0x000fea0000300000 */
[----:B------:R-:W-:Y:S05]  /*ba30*/  BPT.TRAP 0x1 ;  /* 0x000000040000795c */ /* 0x000fea0000300000 */
.L_x_209:
[----:B------:R-:W-:Y:S02]  /*ba40*/  UIADD3 UR4, UPT, UPT, UR36, 0x1a8b8, URZ ;  /* 0x0001a8b824047890 */ /* 0x000fe4000fffe0ff */
[----:B------:R-:W-:Y:S02]  /*ba50*/  ULOP3.LUT UP0, URZ, UR39, 0x7, URZ, 0xc0, !UPT ;  /* 0x0000000727ff7892 */ /* 0x000fe4000f80c0ff */
[----:B------:R-:W-:-:S09]  /*ba60*/  UPRMT UR4, UR38, 0x654, UR4 ;  /* 0x0000065426047896 */ /* 0x000fd20008000004 */
[----:B------:R-:W-:Y:S01]  /*ba70*/  SYNCS.ARRIVE.TRANS64.RED.A1T0 RZ, [UR4], RZ ;  /* 0x000000ffffff79a7 */ /* 0x000fe20008100404 */
[----:B------:R-:W-:Y:S01]  /*ba80*/  BAR.SYNC.DEFER_BLOCKING 0x1, 0x100 ;  /* 0x0044000000007b1d */ /* 0x000fe20000010000 */
[----:B------:R-:W-:-:S13]  /*ba90*/  PLOP3.LUT P0, PT, PT, PT, UP0, 0x80, 0x8 ;  /* 0x000000000008781c */ /* 0x000fda0003f0f008 */
[----:B------:R-:W-:Y:S05]  /*baa0*/  @P0 EXIT ;  /* 0x000000000000094d */ /* 0x000fea0003800000 */
[----:B------:R-:W2:Y:S01]  /*bab0*/  S2UR UR5, SR_CgaCtaId ;  /* 0x00000000000579c3 */ /* 0x000ea20000008800 */
[----:B------:R-:W-:Y:S01]  /*bac0*/  UMOV UR4, 0x400 ;  /* 0x0000040000047882 */ /* 0x000fe20000000000 */
[----:B------:R-:W-:Y:S01]  /*bad0*/  IMAD.MOV.U32 R2, RZ, RZ, 0xffff ;  /* 0x0000ffffff027424 */ /* 0x000fe200078e00ff */
[----:B--2---:R-:W-:-:S09]  /*bae0*/  ULEA UR4, UR5, UR4, 0x18 ;  /* 0x0000000405047291 */ /* 0x004fd2000f8ec0ff */
[----:B------:R-:W2:Y:S01]  /*baf0*/  LDS R3, [UR4+0x1a8c0] ;  /* 0x01a8c004ff037984 */ /* 0x000ea20008000800 */
[----:B------:R-:W-:Y:S02]  /*bb00*/  UMOV UR4, 0x40 ;  /* 0x0000004000047882 */ /* 0x000fe40000000000 */
[----:B------:R-:W-:Y:S01]  /*bb10*/  ULEA UR5, UR5, UR4, 0x18 ;  /* 0x0000000405057291 */ /* 0x000fe2000f8ec0ff */
[----:B------:R-:W-:-:S08]  /*bb20*/  NOP ;  /* 0x0000000000007918 */ /* 0x000fd00000000000 */
[----:B------:R-:W3:Y:S01]  /*bb30*/  LDS R0, [UR5+0x14] ;  /* 0x00001405ff007984 */ /* 0x000ee20008000800 */
[----:B--2---:R-:W-:-:S04]  /*bb40*/  LOP3.LUT R3, R3, 0xffff, RZ, 0xc0, !PT ;  /* 0x0000ffff03037812 */ /* 0x004fc800078ec0ff */
[----:B------:R-:W-:-:S04]  /*bb50*/  SHF.R.U32.HI R3, RZ, 0x5, R3 ;  /* 0x00000005ff037819 */ /* 0x000fc80000011603 */
[----:B------:R-:W-:-:S04]  /*bb60*/  SHF.L.U32 R2, R2, R3, RZ ;  /* 0x0000000302027219 */ /* 0x000fc800000006ff */
[----:B---3--:R-:W-:-:S04]  /*bb70*/  LOP3.LUT R0, R0, R2, RZ, 0xc0, !PT ;  /* 0x0000000200007212 */ /* 0x008fc800078ec0ff */
[----:B------:R-:W-:Y:S01]  /*bb80*/  ISETP.NE.AND P0, PT, R0, R2, PT ;  /* 0x000000020000720c */ /* 0x000fe20003f05270 */
[----:B------:R-:W-:-:S05]  /*bb90*/  IMAD.MOV.U32 R0, RZ, RZ, 0x1 ;  /* 0x00000001ff007424 */ /* 0x000fca00078e00ff */
[----:B------:R-:W-:-:S07]  /*bba0*/  SHF.L.U32 R0, R0, R3, RZ ;  /* 0x0000000300007219 */ /* 0x000fce00000006ff */
[----:B------:R-:W-:Y:S05]  /*bbb0*/  @P0 BRA `(.L_x_210) ;  /* 0x00000000005c0947 */ /* 0x000fea0003800000 */
[----:B------:R-:W2:Y:S02]  /*bbc0*/  LDS R3, [UR5+0x18] ;  /* 0x00001805ff037984 */ /* 0x000ea40008000800 */
[----:B--2---:R-:W-:-:S04]  /*bbd0*/  LOP3.LUT R3, R3, R0, RZ, 0xc0, !PT ;  /* 0x0000000003037212 */ /* 0x004fc800078ec0ff */
[----:B------:R-:W-:-:S13]  /*bbe0*/  ISETP.NE.AND P0, PT, R3, R0, PT ;  /* 0x000000000300720c */ /* 0x000fda0003f05270 */
[----:B------:R-:W-:Y:S05]  /*bbf0*/  @P0 BRA `(.L_x_211) ;  /* 0x0000000000400947 */ /* 0x000fea0003800000 */
[----:B------:R-:W-:Y:S01]  /*bc00*/  R2UR UR4, R2 ;  /* 0x00000000020472ca */ /* 0x000fe200000e0000 */
[----:B------:R-:W2:Y:S01]  /*bc10*/  S2R R3, SR_LANEID ;  /* 0x0000000000037919 */ /* 0x000ea20000000000 */
[----:B------:R-:W-:-:S04]  /*bc20*/  LOP3.LUT R0, RZ, R0, RZ, 0x33, !PT ;  /* 0x00000000ff007212 */ /* 0x000fc800078e33ff */
[----:B------:R-:W3:Y:S07]  /*bc30*/  REDUX UR7, R0 ;  /* 0x00000000000773c4 */ /* 0x000eee0000000000 */
[----:B------:R-:W-:-:S03]  /*bc40*/  ULOP3.LUT UR6, URZ, UR4, URZ, 0x33, !UPT ;  /* 0x00000004ff067292 */ /* 0x000fc6000f8e33ff */
[----:B------:R-:W-:Y:S02]  /*bc50*/  VOTEU.ANY UR4, UPT, PT ;  /* 0x0000000000047886 */ /* 0x000fe400038e0100 */
[----:B------:R-:W-:Y:S01]  /*bc60*/  UFLO.U32 UR4, UR4 ;  /* 0x00000004000472bd */ /* 0x000fe200080e0000 */
[----:B------:R-:W-:-:S04]  /*bc70*/  IMAD.U32 R2, RZ, RZ, UR6 ;  /* 0x00000006ff027e24 */ /* 0x000fc8000f8e00ff */
[----:B------:R-:W4:Y:S02]  /*bc80*/  REDUX UR8, R2 ;  /* 0x00000000020873c4 */ /* 0x000f240000000000 */
[----:B------:R1:W-:Y:S01]  /*bc90*/  UTCATOMSWS.AND URZ, UR6 ;  /* 0x0000000600ff79e3 */ /* 0x0003e20008000000 */
[----:B---3--:R-:W-:Y:S01]  /*bca0*/  IMAD.U32 R0, RZ, RZ, UR7 ;  /* 0x00000007ff007e24 */ /* 0x008fe2000f8e00ff */
[----:B--2---:R-:W-:Y:S01]  /*bcb0*/  ISETP.EQ.U32.AND P0, PT, R3, UR4, PT ;  /* 0x0000000403007c0c */ /* 0x004fe2000bf02070 */
[----:B----4-:R-:W-:-:S12]  /*bcc0*/  IMAD.U32 R2, RZ, RZ, UR8 ;  /* 0x00000008ff027e24 */ /* 0x010fd8000f8e00ff */
[----:B------:R1:W-:Y:S04]  /*bcd0*/  @P0 ATOMS.AND RZ, [UR5+0x14], R2 ;  /* 0x00001402ffff098c */ /* 0x0003e8000a800005 */
[----:B------:R1:W-:Y:S01]  /*bce0*/  @P0 ATOMS.AND RZ, [UR5+0x18], R0 ;  /* 0x00001800ffff098c */ /* 0x0003e2000a800005 */
[----:B------:R-:W-:Y:S05]  /*bcf0*/  BRA `(.L_x_212) ;  /* 0x0000000000147947 */ /* 0x000fea0003800000 */
.L_x_211:
[----:B------:R-:W-:Y:S02]  /*bd00*/  MOV R2, 0xbd20 ;  /* 0x0000bd2000027802 */ /* 0x000fe40000000f00 */
[----:B-1----:R-:W-:Y:S05]  /*bd10*/  CALL.REL.NOINC `($__internal_0_$__cuda_sm10x_tcgen05_guardrail_trap_col_being_dealloced_not_returned_by_alloc) ;  /* 0x0000002000047944 */ /* 0x002fea0003c00000 */
[----:B------:R-:W-:Y:S05]  /*bd20*/  BRA `(.L_x_212) ;  /* 0x0000000000087947 */ /* 0x000fea0003800000 */
.L_x_210:
[----:B------:R-:W-:Y:S02]  /*bd30*/  MOV R2, 0xbd50 ;  /* 0x0000bd5000027802 */ /* 0x000fe40000000f00 */
[----:B-1----:R-:W-:Y:S05]  /*bd40*/  CALL.REL.NOINC `($__internal_2_$__cuda_sm10x_tcgen05_guardrail_trap_unallocated_columns_being_dealloced) ;  /* 0x0000002000107944 */ /* 0x002fea0003c00000 */
.L_x_212:
[----:B------:R-:W-:Y:S01]  /*bd50*/  NOP ;  /* 0x0000000000007918 */ /* 0x000fe20000000000 */
[----:B-1----:R-:W-:Y:S05]  /*bd60*/  EXIT ;  /* 0x000000000000794d */ /* 0x002fea0003800000 */
.L_x_213:
[----:B------:R-:W-:-:S08]  /*bd70*/  NOP ;  /* 0x0000000000007918 */ /* 0x000fd00000000000 */
[----:B------:R-:W1:Y:S02]  /*bd80*/  USETMAXREG.TRY_ALLOC.CTAPOOL UP0, 0x98 ;  /* 0x00000098000079c8 */ /* 0x000e640008000600 */
[----:B-1----:R-:W-:Y:S05]  /*bd90*/  BRA.U !UP0, `(.L_x_213) ;  /* 0xfffffffd08f47547 */ /* 0x002fea000b83ffff */
[----:B------:R-:W1:Y:S01]  /*bda0*/  S2UR UR12, SR_CgaCtaId ;  /* 0x00000000000c79c3 */ /* 0x000e620000008800 */
[----:B------:R-:W-:Y:S01]  /*bdb0*/  UMOV UR7, 0x400 ;  /* 0x0000040000077882 */ /* 0x000fe20000000000 */
[C---:B------:R-:W-:Y:S01]  /*bdc0*/  IMAD.SHL.U32 R36, R2.reuse, 0x20, RZ ;  /* 0x0000002002247824 */ /* 0x040fe200078e00ff */
[----:B------:R-:W-:Y:S01]  /*bdd0*/  ISETP.NE.AND P0, PT, R77, 0x1, PT ;  /* 0x000000014d00780c */ /* 0x000fe20003f05270 */
[C---:B------:R-:W-:Y:S01]  /*bde0*/  IMAD.U32 R3, R2.reuse, 0x10000, RZ ;  /* 0x0001000002037824 */ /* 0x040fe200078e00ff */
[----:B------:R-:W2:Y:S01]  /*bdf0*/  LDCU.64 UR10, c[0x0][0x358] ;  /* 0x00006b00ff0a77ac */ /* 0x000ea20008000a00 */
[----:B------:R-:W-:Y:S02]  /*be00*/  LOP3.LUT R2, R2, 0x7f, RZ, 0xc0, !PT ;  /* 0x0000007f02027812 */ /* 0x000fe400078ec0ff */
[----:B------:R-:W3:Y:S01]  /*be10*/  S2UR UR6, SR_SWINHI ;  /* 0x00000000000679c3 */ /* 0x000ee20000002f00 */
[----:B------:R-:W-:Y:S01]  /*be20*/  LOP3.LUT R36, R36, 0x1fe0, RZ, 0xc0, !PT ;  /* 0x00001fe024247812 */ /* 0x000fe200078ec0ff */
[----:B------:R-:W4:Y:S01]  /*be30*/  LDCU.64 UR22, c[0x0][0x348] ;  /* 0x00006900ff1677ac */ /* 0x000f220008000a00 */
[----:B------:R-:W-:Y:S01]  /*be40*/  LOP3.LUT R3, R3, 0xe00000, RZ, 0xc0, !PT ;  /* 0x00e0000003037812 */ /* 0x000fe200078ec0ff */
[----:B------:R-:W-:Y:S01]  /*be50*/  UMOV UR18, URZ ;  /* 0x000000ff00127c82 */ /* 0x000fe20008000000 */
[----:B------:R-:W-:-:S02]  /*be60*/  UMOV UR27, URZ ;  /* 0x000000ff001b7c82 */ /* 0x000fc40008000000 */
[----:B------:R-:W-:Y:S01]  /*be70*/  LOP3.LUT R3, R3, 0x40, RZ, 0xfc, !PT ;  /* 0x0000004003037812 */ /* 0x000fe200078efcff */
[----:B-1----:R-:W-:-:S07]  /*be80*/  ULEA UR7, UR12, UR7, 0x18 ;  /* 0x000000070c077291 */ /* 0x002fce000f8ec0ff */
[----:B------:R-:W-:Y:S01]  /*be90*/  UMOV UR4, UR7 ;  /* 0x0000000700047c82 */ /* 0x000fe20008000000 */
[----:B---3--:R-:W-:Y:S01]  /*bea0*/  UMOV UR5, UR6 ;  /* 0x0000000600057c82 */ /* 0x008fe20008000000 */
[----:B------:R-:W-:Y:S02]  /*beb0*/  IMAD.U32 R4, RZ, RZ, UR4 ;  /* 0x00000004ff047e24 */ /* 0x000fe4000f8e00ff */
[----:B------:R-:W-:Y:S02]  /*bec0*/  IMAD.U32 R5, RZ, RZ, UR5 ;  /* 0x00000005ff057e24 */ /* 0x000fe4000f8e00ff */
[----:B------:R-:W-:-:S03]  /*bed0*/  IMAD.WIDE.U32 R36, R36, 0x4, R4 ;  /* 0x0000000424247825 */ /* 0x000fc600078e0004 */
[----:B------:R-:W-:-:S05]  /*bee0*/  IADD3 R0, P1, PT, R36, 0x12000, RZ ;  /* 0x0001200024007810 */ /* 0x000fca0007f3e0ff */
[----:B------:R-:W-:Y:S01]  /*bef0*/  IMAD.X R39, RZ, RZ, R37, P1 ;  /* 0x000000ffff277224 */ /* 0x000fe200008e0625 */
[----:B--2-4-:R-:W-:Y:S07]  /*bf00*/  @!P0 BRA `(.L_x_214) ;  /* 0x0000000800ec8947 */ /* 0x014fee0003800000 */
[----:B------:R-:W-:Y:S01]  /*bf10*/  IADD3 R5, P0, PT, R36, 0x12010, RZ ;  /* 0x0001201024057810 */ /* 0x000fe20007f1e0ff */
[----:B------:R-:W-:Y:S01]  /*bf20*/  UMOV UR18, URZ ;  /* 0x000000ff00127c82 */ /* 0x000fe20008000000 */
[----:B------:R-:W-:Y:S01]  /*bf30*/  LOP3.LUT R40, R77, 0x7ffffffe, RZ, 0xc0, !PT ;  /* 0x7ffffffe4d287812 */ /* 0x000fe200078ec0ff */
[----:B------:R-:W-:Y:S01]  /*bf40*/  UMOV UR9, URZ ;  /* 0x000000ff00097c82 */ /* 0x000fe20008000000 */
[C---:B------:R-:W-:Y:S01]  /*bf50*/  SHF.R.U64 R4, R0.reuse, 0x3, R39 ;  /* 0x0000000300047819 */ /* 0x040fe20000001227 */
[----:B------:R-:W-:Y:S01]  /*bf60*/  IMAD.X R43, RZ, RZ, R37, P0 ;  /* 0x000000ffff2b7224 */ /* 0x000fe200000e0625 */
[----:B------:R-:W-:Y:S01]  /*bf70*/  UMOV UR27, URZ ;  /* 0x000000ff001b7c82 */ /* 0x000fe20008000000 */
[----:B------:R-:W-:Y:S01]  /*bf80*/  IMAD.MOV R40, RZ, RZ, -R40 ;  /* 0x000000ffff287224 */ /* 0x000fe200078e0a28 */
[----:B------:R-:W-:Y:S02]  /*bf90*/  LOP3.LUT R38, R0, 0x70, R4, 0x78, !PT ;  /* 0x0000007000267812 */ /* 0x000fe400078e7804 */
[----:B------:R-:W-:-:S04]  /*bfa0*/  SHF.R.U64 R6, R5, 0x3, R43 ;  /* 0x0000000305067819 */ /* 0x000fc8000000122b */
[----:B------:R-:W-:Y:S02]  /*bfb0*/  LOP3.LUT R42, R5, 0x70, R6, 0x78, !PT ;  /* 0x00000070052a7812 */ /* 0x000fe400078e7806 */
.L_x_231:
[----:B------:R-:W-:-:S09]  /*bfc0*/  UISETP.NE.AND UP1, UPT, UR62, 0x4, UPT ;  /* 0x000000043e00788c */ /* 0x000fd2000bf25270 */
[----:B-1----:R-:W-:Y:S05]  /*bfd0*/  BRA.U !UP1, `(.L_x_215) ;  /* 0x0000000109047547 */ /* 0x002fea000b800000 */
[----:B------:R-:W-:Y:S05]  /*bfe0*/  BPT.TRAP 0x1 ;  /* 0x000000040000795c */ /* 0x000fea0000300000 */
.L_x_215:
[----:B------:R-:W-:-:S04]  /*bff0*/  SHF.L.U32 R5, RZ, 0x1f, RZ ;  /* 0x0000001fff057819 */ /* 0x000fc800000006ff */
[----:B------:R-:W1:Y:S02]  /*c000*/  SYNCS.PHASECHK.TRANS64.TRYWAIT P0, [UR7+0x1a870], R5 ;  /* 0x01a87005ff0075a7 */ /* 0x000e640008001107 */
[----:B-1----:R-:W-:Y:S05]  /*c010*/  @!P0 BRA `(.L_x_216) ;  /* 0x0000001800fc8947 */ /* 0x002fea0003800000 */
.L_x_298:
[----:B------:R-:W-:-:S13]  /*c020*/  R2UR UR4, R3 ;  /* 0x00000000030472ca */ /* 0x000fda00000e0000 */
[----:B-1----:R-:W1:Y:S01]  /*c030*/  LDTM.x32 R4, tmem[UR4] ;  /* 0x00000004000479ee */ /* 0x002e6200082c0000 */
[----:B------:R-:W-:Y:S01]  /*c040*/  NOP ;  /* 0x0000000000007918 */ /* 0x000fe20000000000 */
[----:B------:R-:W-:Y:S05]  /*c050*/  BRA.U !UP1, `(.L_x_217) ;  /* 0x0000000109087547 */ /* 0x000fea000b800000 */
[----:B------:R-:W-:Y:S05]  /*c060*/  BPT.TRAP 0x1 ;  /* 0x000000040000795c */ /* 0x000fea0000300000 */
[----:B------:R-:W-:Y:S05]  /*c070*/  BPT.TRAP 0x1 ;  /* 0x000000040000795c */ /* 0x000fea0000300000 */
.L_x_217:
[C---:B------:R-:W-:Y:S01]  /*c080*/  IADD3 R41, P1, PT, R36.reuse, 0x12020, RZ ;  /* 0x0001202024297810 */ /* 0x040fe20007f3e0ff */
[----:B------:R-:W-:Y:S01]  /*c090*/  UIADD3 UR4, UPT, UPT, UR7, 0x1a878, URZ ;  /* 0x0001a87807047890 */ /* 0x000fe2000fffe0ff */
[C---:B------:R-:W-:Y:S01]  /*c0a0*/  IADD3 R45, P0, PT, R36.reuse, 0x12030, RZ ;  /* 0x00012030242d7810 */ /* 0x040fe20007f1e0ff */
[----:B------:R-:W-:Y:S01]  /*c0b0*/  BSSY.RECONVERGENT B0, `(.L_x_218) ;  /* 0x000001d000007945 */ /* 0x000fe20003800200 */
[C---:B------:R-:W-:Y:S01]  /*c0c0*/  IADD3 R47, P2, PT, R36.reuse, 0x12060, RZ ;  /* 0x00012060242f7810 */ /* 0x040fe20007f5e0ff */
[--C-:B------:R-:W-:Y:S01]  /*c0d0*/  IMAD.X R61, RZ, RZ, R37.reuse, P1 ;  /* 0x000000ffff3d7224 */ /* 0x100fe200008e0625 */
[----:B------:R-:W-:Y:S01]  /*c0e0*/  IADD3 R49, P1, PT, R36, 0x12070, RZ ;  /* 0x0001207024317810 */ /* 0x000fe20007f3e0ff */
[----:B------:R-:W-:Y:S01]  /*c0f0*/  IMAD.X R59, RZ, RZ, R37, P0 ;  /* 0x000000ffff3b7224 */ /* 0x000fe200000e0625 */
[----:B------:R-:W-:Y:S01]  /*c100*/  ISETP.NE.AND P0, PT, RZ, UR9, PT ;  /* 0x00000009ff007c0c */ /* 0x000fe2000bf05270 */
[----:B------:R-:W-:Y:S01]  /*c110*/  UPRMT UR8, UR12, 0x654, UR4 ;  /* 0x000006540c087896 */ /* 0x000fe20008000004 */
[----:B------:R-:W-:Y:S01]  /*c120*/  SHF.R.U64 R44, R41, 0x3, R61 ;  /* 0x00000003292c7819 */ /* 0x000fe2000000123d */
[----:B------:R-:W-:Y:S01]  /*c130*/  IMAD.X R53, RZ, RZ, R37, P2 ;  /* 0x000000ffff357224 */ /* 0x000fe200010e0625 */
[----:B------:R-:W-:Y:S01]  /*c140*/  SHF.R.U64 R46, R45, 0x3, R59 ;  /* 0x000000032d2e7819 */ /* 0x000fe2000000123b */
[----:B------:R-:W-:Y:S01]  /*c150*/  IMAD.X R51, RZ, RZ, R37, P1 ;  /* 0x000000ffff337224 */ /* 0x000fe200008e0625 */
[----:B------:R-:W-:-:S02]  /*c160*/  LOP3.LUT R60, R41, 0x70, R44, 0x78, !PT ;  /* 0x00000070293c7812 */ /* 0x000fc400078e782c */
[----:B------:R-:W-:Y:S02]  /*c170*/  LOP3.LUT R58, R45, 0x70, R46, 0x78, !PT ;  /* 0x000000702d3a7812 */ /* 0x000fe400078e782e */
[----:B------:R-:W-:Y:S01]  /*c180*/  ISETP.EQ.AND P0, PT, R2, RZ, P0 ;  /* 0x000000ff0200720c */ /* 0x000fe20000702270 */
[----:B-1----:R-:W-:Y:S01]  /*c190*/  SYNCS.ARRIVE.TRANS64.RED.A1T0 RZ, [UR8], RZ ;  /* 0x000000ffffff79a7 */ /* 0x002fe20008100408 */
[C---:B------:R-:W-:Y:S02]  /*c1a0*/  IADD3 R41, P4, PT, R36.reuse, 0x12040, RZ ;  /* 0x0001204024297810 */ /* 0x040fe40007f9e0ff */
[----:B------:R-:W-:Y:S02]  /*c1b0*/  IADD3 R45, P3, PT, R36, 0x12050, RZ ;  /* 0x00012050242d7810 */ /* 0x000fe40007f7e0ff */
[----:B------:R-:W-:Y:S01]  /*c1c0*/  SHF.R.U64 R48, R47, 0x3, R53 ;  /* 0x000000032f307819 */ /* 0x000fe20000001235 */
[----:B------:R-:W-:Y:S01]  /*c1d0*/  IMAD.X R57, RZ, RZ, R37, P4 ;  /* 0x000000ffff397224 */ /* 0x000fe200020e0625 */
[----:B------:R-:W-:Y:S01]  /*c1e0*/  SHF.R.U64 R50, R49, 0x3, R51 ;  /* 0x0000000331327819 */ /* 0x000fe20000001233 */
[----:B------:R-:W-:Y:S01]  /*c1f0*/  IMAD.X R55, RZ, RZ, R37, P3 ;  /* 0x000000ffff377224 */ /* 0x000fe200018e0625 */
[----:B------:R-:W-:-:S02]  /*c200*/  LOP3.LUT R52, R47, 0x70, R48, 0x78, !PT ;  /* 0x000000702f347812 */ /* 0x000fc400078e7830 */
[----:B------:R-:W-:Y:S02]  /*c210*/  SHF.R.U64 R44, R41, 0x3, R57 ;  /* 0x00000003292c7819 */ /* 0x000fe40000001239 */
[----:B------:R-:W-:Y:S02]  /*c220*/  SHF.R.U64 R46, R45, 0x3, R55 ;  /* 0x000000032d2e7819 */ /* 0x000fe40000001237 */
[----:B------:R-:W-:Y:S02]  /*c230*/  LOP3.LUT R56, R41, 0x70, R44, 0x78, !PT ;  /* 0x0000007029387812 */ /* 0x000fe400078e782c */
[----:B------:R-:W-:Y:S02]  /*c240*/  LOP3.LUT R54, R45, 0x70, R46, 0x78, !PT ;  /* 0x000000702d367812 */ /* 0x000fe400078e782e */
[----:B------:R-:W-:Y:S01]  /*c250*/  LOP3.LUT R50, R49, 0x70, R50, 0x78, !PT ;  /* 0x0000007031327812 */ /* 0x000fe200078e7832 */
[----:B------:R-:W-:Y:S05]  /*c260*/  @!P0 BRA `(.L_x_219) ;  /* 0x0000000000048947 */ /* 0x000fea0003800000 */
[----:B------:R-:W-:-:S04]  /*c270*/  DEPBAR.LE SB0, 0x1 ;  /* 0x000080400000791a */ /* 0x000fc80000000000 */
.L_x_219:
[----:B------:R-:W-:Y:S05]  /*c280*/  BSYNC.RECONVERGENT B0 ;  /* 0x0000000000007941 */ /* 0x000fea0003800200 */
.L_x_218:
[----:B------:R-:W-:Y:S01]  /*c290*/  BAR.SYNC.DEFER_BLOCKING 0x2, 0x80 ;  /* 0x0082000000007b1d */ /* 0x000fe20000010000 */
[----:B------:R-:W-:-:S05]  /*c2a0*/  ISETP.NE.AND P5, PT, R2, RZ, PT ;  /* 0x000000ff0200720c */ /* 0x000fca0003fa5270 */
[----:B------:R-:W-:Y:S01]  /*c2b0*/  BSSY.RECONVERGENT B0, `(.L_x_220) ;  /* 0x000001f000007945 */ /* 0x000fe20003800200 */
[----:B------:R1:W-:Y:S04]  /*c2c0*/  ST.E.128 desc[UR10][R38.64], R4 ;  /* 0x0000000426007985 */ /* 0x0003e8000c101d0a */
[----:B------:R1:W-:Y:S04]  /*c2d0*/  ST.E.128 desc[UR10][R42.64], R8 ;  /* 0x000000082a007985 */ /* 0x0003e8000c101d0a */
[----:B------:R1:W-:Y:S04]  /*c2e0*/  ST.E.128 desc[UR10][R60.64], R12 ;  /* 0x0000000c3c007985 */ /* 0x0003e8000c101d0a */
[----:B------:R1:W-:Y:S04]  /*c2f0*/  ST.E.128 desc[UR10][R58.64], R16 ;  /* 0x000000103a007985 */ /* 0x0003e8000c101d0a */
[----:B------:R1:W-:Y:S04]  /*c300*/  ST.E.128 desc[UR10][R56.64], R20 ;  /* 0x0000001438007985 */ /* 0x0003e8000c101d0a */
[----:B------:R1:W-:Y:S04]  /*c310*/  ST.E.128 desc[UR10][R54.64], R24 ;  /* 0x0000001836007985 */ /* 0x0003e8000c101d0a */
[----:B------:R1:W-:Y:S04]  /*c320*/  ST.E.128 desc[UR10][R52.64], R28 ;  /* 0x0000001c34007985 */ /* 0x0003e8000c101d0a */
[----:B------:R1:W-:Y:S01]  /*c330*/  ST.E.128 desc[UR10][R50.64], R32 ;  /* 0x0000002032007985 */ /* 0x0003e2000c101d0a */
[----:B------:R-:W-:Y:S01]  /*c340*/  @!PT LDS RZ, [RZ] ;  /* 0x00000000fffff984 */ /* 0x000fe20000000800 */
[----:B------:R-:W-:Y:S01]  /*c350*/  @!PT LDS RZ, [RZ] ;  /* 0x00000000fffff984 */ /* 0x000fe20000000800 */
[----:B------:R-:W-:Y:S01]  /*c360*/  @!PT LDS RZ, [RZ] ;  /* 0x00000000fffff984 */ /* 0x000fe20000000800 */
[----:B------:R-:W-:Y:S01]  /*c370*/  @!PT LDS RZ, [RZ] ;  /* 0x00000000fffff984 */ /* 0x000fe20000000800 */
[----:B------:R2:W-:Y:S06]  /*c380*/  MEMBAR.ALL.CTA ;  /* 0x0000000000007992 */ /* 0x0005ec0000008000 */
[----:B--2---:R-:W2:Y:S02]  /*c390*/  FENCE.VIEW.ASYNC.S ;  /* 0x00000000000073c6 */ /* 0x004ea40000000000 */
[----:B--2---:R-:W-:Y:S06]  /*c3a0*/  BAR.SYNC.DEFER_BLOCKING 0x2, 0x80 ;  /* 0x0082000000007b1d */ /* 0x004fec0000010000 */
[----:B------:R-:W-:Y:S05]  /*c3b0*/  @P5 BRA `(.L_x_221) ;  /* 0x0000000000385947 */ /* 0x000fea0003800000 */
[----:B------:R-:W-:Y:S01]  /*c3c0*/  UIADD3 UR4, UP0, UPT, UR22, 0x500, URZ ;  /* 0x0000050016047890 */ /* 0x000fe2000ff1e0ff */
[----:B------:R-:W-:Y:S01]  /*c3d0*/  PLOP3.LUT P1, PT, PT, PT, PT, 0x80, 0x8 ;  /* 0x000000000008781c */ /* 0x000fe20003f2f070 */
[----:B------:R-:W-:Y:S02]  /*c3e0*/  USHF.L.U32 UR26, UR18, 0x7, URZ ;  /* 0x00000007121a7899 */ /* 0x000fe400080006ff */
[----:B------:R-:W-:Y:S02]  /*c3f0*/  UIADD3 UR24, UPT, UPT, UR7, 0x12000, URZ ;  /* 0x0001200007187890 */ /* 0x000fe4000fffe0ff */
[----:B------:R-:W-:Y:S01]  /*c400*/  UIADD3.X UR5, UPT, UPT, URZ, UR23, URZ, UP0, !UPT ;  /* 0x00000017ff057290 */ /* 0x000fe200087fe4ff */
[----:B------:R-:W-:-:S11]  /*c410*/  UMOV UR25, URZ ;  /* 0x000000ff00197c82 */ /* 0x000fd60008000000 */
.L_x_222:
[----:B------:R-:W-:Y:S01]  /*c420*/  @P1 ELECT P2, URZ, PT ;  /* 0x0000000000ff182f */ /* 0x000fe20003840000 */
[----:B------:R-:W-:Y:S01]  /*c430*/  UMOV UR28, UR13 ;  /* 0x0000000d001c7c82 */ /* 0x000fe20008000000 */
[----:B------:R-:W-:Y:S02]  /*c440*/  UMOV UR29, UR14 ;  /* 0x0000000e001d7c82 */ /* 0x000fe40008000000 */
[----:B------:R2:W-:Y:S09]  /*c450*/  UTMAREDG.5D.ADD [UR24], [UR4] ;  /* 0x00000018040073b6 */ /* 0x0005f20008020000 */
[----:B------:R-:W-:-:S02]  /*c460*/  @P2 PLOP3.LUT P1, PT, P2, PT, PT, 0x8, 0x80 ;  /* 0x000000000080281c */ /* 0x000fc4000172e170 */
[----:B------:R-:W-:-:S11]  /*c470*/  PLOP3.LUT P2, PT, PT, PT, PT, 0x8, 0x80 ;  /* 0x000000000080781c */ /* 0x000fd60003f4e170 */
[----:B--2---:R-:W-:Y:S05]  /*c480*/  @P1 BRA.U.ANY `(.L_x_222) ;  /* 0xfffffffd00e41947 */ /* 0x004fea000393ffff */
[----:B------:R0:W-:Y:S02]  /*c490*/  UTMACMDFLUSH ;  /* 0x00000000000079b7 */ /* 0x0001e40000000000 */
.L_x_221:
[----:B------:R-:W-:Y:S05]  /*c4a0*/  BSYNC.RECONVERGENT B0 ;  /* 0x0000000000007941 */ /* 0x000fea0003800200 */
.L_x_220:
[----:B------:R-:W-:Y:S02]  /*c4b0*/  UIADD3 UR4, UPT, UPT, UR18, 0x1, URZ ;  /* 0x0000000112047890 */ /* 0x000fe4000fffe0ff */
[----:B------:R-:W-:Y:S02]  /*c4c0*/  UIADD3 UR19, UPT, UPT, UR27, 0x1, URZ ;  /* 0x000000011b137890 */ /* 0x000fe4000fffe0ff */
[----:B------:R-:W-:-:S04]  /*c4d0*/  UISETP.NE.AND UP0, UPT, UR4, UR30, UPT ;  /* 0x0000001e0400728c */ /* 0x000fc8000bf05270 */
[----:B------:R-:W-:-:S07]  /*c4e0*/  USEL UR6, UR4, URZ, UP0 ;  /* 0x000000ff04067287 */ /* 0x000fce0008000000 */
[----:B------:R-:W-:Y:S01]  /*c4f0*/  @UP0 UIADD3 UR19, UPT, UPT, UR27, URZ, URZ ;  /* 0x000000ff1b130290 */ /* 0x000fe2000fffe0ff */
[----:B------:R-:W-:Y:S11]  /*c500*/  BRA.U !UP1, `(.L_x_223) ;  /* 0x0000000109047547 */ /* 0x000ff6000b800000 */
[----:B------:R-:W-:Y:S05]  /*c510*/  BPT.TRAP 0x1 ;  /* 0x000000040000795c */ /* 0x000fea0000300000 */
.L_x_223:
[----:B-1----:R-:W-:-:S05]  /*c520*/  HFMA2 R5, -RZ, RZ, 0, 5.9604644775390625e-08 ;  /* 0x00000001ff057431 */ /* 0x002fca00000001ff */
[----:B------:R-:W-:-:S04]  /*c530*/  SHF.L.U32 R5, R5, 0x1f, RZ ;  /* 0x0000001f05057819 */ /* 0x000fc800000006ff */
[----:B------:R-:W1:Y:S02]  /*c540*/  SYNCS.PHASECHK.TRANS64.TRYWAIT P1, [UR7+0x1a870], R5 ;  /* 0x01a87005ff0075a7 */ /* 0x000e640008021107 */
[----:B-1----:R-:W-:Y:S05]  /*c550*/  @!P1 BRA `(.L_x_224) ;  /* 0x0000001400c49947 */ /* 0x002fea0003800000 */
.L_x_300:
[----:B------:R-:W-:-:S13]  /*c560*/  R2UR UR4, R3 ;  /* 0x00000000030472ca */ /* 0x000fda00000e0000 */
[----:B-1----:R-:W1:Y:S01]  /*c570*/  LDTM.x32 R4, tmem[UR4] ;  /* 0x00000004000479ee */ /* 0x002e6200082c0000 */
[----:B------:R-:W-:Y:S01]  /*c580*/  NOP ;  /* 0x0000000000007918 */ /* 0x000fe20000000000 */
[----:B------:R-:W-:Y:S05]  /*c590*/  BRA.U !UP1, `(.L_x_225) ;  /* 0x0000000109087547 */ /* 0x000fea000b800000 */
[----:B------:R-:W-:Y:S05]  /*c5a0*/  BPT.TRAP 0x1 ;  /* 0x000000040000795c */ /* 0x000fea0000300000 */
[----:B------:R-:W-:Y:S05]  /*c5b0*/  BPT.TRAP 0x1 ;  /* 0x000000040000795c */ /* 0x000fea0000300000 */
.L_x_225:
[C---:B------:R-:W-:Y:S01]  /*c5c0*/  IADD3 R41, P4, PT, R36.reuse, 0x16000, RZ ;  /* 0x0001600024297810 */ /* 0x040fe20007f9e0ff */
[----:B-1----:R-:W-:Y:S01]  /*c5d0*/  SYNCS.ARRIVE.TRANS64.RED.A1T0 RZ, [UR8], RZ ;  /* 0x000000ffffff79a7 */ /* 0x002fe20008100408 */
[C---:B------:R-:W-:Y:S01]  /*c5e0*/  IADD3 R45, P3, PT, R36.reuse, 0x16010, RZ ;  /* 0x00016010242d7810 */ /* 0x040fe20007f7e0ff */
[----:B------:R-:W-:Y:S01]  /*c5f0*/  BSSY.RECONVERGENT B0, `(.L_x_226) ;  /* 0x0000021000007945 */ /* 0x000fe20003800200 */
[C---:B------:R-:W-:Y:S01]  /*c600*/  IADD3 R47, P2, PT, R36.reuse, 0x16020, RZ ;  /* 0x00016020242f7810 */ /* 0x040fe20007f5e0ff */
[--C-:B------:R-:W-:Y:S01]  /*c610*/  IMAD.X R57, RZ, RZ, R37.reuse, P4 ;  /* 0x000000ffff397224 */ /* 0x100fe200020e0625 */
[----:B------:R-:W-:Y:S01]  /*c620*/  IADD3 R49, P1, PT, R36, 0x16030, RZ ;  /* 0x0001603024317810 */ /* 0x000fe20007f3e0ff */
[--C-:B------:R-:W-:Y:S02]  /*c630*/  IMAD.X R55, RZ, RZ, R37.reuse, P3 ;  /* 0x000000ffff377224 */ /* 0x100fe400018e0625 */
[----:B------:R-:W-:Y:S01]  /*c640*/  IMAD.X R53, RZ, RZ, R37, P2 ;  /* 0x000000ffff357224 */ /* 0x000fe200010e0625 */
[----:B------:R-:W-:Y:S01]  /*c650*/  SHF.R.U64 R44, R41, 0x3, R57 ;  /* 0x00000003292c7819 */ /* 0x000fe20000001239 */
[----:B------:R-:W-:Y:S01]  /*c660*/  IMAD.X R51, RZ, RZ, R37, P1 ;  /* 0x000000ffff337224 */ /* 0x000fe200008e0625 */
[----:B------:R-:W-:-:S02]  /*c670*/  SHF.R.U64 R46, R45, 0x3, R55 ;  /* 0x000000032d2e7819 */ /* 0x000fc40000001237 */
[----:B------:R-:W-:Y:S02]  /*c680*/  SHF.R.U64 R48, R47, 0x3, R53 ;  /* 0x000000032f307819 */ /* 0x000fe40000001235 */
[----:B------:R-:W-:Y:S02]  /*c690*/  SHF.R.U64 R50, R49, 0x3, R51 ;  /* 0x0000000331327819 */ /* 0x000fe40000001233 */
[----:B------:R-:W-:Y:S02]  /*c6a0*/  LOP3.LUT R56, R41, 0x70, R44, 0x78, !PT ;  /* 0x0000007029387812 */ /* 0x000fe400078e782c */
[----:B------:R-:W-:Y:S02]  /*c6b0*/  LOP3.LUT R54, R45, 0x70, R46, 0x78, !PT ;  /* 0x000000702d367812 */ /* 0x000fe400078e782e */
[----:B------:R-:W-:Y:S02]  /*c6c0*/  LOP3.LUT R52, R47, 0x70, R48, 0x78, !PT ;  /* 0x000000702f347812 */ /* 0x000fe400078e7830 */
[----:B------:R-:W-:-:S02]  /*c6d0*/  LOP3.LUT R50, R49, 0x70, R50, 0x78, !PT ;  /* 0x0000007031327812 */ /* 0x000fc400078e7832 */
[C---:B------:R-:W-:Y:S02]  /*c6e0*/  IADD3 R41, P4, PT, R36.reuse, 0x16040, RZ ;  /* 0x0001604024297810 */ /* 0x040fe40007f9e0ff */
[C---:B------:R-:W-:Y:S02]  /*c6f0*/  IADD3 R45, P3, PT, R36.reuse, 0x16050, RZ ;  /* 0x00016050242d7810 */ /* 0x040fe40007f7e0ff */
        /* <DEDUP_REMOVED lines=13> */
[----:B------:R-:W-:Y:S01]  /*c7d0*/  LOP3.LUT R58, R49, 0x70, R58, 0x78, !PT ;  /* 0x00000070313a7812 */ /* 0x000fe200078e783a */
[----:B------:R-:W-:Y:S05]  /*c7e0*/  @!P0 BRA `(.L_x_227) ;  /* 0x0000000000048947 */ /* 0x000fea0003800000 */
[----:B------:R-:W-:-:S04]  /*c7f0*/  DEPBAR.LE SB0, 0x1 ;  /* 0x000080400000791a */ /* 0x000fc80000000000 */
.L_x_227:
[----:B------:R-:W-:Y:S05]  /*c800*/  BSYNC.RECONVERGENT B0 ;  /* 0x0000000000007941 */ /* 0x000fea0003800200 */
.L_x_226:
[----:B------:R-:W-:Y:S06]  /*c810*/  BAR.SYNC.DEFER_BLOCKING 0x2, 0x80 ;  /* 0x0082000000007b1d */ /* 0x000fec0000010000 */
        /* <DEDUP_REMOVED lines=23> */
.L_x_230:
        /* <DEDUP_REMOVED lines=8> */
.L_x_229:
[----:B------:R-:W-:Y:S05]  /*ca10*/  BSYNC.RECONVERGENT B0 ;  /* 0x0000000000007941 */ /* 0x000fea0003800200 */
.L_x_228:
[----:B------:R-:W-:Y:S01]  /*ca20*/  IADD3 R40, PT, PT, R40, 0x2, RZ ;  /* 0x0000000228287810 */ /* 0x000fe20007ffe0ff */
[----:B------:R-:W-:Y:S02]  /*ca30*/  UIADD3 UR4, UPT, UPT, UR6, 0x1, URZ ;  /* 0x0000000106047890 */ /* 0x000fe4000fffe0ff */
[----:B------:R-:W-:Y:S01]  /*ca40*/  UIADD3 UR27, UPT, UPT, UR19, 0x1, URZ ;  /* 0x00000001131b7890 */ /* 0x000fe2000fffe0ff */
[----:B------:R-:W-:Y:S01]  /*ca50*/  ISETP.NE.AND P0, PT, R40, RZ, PT ;  /* 0x000000ff2800720c */ /* 0x000fe20003f05270 */
[----:B------:R-:W-:Y:S02]  /*ca60*/  UISETP.NE.AND UP0, UPT, UR4, UR30, UPT ;  /* 0x0000001e0400728c */ /* 0x000fe4000bf05270 */
[----:B------:R-:W-:Y:S02]  /*ca70*/  UIADD3 UR9, UPT, UPT, UR9, 0x2, URZ ;  /* 0x0000000209097890 */ /* 0x000fe4000fffe0ff */
[----:B------:R-:W-:-:S07]  /*ca80*/  USEL UR18, UR4, URZ, UP0 ;  /* 0x000000ff04127287 */ /* 0x000fce0008000000 */
[----:B------:R-:W-:Y:S01]  /*ca90*/  @UP0 UIADD3 UR27, UPT, UPT, UR19, URZ, URZ ;  /* 0x000000ff131b0290 */ /* 0x000fe2000fffe0ff */
[----:B------:R-:W-:Y:S11]  /*caa0*/  @P0 BRA `(.L_x_231) ;  /* 0xfffffff400440947 */ /* 0x000ff6000383ffff */
[----:B------:R-:W-:-:S06]  /*cab0*/  USHF.L.U32 UR18, UR18, 0x7, URZ ;  /* 0x0000000712127899 */ /* 0x000fcc00080006ff */
.L_x_214:
[----:B-1----:R-:W-:-:S04]  /*cac0*/  LOP3.LUT R4, R77, 0x1, RZ, 0xc0, !PT ;  /* 0x000000014d047812 */ /* 0x002fc800078ec0ff */
[----:B------:R-:W-:-:S13]  /*cad0*/  ISETP.NE.U32.AND P0, PT, R4, 0x1, PT ;  /* 0x000000010400780c */ /* 0x000fda0003f05070 */
[----:B------:R-:W-:Y:S05]  /*cae0*/  @P0 BRA `(.L_x_232) ;  /* 0x0000000400580947 */ /* 0x000fea0003800000 */
[----:B------:R-:W-:-:S09]  /*caf0*/  UISETP.NE.AND UP0, UPT, UR62, 0x4, UPT ;  /* 0x000000043e00788c */ /* 0x000fd2000bf05270 */
[----:B------:R-:W-:Y:S05]  /*cb00*/  BRA.U !UP0, `(.L_x_233) ;  /* 0x0000000108047547 */ /* 0x000fea000b800000 */
[----:B------:R-:W-:Y:S05]  /*cb10*/  BPT.TRAP 0x1 ;  /* 0x000000040000795c */ /* 0x000fea0000300000 */
.L_x_233:
[----:B------:R-:W-:-:S04]  /*cb20*/  SHF.L.U32 R5, RZ, 0x1f, RZ ;  /* 0x0000001fff057819 */ /* 0x000fc800000006ff */
[----:B------:R-:W1:Y:S02]  /*cb30*/  SYNCS.PHASECHK.TRANS64.TRYWAIT P0, [UR7+0x1a870], R5 ;  /* 0x01a87005ff0075a7 */ /* 0x000e640008001107 */
[----:B-1----:R-:W-:Y:S05]  /*cb40*/  @!P0 BRA `(.L_x_234) ;  /* 0x0000001000608947 */ /* 0x002fea0003800000 */
.L_x_302:
[----:B------:R-:W-:-:S13]  /*cb50*/  R2UR UR4, R3 ;  /* 0x00000000030472ca */ /* 0x000fda00000e0000 */
[----:B-1----:R-:W1:Y:S01]  /*cb60*/  LDTM.x32 R4, tmem[UR4] ;  /* 0x00000004000479ee */ /* 0x002e6200082c0000 */
[----:B------:R-:W-:Y:S01]  /*cb70*/  NOP ;  /* 0x0000000000007918 */ /* 0x000fe20000000000 */
[----:B------:R-:W-:Y:S05]  /*cb80*/  BRA.U !UP0, `(.L_x_235) ;  /* 0x0000000108087547 */ /* 0x000fea000b800000 */
[----:B------:R-:W-:Y:S05]  /*cb90*/  BPT.TRAP 0x1 ;  /* 0x000000040000795c */ /* 0x000fea0000300000 */
[----:B------:R-:W-:Y:S05]  /*cba0*/  BPT.TRAP 0x1 ;  /* 0x000000040000795c */ /* 0x000fea0000300000 */
.L_x_235:
[----:B------:R-:W-:Y:S01]  /*cbb0*/  IADD3 R3, P0, PT, R36, 0x12010, RZ ;  /* 0x0001201024037810 */ /* 0x000fe20007f1e0ff */
[----:B------:R-:W-:Y:S01]  /*cbc0*/  UIADD3 UR4, UPT, UPT, UR7, 0x1a878, URZ ;  /* 0x0001a87807047890 */ /* 0x000fe2000fffe0ff */
[----:B------:R-:W-:Y:S01]  /*cbd0*/  SHF.R.U64 R58, R0, 0x3, R39 ;  /* 0x00000003003a7819 */ /* 0x000fe20000001227 */
[----:B------:R-:W-:Y:S01]  /*cbe0*/  BSSY.RECONVERGENT B0, `(.L_x_236) ;  /* 0x0000024000007945 */ /* 0x000fe20003800200 */
[----:B------:R-:W-:Y:S01]  /*cbf0*/  ISETP.NE.AND P6, PT, R77, 0x1, PT ;  /* 0x000000014d00780c */ /* 0x000fe20003fc5270 */
[----:B------:R-:W-:Y:S01]  /*cc00*/  IMAD.X R55, RZ, RZ, R37, P0 ;  /* 0x000000ffff377224 */ /* 0x000fe200000e0625 */
[C---:B------:R-:W-:Y:S01]  /*cc10*/  IADD3 R43, P5, PT, R36.reuse, 0x12020, RZ ;  /* 0x00012020242b7810 */ /* 0x040fe20007fbe0ff */
[----:B------:R-:W-:Y:S01]  /*cc20*/  UPRMT UR4, UR12, 0x654, UR4 ;  /* 0x000006540c047896 */ /* 0x000fe20008000004 */
[----:B------:R-:W-:Y:S01]  /*cc30*/  IADD3 R42, P4, PT, R36, 0x12030, RZ ;  /* 0x00012030242a7810 */ /* 0x000fe20007f9e0ff */
[----:B------:R-:W-:Y:S01]  /*cc40*/  IMAD.MOV.U32 R59, RZ, RZ, R39 ;  /* 0x000000ffff3b7224 */ /* 0x000fe200078e0027 */
[----:B------:R-:W-:Y:S01]  /*cc50*/  LOP3.LUT R58, R0, 0x70, R58, 0x78, !PT ;  /* 0x00000070003a7812 */ /* 0x000fe200078e783a */
[--C-:B------:R-:W-:Y:S01]  /*cc60*/  IMAD.X R53, RZ, RZ, R37.reuse, P5 ;  /* 0x000000ffff357224 */ /* 0x100fe200028e0625 */
[C---:B------:R-:W-:Y:S01]  /*cc70*/  IADD3 R41, P3, PT, R36.reuse, 0x12040, RZ ;  /* 0x0001204024297810 */ /* 0x040fe20007f7e0ff */
[----:B------:R-:W-:Y:S01]  /*cc80*/  IMAD.X R51, RZ, RZ, R37, P4 ;  /* 0x000000ffff337224 */ /* 0x000fe200020e0625 */
[----:B------:R-:W-:-:S02]  /*cc90*/  IADD3 R40, P2, PT, R36, 0x12050, RZ ;  /* 0x0001205024287810 */ /* 0x000fc40007f5e0ff */
[C---:B------:R-:W-:Y:S01]  /*cca0*/  IADD3 R38, P1, PT, R36.reuse, 0x12060, RZ ;  /* 0x0001206024267810 */ /* 0x040fe20007f3e0ff */
[--C-:B------:R-:W-:Y:S01]  /*ccb0*/  IMAD.X R49, RZ, RZ, R37.reuse, P3 ;  /* 0x000000ffff317224 */ /* 0x100fe200018e0625 */
[----:B------:R-:W-:Y:S01]  /*ccc0*/  IADD3 R0, P0, PT, R36, 0x12070, RZ ;  /* 0x0001207024007810 */ /* 0x000fe20007f1e0ff */
[--C-:B------:R-:W-:Y:S01]  /*ccd0*/  IMAD.X R47, RZ, RZ, R37.reuse, P2 ;  /* 0x000000ffff2f7224 */ /* 0x100fe200010e0625 */
[----:B------:R-:W-:Y:S01]  /*cce0*/  ISETP.NE.OR P6, PT, R2, RZ, !P6 ;  /* 0x000000ff0200720c */ /* 0x000fe200077c5670 */
[----:B------:R-:W-:Y:S01]  /*ccf0*/  IMAD.X R45, RZ, RZ, R37, P1 ;  /* 0x000000ffff2d7224 */ /* 0x000fe200008e0625 */
[----:B------:R-:W-:Y:S01]  /*cd00*/  SHF.R.U64 R44, R3, 0x3, R55 ;  /* 0x00000003032c7819 */ /* 0x000fe20000001237 */
[----:B------:R-:W-:Y:S01]  /*cd10*/  IMAD.X R57, RZ, RZ, R37, P0 ;  /* 0x000000ffff397224 */ /* 0x000fe200000e0625 */
[----:B------:R-:W-:Y:S01]  /*cd20*/  SHF.R.U64 R37, R43, 0x3, R53 ;  /* 0x000000032b257819 */ /* 0x000fe20000001235 */
[----:B-1----:R-:W-:Y:S01]  /*cd30*/  SYNCS.ARRIVE.TRANS64.RED.A1T0 RZ, [UR4], RZ ;  /* 0x000000ffffff79a7 */ /* 0x002fe20008100404 */
[----:B------:R-:W-:-:S02]  /*cd40*/  SHF.R.U64 R36, R42, 0x3, R51 ;  /* 0x000000032a247819 */ /* 0x000fc40000001233 */
[----:B------:R-:W-:Y:S02]  /*cd50*/  LOP3.LUT R54, R3, 0x70, R44, 0x78, !PT ;  /* 0x0000007003367812 */ /* 0x000fe400078e782c */
[----:B------:R-:W-:Y:S02]  /*cd60*/  LOP3.LUT R52, R43, 0x70, R37, 0x78, !PT ;  /* 0x000000702b347812 */ /* 0x000fe400078e7825 */
[----:B------:R-:W-:Y:S02]  /*cd70*/  LOP3.LUT R50, R42, 0x70, R36, 0x78, !PT ;  /* 0x000000702a327812 */ /* 0x000fe400078e7824 */
[----:B------:R-:W-:Y:S02]  /*cd80*/  SHF.R.U64 R42, R41, 0x3, R49 ;  /* 0x00000003292a7819 */ /* 0x000fe40000001231 */
[----:B------:R-:W-:Y:S02]  /*cd90*/  SHF.R.U64 R37, R40, 0x3, R47 ;  /* 0x0000000328257819 */ /* 0x000fe4000000122f */
[----:B------:R-:W-:-:S02]  /*cda0*/  SHF.R.U64 R36, R38, 0x3, R45 ;  /* 0x0000000326247819 */ /* 0x000fc4000000122d */
[----:B------:R-:W-:Y:S02]  /*cdb0*/  SHF.R.U64 R3, R0, 0x3, R57 ;  /* 0x0000000300037819 */ /* 0x000fe40000001239 */
[----:B------:R-:W-:Y:S02]  /*cdc0*/  LOP3.LUT R48, R41, 0x70, R42, 0x78, !PT ;  /* 0x0000007029307812 */ /* 0x000fe400078e782a */
[----:B------:R-:W-:Y:S02]  /*cdd0*/  LOP3.LUT R46, R40, 0x70, R37, 0x78, !PT ;  /* 0x00000070282e7812 */ /* 0x000fe400078e7825 */
[----:B------:R-:W-:Y:S02]  /*cde0*/  LOP3.LUT R44, R38, 0x70, R36, 0x78, !PT ;  /* 0x00000070262c7812 */ /* 0x000fe400078e7824 */
[----:B------:R-:W-:Y:S01]  /*cdf0*/  LOP3.LUT R56, R0, 0x70, R3, 0x78, !PT ;  /* 0x0000007000387812 */ /* 0x000fe200078e7803 */
[----:B------:R-:W-:Y:S05]  /*ce00*/  @P6 BRA `(.L_x_237) ;  /* 0x0000000000046947 */ /* 0x000fea0003800000 */
[----:B------:R-:W-:-:S04]  /*ce10*/  DEPBAR.LE SB0, 0x1 ;  /* 0x000080400000791a */ /* 0x000fc80000000000 */
.L_x_237:
[----:B------:R-:W-:Y:S05]  /*ce20*/  BSYNC.RECONVERGENT B0 ;  /* 0x0000000000007941 */ /* 0x000fea0003800200 */
.L_x_236:
        /* <DEDUP_REMOVED lines=21> */
[----:B------:R-:W-:Y:S02]  /*cf80*/  UIADD3 UR16, UPT, UPT, UR7, 0x12000, URZ ;  /* 0x0001200007107890 */ /* 0x000fe4000fffe0ff */
[----:B------:R-:W-:Y:S01]  /*cf90*/  UIADD3.X UR5, UPT, UPT, URZ, UR23, URZ, UP0, !UPT ;  /* 0x00000017ff057290 */ /* 0x000fe200087fe4ff */
[----:B------:R-:W-:-:S11]  /*cfa0*/  UMOV UR17, URZ ;  /* 0x000000ff00117c82 */ /* 0x000fd60008000000 */
.L_x_239:
[----:B------:R-:W-:Y:S01]  /*cfb0*/  @P0 ELECT P1, URZ, PT ;  /* 0x0000000000ff082f */ /* 0x000fe20003820000 */
[----:B------:R-:W-:Y:S01]  /*cfc0*/  UMOV UR19, UR27 ;  /* 0x0000001b00137c82 */ /* 0x000fe20008000000 */
[----:B------:R-:W-:Y:S01]  /*cfd0*/  UMOV UR20, UR13 ;  /* 0x0000000d00147c82 */ /* 0x000fe20008000000 */
[----:B------:R-:W-:Y:S02]  /*cfe0*/  UMOV UR21, UR14 ;  /* 0x0000000e00157c82 */ /* 0x000fe40008000000 */
[----:B------:R2:W-:Y:S08]  /*cff0*/  UTMAREDG.5D.ADD [UR16], [UR4] ;  /* 0x00000010040073b6 */ /* 0x0005f00008020000 */
[----:B------:R-:W-:-:S02]  /*d000*/  @P1 PLOP3.LUT P0, PT, P1, PT, PT, 0x8, 0x80 ;  /* 0x000000000080181c */ /* 0x000fc40000f0e170 */
[----:B------:R-:W-:-:S11]  /*d010*/  PLOP3.LUT P1, PT, PT, PT, PT, 0x8, 0x80 ;  /* 0x000000000080781c */ /* 0x000fd60003f2e170 */
[----:B--2---:R-:W-:Y:S05]  /*d020*/  @P0 BRA.U.ANY `(.L_x_239) ;  /* 0xfffffffd00e00947 */ /* 0x004fea000393ffff */
[----:B------:R0:W-:Y:S02]  /*d030*/  UTMACMDFLUSH ;  /* 0x00000000000079b7 */ /* 0x0001e40000000000 */
.L_x_238:
[----:B------:R-:W-:Y:S05]  /*d040*/  BSYNC.RECONVERGENT B0 ;  /* 0x0000000000007941 */ /* 0x000fea0003800200 */
.L_x_232:
[----:B------:R-:W-:-:S04]  /*d050*/  DEPBAR.LE SB0, 0x0 ;  /* 0x000080000000791a */ /* 0x000fc80000000000 */
[----:B------:R-:W-:Y:S05]  /*d060*/  EXIT ;  /* 0x000000000000794d */ /* 0x000fea0003800000 */
.L_x_55:
[----:B-1----:R-:W-:-:S07]  /*d070*/  MOV R0, UR14 ;  /* 0x0000000e00007c02 */ /* 0x002fce0008000f00 */
.L_x_240:
[----:B-1----:R1:W2:Y:S02]  /*d080*/  SYNCS.PHASECHK.TRANS64.TRYWAIT P0, [R0+URZ+0x1a800], R5 ;  /* 0x01a80005000075a7 */ /* 0x0022a400080011ff */
[----:B--2---:R-:W-:Y:S05]  /*d090*/  @!P0 NANOSLEEP.SYNCS 0x989680 ;  /* 0x009896800000895d */ /* 0x004fea0003900000 */
[----:B------:R-:W2:Y:S02]  /*d0a0*/  @!P0 SYNCS.PHASECHK.TRANS64 P0, [R0+URZ+0x1a800], R5 ;  /* 0x01a80005000085a7 */ /* 0x000ea400080010ff */
[----:B--2---:R-:W-:Y:S05]  /*d0b0*/  @!P0 BRA `(.L_x_240) ;  /* 0xfffffffc00f08947 */ /* 0x004fea000383ffff */
[----:B------:R-:W-:Y:S05]  /*d0c0*/  BRA `(.L_x_241) ;  /* 0xffffff5400607947 */ /* 0x000fea000383ffff */
.L_x_56:
[----:B------:R-:W-:-:S07]  /*d0d0*/  MOV R3, UR14 ;  /* 0x0000000e00037c02 */ /* 0x000fce0008000f00 */
.L_x_242:
[----:B-1----:R1:W2:Y:S02]  /*d0e0*/  SYNCS.PHASECHK.TRANS64.TRYWAIT P0, [R3+URZ+0x1a858], R4 ;  /* 0x01a85804030075a7 */ /* 0x0022a400080011ff */
[----:B--2---:R-:W-:Y:S05]  /*d0f0*/  @!P0 NANOSLEEP.SYNCS 0x989680 ;  /* 0x009896800000895d */ /* 0x004fea0003900000 */
[----:B------:R-:W2:Y:S02]  /*d100*/  @!P0 SYNCS.PHASECHK.TRANS64 P0, [R3+URZ+0x1a858], R4 ;  /* 0x01a85804030085a7 */ /* 0x000ea400080010ff */
[----:B--2---:R-:W-:Y:S05]  /*d110*/  @!P0 BRA `(.L_x_242) ;  /* 0xfffffffc00f08947 */ /* 0x004fea000383ffff */
[----:B------:R-:W-:Y:S05]  /*d120*/  BRA `(.L_x_243) ;  /* 0xffffff5400587947 */ /* 0x000fea000383ffff */
.L_x_59:
[----:B------:R-:W-:-:S07]  /*d130*/  MOV R0, UR14 ;  /* 0x0000000e00007c02 */ /* 0x000fce0008000f00 */
.L_x_244:
[----:B---3--:R3:W4:Y:S02]  /*d140*/  SYNCS.PHASECHK.TRANS64.TRYWAIT P0, [R0+URZ+0x1a820], R5 ;  /* 0x01a82005000075a7 */ /* 0x00872400080011ff */
[----:B----4-:R-:W-:Y:S05]  /*d150*/  @!P0 NANOSLEEP.SYNCS 0x989680 ;  /* 0x009896800000895d */ /* 0x010fea0003900000 */
[----:B------:R-:W4:Y:S02]  /*d160*/  @!P0 SYNCS.PHASECHK.TRANS64 P0, [R0+URZ+0x1a820], R5 ;  /* 0x01a82005000085a7 */ /* 0x000f2400080010ff */
[----:B----4-:R-:W-:Y:S05]  /*d170*/  @!P0 BRA `(.L_x_244) ;  /* 0xfffffffc00f08947 */ /* 0x010fea000383ffff */
[----:B------:R-:W-:Y:S05]  /*d180*/  BRA `(.L_x_245) ;  /* 0xffffff54009c7947 */ /* 0x000fea000383ffff */
.L_x_61:
[----:B---3--:R-:W-:-:S07]  /*d190*/  MOV R0, UR14 ;  /* 0x0000000e00007c02 */ /* 0x008fce0008000f00 */
.L_x_246:
[----:B---3--:R3:W4:Y:S02]  /*d1a0*/  SYNCS.PHASECHK.TRANS64.TRYWAIT P0, [R0+URZ+0x1a868], R4 ;  /* 0x01a86804000075a7 */ /* 0x00872400080011ff */
[----:B----4-:R-:W-:Y:S05]  /*d1b0*/  @!P0 NANOSLEEP.SYNCS 0x989680 ;  /* 0x009896800000895d */ /* 0x010fea0003900000 */
[----:B------:R-:W4:Y:S02]  /*d1c0*/  @!P0 SYNCS.PHASECHK.TRANS64 P0, [R0+URZ+0x1a868], R4 ;  /* 0x01a86804000085a7 */ /* 0x000f2400080010ff */
[----:B----4-:R-:W-:Y:S05]  /*d1d0*/  @!P0 BRA `(.L_x_246) ;  /* 0xfffffffc00f08947 */ /* 0x010fea000383ffff */
[----:B------:R-:W-:Y:S05]  /*d1e0*/  BRA `(.L_x_247) ;  /* 0xffffff5400947947 */ /* 0x000fea000383ffff */
.L_x_63:
[----:B-1----:R-:W-:-:S07]  /*d1f0*/  MOV R3, UR14 ;  /* 0x0000000e00037c02 */ /* 0x002fce0008000f00 */
.L_x_248:
[----:B-1----:R1:W3:Y:S02]  /*d200*/  SYNCS.PHASECHK.TRANS64.TRYWAIT P0, [R3+URZ+0x1a878], R4 ;  /* 0x01a87804030075a7 */ /* 0x0022e400080011ff */
[----:B---3--:R-:W-:Y:S05]  /*d210*/  @!P0 NANOSLEEP.SYNCS 0x989680 ;  /* 0x009896800000895d */ /* 0x008fea0003900000 */
[----:B------:R-:W3:Y:S02]  /*d220*/  @!P0 SYNCS.PHASECHK.TRANS64 P0, [R3+URZ+0x1a878], R4 ;  /* 0x01a87804030085a7 */ /* 0x000ee400080010ff */
[----:B---3--:R-:W-:Y:S05]  /*d230*/  @!P0 BRA `(.L_x_248) ;  /* 0xfffffffc00f08947 */ /* 0x008fea000383ffff */
[----:B------:R-:W-:Y:S05]  /*d240*/  BRA `(.L_x_249) ;  /* 0xffffff5400947947 */ /* 0x000fea000383ffff */
.L_x_66:
[----:B-1----:R-:W-:-:S07]  /*d250*/  MOV R3, UR14 ;  /* 0x0000000e00037c02 */ /* 0x002fce0008000f00 */
.L_x_250:
[----:B-1----:R1:W3:Y:S02]  /*d260*/  SYNCS.PHASECHK.TRANS64.TRYWAIT P0, [R3+URZ+0x1a880], R5 ;  /* 0x01a88005030075a7 */ /* 0x0022e400080011ff */
[----:B---3--:R-:W-:Y:S05]  /*d270*/  @!P0 NANOSLEEP.SYNCS 0x989680 ;  /* 0x009896800000895d */ /* 0x008fea0003900000 */
[----:B------:R-:W3:Y:S02]  /*d280*/  @!P0 SYNCS.PHASECHK.TRANS64 P0, [R3+URZ+0x1a880], R5 ;  /* 0x01a88005030085a7 */ /* 0x000ee400080010ff */
[----:B---3--:R-:W-:Y:S05]  /*d290*/  @!P0 BRA `(.L_x_250) ;  /* 0xfffffffc00f08947 */ /* 0x008fea000383ffff */
[----:B------:R-:W-:Y:S05]  /*d2a0*/  BRA `(.L_x_251) ;  /* 0xffffff5400d47947 */ /* 0x000fea000383ffff */
.L_x_72:
[----:B------:R-:W-:Y:S07]  /*d2b0*/  MOV R0, UR4 ;  /* 0x0000000400007c02 */ /* 0x000fee0008000f00 */
.L_x_252:
[----:B-1----:R1:W2:Y:S02]  /*d2c0*/  SYNCS.PHASECHK.TRANS64.TRYWAIT P0, [R0+URZ+0x1a800], R2 ;  /* 0x01a80002000075a7 */ /* 0x0022a400080011ff */
[----:B--2---:R-:W-:Y:S05]  /*d2d0*/  @!P0 NANOSLEEP.SYNCS 0x989680 ;  /* 0x009896800000895d */ /* 0x004fea0003900000 */
[----:B------:R-:W2:Y:S02]  /*d2e0*/  @!P0 SYNCS.PHASECHK.TRANS64 P0, [R0+URZ+0x1a800], R2 ;  /* 0x01a80002000085a7 */ /* 0x000ea400080010ff */
[----:B--2---:R-:W-:Y:S05]  /*d2f0*/  @!P0 BRA `(.L_x_252) ;  /* 0xfffffffc00f08947 */ /* 0x004fea000383ffff */
[----:B------:R-:W-:Y:S05]  /*d300*/  BRA `(.L_x_253) ;  /* 0xffffff5c00dc7947 */ /* 0x000fea000383ffff */
.L_x_74:
[----:B------:R-:W-:Y:S07]  /*d310*/  MOV R3, UR14 ;  /* 0x0000000e00037c02 */ /* 0x000fee0008000f00 */
.L_x_254:
[----:B-1----:R1:W2:Y:S02]  /*d320*/  SYNCS.PHASECHK.TRANS64.TRYWAIT P0, [R3+URZ+0x1a858], R4 ;  /* 0x01a85804030075a7 */ /* 0x0022a400080011ff */
[----:B--2---:R-:W-:Y:S05]  /*d330*/  @!P0 NANOSLEEP.SYNCS 0x989680 ;  /* 0x009896800000895d */ /* 0x004fea0003900000 */
[----:B------:R-:W2:Y:S02]  /*d340*/  @!P0 SYNCS.PHASECHK.TRANS64 P0, [R3+URZ+0x1a858], R4 ;  /* 0x01a85804030085a7 */ /* 0x000ea400080010ff */
[----:B--2---:R-:W-:Y:S05]  /*d350*/  @!P0 BRA `(.L_x_254) ;  /* 0xfffffffc00f08947 */ /* 0x004fea000383ffff */
[----:B------:R-:W-:Y:S05]  /*d360*/  BRA `(.L_x_255) ;  /* 0xffffff5c00e07947 */ /* 0x000fea000383ffff */
.L_x_77:
[----:B------:R-:W-:Y:S07]  /*d370*/  MOV R0, UR14 ;  /* 0x0000000e00007c02 */ /* 0x000fee0008000f00 */
.L_x_256:
[----:B---3--:R3:W4:Y:S02]  /*d380*/  SYNCS.PHASECHK.TRANS64.TRYWAIT P0, [R0+URZ+0x1a890], R2 ;  /* 0x01a89002000075a7 */ /* 0x00872400080011ff */
[----:B----4-:R-:W-:Y:S05]  /*d390*/  @!P0 NANOSLEEP.SYNCS 0x989680 ;  /* 0x009896800000895d */ /* 0x010fea0003900000 */
[----:B------:R-:W4:Y:S02]  /*d3a0*/  @!P0 SYNCS.PHASECHK.TRANS64 P0, [R0+URZ+0x1a890], R2 ;  /* 0x01a89002000085a7 */ /* 0x000f2400080010ff */
[----:B----4-:R-:W-:Y:S05]  /*d3b0*/  @!P0 BRA `(.L_x_256) ;  /* 0xfffffffc00f08947 */ /* 0x010fea000383ffff */
[----:B------:R-:W-:Y:S05]  /*d3c0*/  BRA `(.L_x_257) ;  /* 0xffffff6000287947 */ /* 0x000fea000383ffff */
.L_x_79:
[----:B------:R-:W-:Y:S07]  /*d3d0*/  MOV R3, UR14 ;  /* 0x0000000e00037c02 */ /* 0x000fee0008000f00 */
.L_x_258:
[----:B-1----:R1:W3:Y:S02]  /*d3e0*/  SYNCS.PHASECHK.TRANS64.TRYWAIT P0, [R3+URZ+0x1a868], R4 ;  /* 0x01a86804030075a7 */ /* 0x0022e400080011ff */
[----:B---3--:R-:W-:Y:S05]  /*d3f0*/  @!P0 NANOSLEEP.SYNCS 0x989680 ;  /* 0x009896800000895d */ /* 0x008fea0003900000 */
[----:B------:R-:W3:Y:S02]  /*d400*/  @!P0 SYNCS.PHASECHK.TRANS64 P0, [R3+URZ+0x1a868], R4 ;  /* 0x01a86804030085a7 */ /* 0x000ee400080010ff */
[----:B---3--:R-:W-:Y:S05]  /*d410*/  @!P0 BRA `(.L_x_258) ;  /* 0xfffffffc00f08947 */ /* 0x008fea000383ffff */
[----:B------:R-:W-:Y:S05]  /*d420*/  BRA `(.L_x_259) ;  /* 0xffffff60002c7947 */ /* 0x000fea000383ffff */
.L_x_85:
[----:B------:R-:W-:Y:S07]  /*d430*/  MOV R0, UR14 ;  /* 0x0000000e00007c02 */ /* 0x000fee0008000f00 */
.L_x_260:
[----:B----4-:R4:W1:Y:S02]  /*d440*/  SYNCS.PHASECHK.TRANS64.TRYWAIT P0, [R0+URZ+0x1a878], R2 ;  /* 0x01a87802000075a7 */ /* 0x01086400080011ff */
[----:B-1----:R-:W-:Y:S05]  /*d450*/  @!P0 NANOSLEEP.SYNCS 0x989680 ;  /* 0x009896800000895d */ /* 0x002fea0003900000 */
[----:B------:R-:W1:Y:S02]  /*d460*/  @!P0 SYNCS.PHASECHK.TRANS64 P0, [R0+URZ+0x1a878], R2 ;  /* 0x01a87802000085a7 */ /* 0x000e6400080010ff */
[----:B-1----:R-:W-:Y:S05]  /*d470*/  @!P0 BRA `(.L_x_260) ;  /* 0xfffffffc00f08947 */ /* 0x002fea000383ffff */
[----:B------:R-:W-:Y:S05]  /*d480*/  BRA `(.L_x_261) ;  /* 0xffffff6800007947 */ /* 0x000fea000383ffff */
.L_x_87:
[----:B------:R-:W-:Y:S07]  /*d490*/  MOV R3, UR14 ;  /* 0x0000000e00037c02 */ /* 0x000fee0008000f00 */
.L_x_262:
[----:B-1----:R1:W4:Y:S02]  /*d4a0*/  SYNCS.PHASECHK.TRANS64.TRYWAIT P0, [R3+URZ+0x1a820], R4 ;  /* 0x01a82004030075a7 */ /* 0x00232400080011ff */
[----:B----4-:R-:W-:Y:S05]  /*d4b0*/  @!P0 NANOSLEEP.SYNCS 0x989680 ;  /* 0x009896800000895d */ /* 0x010fea0003900000 */
[----:B------:R-:W4:Y:S02]  /*d4c0*/  @!P0 SYNCS.PHASECHK.TRANS64 P0, [R3+URZ+0x1a820], R4 ;  /* 0x01a82004030085a7 */ /* 0x000f2400080010ff */
[----:B----4-:R-:W-:Y:S05]  /*d4d0*/  @!P0 BRA `(.L_x_262) ;  /* 0xfffffffc00f08947 */ /* 0x010fea000383ffff */
[----:B------:R-:W-:Y:S05]  /*d4e0*/  BRA `(.L_x_263) ;  /* 0xffffff6800047947 */ /* 0x000fea000383ffff */
.L_x_90:
[----:B------:R-:W-:Y:S07]  /*d4f0*/  MOV R3, UR14 ;  /* 0x0000000e00037c02 */ /* 0x000fee0008000f00 */
.L_x_264:
[----:B-1----:R1:W3:Y:S02]  /*d500*/  SYNCS.PHASECHK.TRANS64.TRYWAIT P0, [R3+URZ+0x1a880], R4 ;  /* 0x01a88004030075a7 */ /* 0x0022e400080011ff */
[----:B---3--:R-:W-:Y:S05]  /*d510*/  @!P0 NANOSLEEP.SYNCS 0x989680 ;  /* 0x009896800000895d */ /* 0x008fea0003900000 */
[----:B------:R-:W3:Y:S02]  /*d520*/  @!P0 SYNCS.PHASECHK.TRANS64 P0, [R3+URZ+0x1a880], R4 ;  /* 0x01a88004030085a7 */ /* 0x000ee400080010ff */
[----:B---3--:R-:W-:Y:S05]  /*d530*/  @!P0 BRA `(.L_x_264) ;  /* 0xfffffffc00f08947 */ /* 0x008fea000383ffff */
[----:B------:R-:W-:Y:S05]  /*d540*/  BRA `(.L_x_265) ;  /* 0xffffff6800487947 */ /* 0x000fea000383ffff */
.L_x_95:
[----:B------:R-:W-:-:S07]  /*d550*/  MOV R0, UR14 ;  /* 0x0000000e00007c02 */ /* 0x000fce0008000f00 */
.L_x_266:
[----:B---3--:R3:W4:Y:S02]  /*d560*/  SYNCS.PHASECHK.TRANS64.TRYWAIT P0, [R0+URZ+0x1a8b0], R2 ;  /* 0x01a8b002000075a7 */ /* 0x00872400080011ff */
[----:B----4-:R-:W-:Y:S05]  /*d570*/  @!P0 NANOSLEEP.SYNCS 0x989680 ;  /* 0x009896800000895d */ /* 0x010fea0003900000 */
[----:B------:R-:W4:Y:S02]  /*d580*/  @!P0 SYNCS.PHASECHK.TRANS64 P0, [R0+URZ+0x1a8b0], R2 ;  /* 0x01a8b002000085a7 */ /* 0x000f2400080010ff */
[----:B----4-:R-:W-:Y:S05]  /*d590*/  @!P0 BRA `(.L_x_266) ;  /* 0xfffffffc00f08947 */ /* 0x010fea000383ffff */
[----:B------:R-:W-:Y:S05]  /*d5a0*/  BRA `(.L_x_267) ;  /* 0xffffff6c00587947 */ /* 0x000fea000383ffff */
.L_x_98:
[----:B---3--:R-:W-:-:S07]  /*d5b0*/  MOV R0, UR14 ;  /* 0x0000000e00007c02 */ /* 0x008fce0008000f00 */
.L_x_268:
[----:B---3--:R3:W4:Y:S02]  /*d5c0*/  SYNCS.PHASECHK.TRANS64.TRYWAIT P0, [R0+URZ+0x1a8b8], R2 ;  /* 0x01a8b802000075a7 */ /* 0x00872400080011ff */
[----:B----4-:R-:W-:Y:S05]  /*d5d0*/  @!P0 NANOSLEEP.SYNCS 0x989680 ;  /* 0x009896800000895d */ /* 0x010fea0003900000 */
[----:B------:R-:W4:Y:S02]  /*d5e0*/  @!P0 SYNCS.PHASECHK.TRANS64 P0, [R0+URZ+0x1a8b8], R2 ;  /* 0x01a8b802000085a7 */ /* 0x000f2400080010ff */
[----:B----4-:R-:W-:Y:S05]  /*d5f0*/  @!P0 BRA `(.L_x_268) ;  /* 0xfffffffc00f08947 */ /* 0x010fea000383ffff */
[----:B------:R-:W-:Y:S05]  /*d600*/  BRA `(.L_x_269) ;  /* 0xffffff6c00607947 */ /* 0x000fea000383ffff */
.L_x_100:
[----:B---3--:R-:W-:-:S07]  /*d610*/  MOV R0, UR14 ;  /* 0x0000000e00007c02 */ /* 0x008fce0008000f00 */
.L_x_270:
[----:B---3--:R3:W4:Y:S02]  /*d620*/  SYNCS.PHASECHK.TRANS64.TRYWAIT P0, [R0+URZ+0x1a890], R11 ;  /* 0x01a8900b000075a7 */ /* 0x00872400080011ff */
[----:B----4-:R-:W-:Y:S05]  /*d630*/  @!P0 NANOSLEEP.SYNCS 0x989680 ;  /* 0x009896800000895d */ /* 0x010fea0003900000 */
[----:B------:R-:W4:Y:S02]  /*d640*/  @!P0 SYNCS.PHASECHK.TRANS64 P0, [R0+URZ+0x1a890], R11 ;  /* 0x01a8900b000085a7 */ /* 0x000f2400080010ff */
[----:B----4-:R-:W-:Y:S05]  /*d650*/  @!P0 BRA `(.L_x_270) ;  /* 0xfffffffc00f08947 */ /* 0x010fea000383ffff */
[----:B------:R-:W-:Y:S05]  /*d660*/  BRA `(.L_x_271) ;  /* 0xffffff6c00647947 */ /* 0x000fea000383ffff */
.L_x_108:
[----:B------:R-:W-:-:S07]  /*d670*/  MOV R4, UR24 ;  /* 0x0000001800047c02 */ /* 0x000fce0008000f00 */
.L_x_272:
[----:B-1----:R1:W2:Y:S02]  /*d680*/  SYNCS.PHASECHK.TRANS64.TRYWAIT P0, [R4+URZ+0x1a810], R6 ;  /* 0x01a81006040075a7 */ /* 0x0022a400080011ff */
[----:B--2---:R-:W-:Y:S05]  /*d690*/  @!P0 NANOSLEEP.SYNCS 0x989680 ;  /* 0x009896800000895d */ /* 0x004fea0003900000 */
[----:B------:R-:W2:Y:S02]  /*d6a0*/  @!P0 SYNCS.PHASECHK.TRANS64 P0, [R4+URZ+0x1a810], R6 ;  /* 0x01a81006040085a7 */ /* 0x000ea400080010ff */
[----:B--2---:R-:W-:Y:S05]  /*d6b0*/  @!P0 BRA `(.L_x_272) ;  /* 0xfffffffc00f08947 */ /* 0x004fea000383ffff */
[----:B------:R-:W-:Y:S05]  /*d6c0*/  BRA `(.L_x_273) ;  /* 0xffffff7400e47947 */ /* 0x000fea000383ffff */
.L_x_115:
[----:B------:R-:W-:-:S07]  /*d6d0*/  MOV R2, UR24 ;  /* 0x0000001800027c02 */ /* 0x000fce0008000f00 */
.L_x_274:
[----:B-1----:R1:W3:Y:S02]  /*d6e0*/  SYNCS.PHASECHK.TRANS64.TRYWAIT P0, [R2+URZ+0x1a838], R6 ;  /* 0x01a83806020075a7 */ /* 0x0022e400080011ff */
[----:B---3--:R-:W-:Y:S05]  /*d6f0*/  @!P0 NANOSLEEP.SYNCS 0x989680 ;  /* 0x009896800000895d */ /* 0x008fea0003900000 */
[----:B------:R-:W3:Y:S02]  /*d700*/  @!P0 SYNCS.PHASECHK.TRANS64 P0, [R2+URZ+0x1a838], R6 ;  /* 0x01a83806020085a7 */ /* 0x000ee400080010ff */
[----:B---3--:R-:W-:Y:S05]  /*d710*/  @!P0 BRA `(.L_x_274) ;  /* 0xfffffffc00f08947 */ /* 0x008fea000383ffff */
[----:B------:R-:W-:Y:S05]  /*d720*/  BRA `(.L_x_275) ;  /* 0xffffff7800747947 */ /* 0x000fea000383ffff */
.L_x_118:
[----:B------:R-:W-:-:S07]  /*d730*/  MOV R2, UR24 ;  /* 0x0000001800027c02 */ /* 0x000fce0008000f00 */
.L_x_276:
[----:B--2---:R2:W3:Y:S02]  /*d740*/  SYNCS.PHASECHK.TRANS64.TRYWAIT P5, [R2+URZ+0x1a828], R6 ;  /* 0x01a82806020075a7 */ /* 0x0044e400080a11ff */
[----:B---3--:R-:W-:Y:S05]  /*d750*/  @!P5 NANOSLEEP.SYNCS 0x989680 ;  /* 0x009896800000d95d */ /* 0x008fea0003900000 */
[----:B------:R-:W3:Y:S02]  /*d760*/  @!P5 SYNCS.PHASECHK.TRANS64 P5, [R2+URZ+0x1a828], R6 ;  /* 0x01a828060200d5a7 */ /* 0x000ee400080a10ff */
[----:B---3--:R-:W-:Y:S05]  /*d770*/  @!P5 BRA `(.L_x_276) ;  /* 0xfffffffc00f0d947 */ /* 0x008fea000383ffff */
[----:B------:R-:W-:Y:S05]  /*d780*/  BRA `(.L_x_277) ;  /* 0xffffff7c00047947 */ /* 0x000fea000383ffff */
.L_x_124:
[----:B------:R-:W-:-:S07]  /*d790*/  MOV R2, UR24 ;  /* 0x0000001800027c02 */ /* 0x000fce0008000f00 */
.L_x_278:
[----:B-1----:R1:W2:Y:S02]  /*d7a0*/  SYNCS.PHASECHK.TRANS64.TRYWAIT P5, [R2+URZ+0x1a848], R6 ;  /* 0x01a84806020075a7 */ /* 0x0022a400080a11ff */
[----:B--2---:R-:W-:Y:S05]  /*d7b0*/  @!P5 NANOSLEEP.SYNCS 0x989680 ;  /* 0x009896800000d95d */ /* 0x004fea0003900000 */
[----:B------:R-:W2:Y:S02]  /*d7c0*/  @!P5 SYNCS.PHASECHK.TRANS64 P5, [R2+URZ+0x1a848], R6 ;  /* 0x01a848060200d5a7 */ /* 0x000ea400080a10ff */
[----:B--2---:R-:W-:Y:S05]  /*d7d0*/  @!P5 BRA `(.L_x_278) ;  /* 0xfffffffc00f0d947 */ /* 0x004fea000383ffff */
[----:B------:R-:W-:Y:S05]  /*d7e0*/  BRA `(.L_x_279) ;  /* 0xffffff7c008c7947 */ /* 0x000fea000383ffff */
.L_x_128:
[----:B------:R-:W-:Y:S07]  /*d7f0*/  MOV R2, UR9 ;  /* 0x0000000900027c02 */ /* 0x000fee0008000f00 */
.L_x_280:
[----:B-1----:R1:W4:Y:S02]  /*d800*/  SYNCS.PHASECHK.TRANS64.TRYWAIT P0, [R2+URZ+0x1a810], R7 ;  /* 0x01a81007020075a7 */ /* 0x00232400080011ff */
[----:B----4-:R-:W-:Y:S05]  /*d810*/  @!P0 NANOSLEEP.SYNCS 0x989680 ;  /* 0x009896800000895d */ /* 0x010fea0003900000 */
[----:B------:R-:W4:Y:S02]  /*d820*/  @!P0 SYNCS.PHASECHK.TRANS64 P0, [R2+URZ+0x1a810], R7 ;  /* 0x01a81007020085a7 */ /* 0x000f2400080010ff */
[----:B----4-:R-:W-:Y:S05]  /*d830*/  @!P0 BRA `(.L_x_280) ;  /* 0xfffffffc00f08947 */ /* 0x010fea000383ffff */
[----:B------:R-:W-:Y:S05]  /*d840*/  BRA `(.L_x_281) ;  /* 0xffffff80005c7947 */ /* 0x000fea000383ffff */
.L_x_134:
[----:B------:R-:W-:Y:S07]  /*d850*/  MOV R2, UR24 ;  /* 0x0000001800027c02 */ /* 0x000fee0008000f00 */
.L_x_282:
[----:B-1----:R1:W4:Y:S02]  /*d860*/  SYNCS.PHASECHK.TRANS64.TRYWAIT P0, [R2+URZ+0x1a838], R6 ;  /* 0x01a83806020075a7 */ /* 0x00232400080011ff */
[----:B----4-:R-:W-:Y:S05]  /*d870*/  @!P0 NANOSLEEP.SYNCS 0x989680 ;  /* 0x009896800000895d */ /* 0x010fea0003900000 */
[----:B------:R-:W4:Y:S02]  /*d880*/  @!P0 SYNCS.PHASECHK.TRANS64 P0, [R2+URZ+0x1a838], R6 ;  /* 0x01a83806020085a7 */ /* 0x000f2400080010ff */
[----:B----4-:R-:W-:Y:S05]  /*d890*/  @!P0 BRA `(.L_x_282) ;  /* 0xfffffffc00f08947 */ /* 0x010fea000383ffff */
[----:B------:R-:W-:Y:S05]  /*d8a0*/  BRA `(.L_x_283) ;  /* 0xffffff8000bc7947 */ /* 0x000fea000383ffff */
.L_x_137:
[----:B------:R-:W-:Y:S07]  /*d8b0*/  MOV R6, UR24 ;  /* 0x0000001800067c02 */ /* 0x000fee0008000f00 */
.L_x_284:
[----:B--2---:R2:W4:Y:S02]  /*d8c0*/  SYNCS.PHASECHK.TRANS64.TRYWAIT P5, [R6+URZ+0x1a828], R8 ;  /* 0x01a82808060075a7 */ /* 0x00452400080a11ff */
[----:B----4-:R-:W-:Y:S05]  /*d8d0*/  @!P5 NANOSLEEP.SYNCS 0x989680 ;  /* 0x009896800000d95d */ /* 0x010fea0003900000 */
[----:B------:R-:W4:Y:S02]  /*d8e0*/  @!P5 SYNCS.PHASECHK.TRANS64 P5, [R6+URZ+0x1a828], R8 ;  /* 0x01a828080600d5a7 */ /* 0x000f2400080a10ff */
[----:B----4-:R-:W-:Y:S05]  /*d8f0*/  @!P5 BRA `(.L_x_284) ;  /* 0xfffffffc00f0d947 */ /* 0x010fea000383ffff */
[----:B------:R-:W-:Y:S05]  /*d900*/  BRA `(.L_x_285) ;  /* 0xffffff8400507947 */ /* 0x000fea000383ffff */
.L_x_142:
[----:B--2---:R-:W-:Y:S07]  /*d910*/  MOV R6, UR24 ;  /* 0x0000001800067c02 */ /* 0x004fee0008000f00 */
.L_x_286:
[----:B-1----:R1:W2:Y:S02]  /*d920*/  SYNCS.PHASECHK.TRANS64.TRYWAIT P5, [R6+URZ+0x1a848], R7 ;  /* 0x01a84807060075a7 */ /* 0x0022a400080a11ff */
[----:B--2---:R-:W-:Y:S05]  /*d930*/  @!P5 NANOSLEEP.SYNCS 0x989680 ;  /* 0x009896800000d95d */ /* 0x004fea0003900000 */
[----:B------:R-:W2:Y:S02]  /*d940*/  @!P5 SYNCS.PHASECHK.TRANS64 P5, [R6+URZ+0x1a848], R7 ;  /* 0x01a848070600d5a7 */ /* 0x000ea400080a10ff */
[----:B--2---:R-:W-:Y:S05]  /*d950*/  @!P5 BRA `(.L_x_286) ;  /* 0xfffffffc00f0d947 */ /* 0x004fea000383ffff */
[----:B------:R-:W-:Y:S05]  /*d960*/  BRA `(.L_x_287) ;  /* 0xffffff8400907947 */ /* 0x000fea000383ffff */
.L_x_149:
[----:B--2---:R2:W3:Y:S02]  /*d970*/  SYNCS.PHASECHK.TRANS64.TRYWAIT P1, [R73+URZ+0x1a850], R0 ;  /* 0x01a85000490075a7 */ /* 0x0044e400080211ff */
[----:B---3--:R-:W-:Y:S05]  /*d980*/  @!P1 NANOSLEEP.SYNCS 0x989680 ;  /* 0x009896800000995d */ /* 0x008fea0003900000 */
[----:B------:R-:W3:Y:S02]  /*d990*/  @!P1 SYNCS.PHASECHK.TRANS64 P1, [R73+URZ+0x1a850], R0 ;  /* 0x01a85000490095a7 */ /* 0x000ee400080210ff */
[----:B---3--:R-:W-:Y:S05]  /*d9a0*/  @!P1 BRA `(.L_x_149) ;  /* 0xfffffffc00f09947 */ /* 0x008fea000383ffff */
[----:B------:R-:W-:Y:S05]  /*d9b0*/  BRA `(.L_x_288) ;  /* 0xffffff8800bc7947 */ /* 0x000fea000383ffff */
.L_x_153:
[----:B--2---:R2:W3:Y:S02]  /*d9c0*/  SYNCS.PHASECHK.TRANS64.TRYWAIT P1, [R73+URZ+0x1a888], R0 ;  /* 0x01a88800490075a7 */ /* 0x0044e400080211ff */
[----:B---3--:R-:W-:Y:S05]  /*d9d0*/  @!P1 NANOSLEEP.SYNCS 0x989680 ;  /* 0x009896800000995d */ /* 0x008fea0003900000 */
[----:B------:R-:W3:Y:S02]  /*d9e0*/  @!P1 SYNCS.PHASECHK.TRANS64 P1, [R73+URZ+0x1a888], R0 ;  /* 0x01a88800490095a7 */ /* 0x000ee400080210ff */
[----:B---3--:R-:W-:Y:S05]  /*d9f0*/  @!P1 BRA `(.L_x_153) ;  /* 0xfffffffc00f09947 */ /* 0x008fea000383ffff */
[----:B------:R-:W-:Y:S05]  /*da00*/  BRA `(.L_x_289) ;  /* 0xffffff8800d07947 */ /* 0x000fea000383ffff */
.L_x_157:
[----:B-1----:R1:W2:Y:S02]  /*da10*/  SYNCS.PHASECHK.TRANS64.TRYWAIT P1, [R73+URZ+0x1a830], R0 ;  /* 0x01a83000490075a7 */ /* 0x0022a400080211ff */
[----:B--2---:R-:W-:Y:S05]  /*da20*/  @!P1 NANOSLEEP.SYNCS 0x989680 ;  /* 0x009896800000995d */ /* 0x004fea0003900000 */
[----:B------:R-:W2:Y:S02]  /*da30*/  @!P1 SYNCS.PHASECHK.TRANS64 P1, [R73+URZ+0x1a830], R0 ;  /* 0x01a83000490095a7 */ /* 0x000ea400080210ff */
[----:B--2---:R-:W-:Y:S05]  /*da40*/  @!P1 BRA `(.L_x_157) ;  /* 0xfffffffc00f09947 */ /* 0x004fea000383ffff */
[----:B------:R-:W-:Y:S05]  /*da50*/  BRA `(.L_x_290) ;  /* 0xffffff8c000c7947 */ /* 0x000fea000383ffff */
.L_x_176:
[----:B----4-:R4:W1:Y:S02]  /*da60*/  SYNCS.PHASECHK.TRANS64.TRYWAIT P1, [R73+URZ+0x1a840], R0 ;  /* 0x01a84000490075a7 */ /* 0x01086400080211ff */
[----:B-1----:R-:W-:Y:S05]  /*da70*/  @!P1 NANOSLEEP.SYNCS 0x989680 ;  /* 0x009896800000995d */ /* 0x002fea0003900000 */
[----:B------:R-:W1:Y:S02]  /*da80*/  @!P1 SYNCS.PHASECHK.TRANS64 P1, [R73+URZ+0x1a840], R0 ;  /* 0x01a84000490095a7 */ /* 0x000e6400080210ff */
[----:B-1----:R-:W-:Y:S05]  /*da90*/  @!P1 BRA `(.L_x_176) ;  /* 0xfffffffc00f09947 */ /* 0x002fea000383ffff */
[----:B------:R-:W-:Y:S05]  /*daa0*/  BRA `(.L_x_291) ;  /* 0xffffffac00d47947 */ /* 0x000fea000383ffff */
.L_x_180:
[----:B----4-:R4:W1:Y:S02]  /*dab0*/  SYNCS.PHASECHK.TRANS64.TRYWAIT P1, [R73+URZ+0x1a860], R0 ;  /* 0x01a86000490075a7 */ /* 0x01086400080211ff */
[----:B-1----:R-:W-:Y:S05]  /*dac0*/  @!P1 NANOSLEEP.SYNCS 0x989680 ;  /* 0x009896800000995d */ /* 0x002fea0003900000 */
[----:B------:R-:W1:Y:S02]  /*dad0*/  @!P1 SYNCS.PHASECHK.TRANS64 P1, [R73+URZ+0x1a860], R0 ;  /* 0x01a86000490095a7 */ /* 0x000e6400080210ff */
[----:B-1----:R-:W-:Y:S05]  /*dae0*/  @!P1 BRA `(.L_x_180) ;  /* 0xfffffffc00f09947 */ /* 0x002fea000383ffff */
[----:B------:R-:W-:Y:S05]  /*daf0*/  BRA `(.L_x_292) ;  /* 0xffffffac00e87947 */ /* 0x000fea000383ffff */
.L_x_184:
[----:B----4-:R4:W1:Y:S02]  /*db00*/  SYNCS.PHASECHK.TRANS64.TRYWAIT P1, [R73+URZ+0x1a898], R0 ;  /* 0x01a89800490075a7 */ /* 0x01086400080211ff */
[----:B-1----:R-:W-:Y:S05]  /*db10*/  @!P1 NANOSLEEP.SYNCS 0x989680 ;  /* 0x009896800000995d */ /* 0x002fea0003900000 */
[----:B------:R-:W1:Y:S02]  /*db20*/  @!P1 SYNCS.PHASECHK.TRANS64 P1, [R73+URZ+0x1a898], R0 ;  /* 0x01a89800490095a7 */ /* 0x000e6400080210ff */
[----:B-1----:R-:W-:Y:S05]  /*db30*/  @!P1 BRA `(.L_x_184) ;  /* 0xfffffffc00f09947 */ /* 0x002fea000383ffff */
[----:B------:R-:W-:Y:S05]  /*db40*/  BRA `(.L_x_293) ;  /* 0xffffffb000107947 */ /* 0x000fea000383ffff */
.L_x_195:
[----:B-1----:R-:W-:-:S04]  /*db50*/  MOV R3, UR36 ;  /* 0x0000002400037c02 */ /* 0x002fc80008000f00 */
[----:B------:R1:W2:Y:S03]  /*db60*/  SYNCS.PHASECHK.TRANS64.TRYWAIT P1, [R3+URZ+0x1a8a0], R0 ;  /* 0x01a8a000030075a7 */ /* 0x0002a600080211ff */
[----:B--2---:R-:W-:Y:S05]  /*db70*/  @!P1 NANOSLEEP.SYNCS 0x989680 ;  /* 0x009896800000995d */ /* 0x004fea0003900000 */
[----:B------:R-:W2:Y:S02]  /*db80*/  @!P1 SYNCS.PHASECHK.TRANS64 P1, [R3+URZ+0x1a8a0], R0 ;  /* 0x01a8a000030095a7 */ /* 0x000ea400080210ff */
[----:B--2---:R-:W-:Y:S05]  /*db90*/  @!P1 BRA `(.L_x_195) ;  /* 0xfffffffc00ec9947 */ /* 0x004fea000383ffff */
[----:B------:R-:W-:Y:S05]  /*dba0*/  BRA `(.L_x_294) ;  /* 0xffffffd000307947 */ /* 0x000fea000383ffff */
.L_x_203:
[----:B------:R-:W-:-:S07]  /*dbb0*/  MOV R2, UR36 ;  /* 0x0000002400027c02 */ /* 0x000fce0008000f00 */
.L_x_295:
[----:B--2---:R2:W3:Y:S02]  /*dbc0*/  SYNCS.PHASECHK.TRANS64.TRYWAIT P1, [R2+URZ+0x1a8a8], R0 ;  /* 0x01a8a800020075a7 */ /* 0x0044e400080211ff */
[----:B---3--:R-:W-:Y:S05]  /*dbd0*/  @!P1 NANOSLEEP.SYNCS 0x989680 ;  /* 0x009896800000995d */ /* 0x008fea0003900000 */
[----:B------:R-:W3:Y:S02]  /*dbe0*/  @!P1 SYNCS.PHASECHK.TRANS64 P1, [R2+URZ+0x1a8a8], R0 ;  /* 0x01a8a800020095a7 */ /* 0x000ee400080210ff */
[----:B---3--:R-:W-:Y:S05]  /*dbf0*/  @!P1 BRA `(.L_x_295) ;  /* 0xfffffffc00f09947 */ /* 0x008fea000383ffff */
[----:B------:R-:W-:Y:S05]  /*dc00*/  BRA `(.L_x_296) ;  /* 0xffffffd400c87947 */ /* 0x000fea000383ffff */
.L_x_216:
[----:B------:R-:W-:-:S07]  /*dc10*/  MOV R4, UR7 ;  /* 0x0000000700047c02 */ /* 0x000fce0008000f00 */
.L_x_297:
[----:B-1----:R1:W2:Y:S02]  /*dc20*/  SYNCS.PHASECHK.TRANS64.TRYWAIT P0, [R4+URZ+0x1a870], R5 ;  /* 0x01a87005040075a7 */ /* 0x0022a400080011ff */
[----:B--2---:R-:W-:Y:S05]  /*dc30*/  @!P0 NANOSLEEP.SYNCS 0x989680 ;  /* 0x009896800000895d */ /* 0x004fea0003900000 */
[----:B------:R-:W2:Y:S02]  /*dc40*/  @!P0 SYNCS.PHASECHK.TRANS64 P0, [R4+URZ+0x1a870], R5 ;  /* 0x01a87005040085a7 */ /* 0x000ea400080010ff */
[----:B--2---:R-:W-:Y:S05]  /*dc50*/  @!P0 BRA `(.L_x_297) ;  /* 0xfffffffc00f08947 */ /* 0x004fea000383ffff */
[----:B------:R-:W-:Y:S05]  /*dc60*/  BRA `(.L_x_298) ;  /* 0xffffffe000ec7947 */ /* 0x000fea000383ffff */
.L_x_224:
[----:B------:R-:W-:-:S07]  /*dc70*/  MOV R4, UR7 ;  /* 0x0000000700047c02 */ /* 0x000fce0008000f00 */
.L_x_299:
[----:B-1----:R1:W2:Y:S02]  /*dc80*/  SYNCS.PHASECHK.TRANS64.TRYWAIT P1, [R4+URZ+0x1a870], R5 ;  /* 0x01a87005040075a7 */ /* 0x0022a400080211ff */
[----:B--2---:R-:W-:Y:S05]  /*dc90*/  @!P1 NANOSLEEP.SYNCS 0x989680 ;  /* 0x009896800000995d */ /* 0x004fea0003900000 */
[----:B------:R-:W2:Y:S02]  /*dca0*/  @!P1 SYNCS.PHASECHK.TRANS64 P1, [R4+URZ+0x1a870], R5 ;  /* 0x01a87005040095a7 */ /* 0x000ea400080210ff */
[----:B--2---:R-:W-:Y:S05]  /*dcb0*/  @!P1 BRA `(.L_x_299) ;  /* 0xfffffffc00f09947 */ /* 0x004fea000383ffff */
[----:B------:R-:W-:Y:S05]  /*dcc0*/  BRA `(.L_x_300) ;  /* 0xffffffe800247947 */ /* 0x000fea000383ffff */
.L_x_234:
[----:B------:R-:W-:-:S07]  /*dcd0*/  MOV R4, UR7 ;  /* 0x0000000700047c02 */ /* 0x000fce0008000f00 */
.L_x_301:
[----:B-1----:R1:W2:Y:S02]  /*dce0*/  SYNCS.PHASECHK.TRANS64.TRYWAIT P0, [R4+URZ+0x1a870], R5 ;  /* 0x01a87005040075a7 */ /* 0x0022a400080011ff */
[----:B--2---:R-:W-:Y:S05]  /*dcf0*/  @!P0 NANOSLEEP.SYNCS 0x989680 ;  /* 0x009896800000895d */ /* 0x004fea0003900000 */
[----:B------:R-:W2:Y:S02]  /*dd00*/  @!P0 SYNCS.PHASECHK.TRANS64 P0, [R4+URZ+0x1a870], R5 ;  /* 0x01a87005040085a7 */ /* 0x000ea400080010ff */
[----:B--2---:R-:W-:Y:S05]  /*dd10*/  @!P0 BRA `(.L_x_301) ;  /* 0xfffffffc00f08947 */ /* 0x004fea000383ffff */
[----:B------:R-:W-:Y:S05]  /*dd20*/  BRA `(.L_x_302) ;  /* 0xffffffec00887947 */ /* 0x000fea000383ffff */
        .weak           $__internal_0_$__cuda_sm10x_tcgen05_guardrail_trap_col_being_dealloced_not_returned_by_alloc
        .type           $__internal_0_$__cuda_sm10x_tcgen05_guardrail_trap_col_being_dealloced_not_returned_by_alloc,@function
        .size           $__internal_0_$__cuda_sm10x_tcgen05_guardrail_trap_col_being_dealloced_not_returned_by_alloc,($__internal_1_$__cuda_sm10x_tcgen05_guardrail_trap_phase_invalid_during_alloc - $__internal_0_$__cuda_sm10x_tcgen05_guardrail_trap_col_being_dealloced_not_returned_by_alloc)
$__internal_0_$__cuda_sm10x_tcgen05_guardrail_trap_col_being_dealloced_not_returned_by_alloc:
[----:B------:R-:W-:Y:S05]  /*dd30*/  BPT.TRAP 0x1 ;  /* 0x000000040000795c */ /* 0x000fea0000300000 */
[----:B------:R-:W-:-:S04]  /*dd40*/  HFMA2 R3, -RZ, RZ, 0, 0 ;  /* 0x00000000ff037431 */ /* 0x000fc800000001ff */
[----:B------:R-:W-:Y:S05]  /*dd50*/  RET.REL.NODEC R2 `(_ZN7cutlass13device_kernelINS_4fmha6kernel36Sm100FmhaBwdKernelTmaWarpSpecializedIN4cute5tupleIJiiiiNS5_IJNS5_IJiiEEEiEEEEEENS_6half_tEfNS5_IJNS4_1CILi128EEESB_NSA_ILi32EEESC_EEENS1_10collective6NoMaskEEEEEvNT_6ParamsE) ;  /* 0xffffff2002a87950 */ /* 0x000fea0003c3ffff */
        .weak           $__internal_1_$__cuda_sm10x_tcgen05_guardrail_trap_phase_invalid_during_alloc
        .type           $__internal_1_$__cuda_sm10x_tcgen05_guardrail_trap_phase_invalid_during_alloc,@function
        .size           $__internal_1_$__cuda_sm10x_tcgen05_guardrail_trap_phase_invalid_during_alloc,($__internal_2_$__cuda_sm10x_tcgen05_guardrail_trap_unallocated_columns_being_dealloced - $__internal_1_$__cuda_sm10x_tcgen05_guardrail_trap_phase_invalid_during_alloc)
$__internal_1_$__cuda_sm10x_tcgen05_guardrail_trap_phase_invalid_during_alloc:
[----:B------:R-:W-:Y:S05]  /*dd60*/  BPT.TRAP 0x1 ;  /* 0x000000040000795c */ /* 0x000fea0000300000 */
[----:B------:R-:W-:-:S04]  /*dd70*/  MOV R3, 0x0 ;  /* 0x0000000000037802 */ /* 0x000fc80000000f00 */
[----:B------:R-:W-:Y:S05]  /*dd80*/  RET.REL.NODEC R2 `(_ZN7cutlass13device_kernelINS_4fmha6kernel36Sm100FmhaBwdKernelTmaWarpSpecializedIN4cute5tupleIJiiiiNS5_IJNS5_IJiiEEEiEEEEEENS_6half_tEfNS5_IJNS4_1CILi128EEESB_NSA_ILi32EEESC_EEENS1_10collective6NoMaskEEEEEvNT_6ParamsE) ;  /* 0xffffff20029c7950 */ /* 0x000fea0003c3ffff */
        .weak           $__internal_2_$__cuda_sm10x_tcgen05_guardrail_trap_unallocated_columns_being_dealloced
        .type           $__internal_2_$__cuda_sm10x_tcgen05_guardrail_trap_unallocated_columns_being_dealloced,@function
        .size           $__internal_2_$__cuda_sm10x_tcgen05_guardrail_trap_unallocated_columns_being_dealloced,($__internal_3_$__cuda_sm20_div_u16 - $__internal_2_$__cuda_sm10x_tcgen05_guardrail_trap_unallocated_columns_being_dealloced)
$__internal_2_$__cuda_sm10x_tcgen05_guardrail_trap_unallocated_columns_being_dealloced:
[----:B------:R-:W-:Y:S05]  /*dd90*/  BPT.TRAP 0x1 ;  /* 0x000000040000795c */ /* 0x000fea0000300000 */
[----:B------:R-:W-:-:S04]  /*dda0*/  HFMA2 R3, -RZ, RZ, 0, 0 ;  /* 0x00000000ff037431 */ /* 0x000fc800000001ff */
[----:B------:R-:W-:Y:S05]  /*ddb0*/  RET.REL.NODEC R2 `(_ZN7cutlass13device_kernelINS_4fmha6kernel36Sm100FmhaBwdKernelTmaWarpSpecializedIN4cute5tupleIJiiiiNS5_IJNS5_IJiiEEEiEEEEEENS_6half_tEfNS5_IJNS4_1CILi128EEESB_NSA_ILi32EEESC_EEENS1_10collective6NoMaskEEEEEvNT_6ParamsE) ;  /* 0xffffff2002907950 */ /* 0x000fea0003c3ffff */
        .weak           $__internal_3_$__cuda_sm20_div_u16
        .type           $__internal_3_$__cuda_sm20_div_u16,@function
        .size           $__internal_3_$__cuda_sm20_div_u16,(.L_x_312 - $__internal_3_$__cuda_sm20_div_u16)
$__internal_3_$__cuda_sm20_div_u16:
[----:B------:R-:W1:Y:S01]  /*ddc0*/  I2F.U16 R5, R6 ;  /* 0x0000000600057306 */ /* 0x000e620000101000 */
[----:B------:R-:W-:Y:S01]  /*ddd0*/  IMAD.MOV.U32 R3, RZ, RZ, 0x4b800000 ;  /* 0x4b800000ff037424 */ /* 0x000fe200078e00ff */
[----:B------:R-:W-:-:S04]  /*dde0*/  LOP3.LUT R0, R0, 0xffff, RZ, 0xc0, !PT ;  /* 0x0000ffff00007812 */ /* 0x000fc800078ec0ff */
[----:B------:R-:W-:Y:S02]  /*ddf0*/  I2FP.F32.U32.RZ R0, R0 ;  /* 0x0000000000007245 */ /* 0x000fe4000020d000 */
[C---:B-1----:R-:W-:Y:S02]  /*de00*/  FSETP.GEU.AND P0, PT, |R5|.reuse, 1.175494350822287508e-38, PT ;  /* 0x008000000500780b */ /* 0x042fe40003f0e200 */
[----:B------:R-:W-:Y:S02]  /*de10*/  FSETP.GT.AND P1, PT, |R5|, 8.50705917302346158658e+37, PT ;  /* 0x7e8000000500780b */ /* 0x000fe40003f24200 */
[----:B------:R-:W-:Y:S02]  /*de20*/  FSEL R3, R3, 1, !P0 ;  /* 0x3f80000003037808 */ /* 0x000fe40004000000 */
[----:B------:R-:W-:Y:S02]  /*de30*/  ISETP.NE.U32.AND P0, PT, R6, RZ, PT ;  /* 0x000000ff0600720c */ /* 0x000fe40003f05070 */
[----:B------:R-:W-:-:S05]  /*de40*/  FSEL R3, R3, 0.25, !P1 ;  /* 0x3e80000003037808 */ /* 0x000fca0004800000 */
[----:B------:R-:W-:-:S06]  /*de50*/  FMUL R5, R5, R3 ;  /* 0x0000000305057220 */ /* 0x000fcc0000400000 */
[----:B------:R-:W1:Y:S02]  /*de60*/  MUFU.RCP R5, R5 ;  /* 0x0000000500057308 */ /* 0x000e640000001000 */
[----:B-1----:R-:W-:-:S04]  /*de70*/  FMUL R5, R3, R5 ;  /* 0x0000000503057220 */ /* 0x002fc80000400000 */
[----:B------:R-:W-:-:S04]  /*de80*/  VIADD R5, R5, 0x2 ;  /* 0x0000000205057836 */ /* 0x000fc80000000000 */
[----:B------:R-:W-:Y:S01]  /*de90*/  FMUL.RZ R0, R0, R5 ;  /* 0x0000000500007220 */ /* 0x000fe2000040c000 */
[----:B------:R-:W-:-:S05]  /*dea0*/  IMAD.MOV.U32 R5, RZ, RZ, 0x0 ;  /* 0x00000000ff057424 */ /* 0x000fca00078e00ff */
[----:B------:R-:W1:Y:S02]  /*deb0*/  F2I.U32.TRUNC.NTZ R0, R0 ;  /* 0x0000000000007305 */ /* 0x000e64000020f000 */
[----:B-1----:R-:W-:Y:S01]  /*dec0*/  LOP3.LUT R16, R0, 0xffff, RZ, 0xc0, !PT ;  /* 0x0000ffff00107812 */ /* 0x002fe200078ec0ff */
[----:B------:R-:W-:Y:S01]  /*ded0*/  @!P0 IMAD.MOV.U32 R16, RZ, RZ, -0x1 ;  /* 0xffffffffff108424 */ /* 0x000fe200078e00ff */
[----:B------:R-:W-:Y:S06]  /*dee0*/  RET.REL.NODEC R4 `(_ZN7cutlass13device_kernelINS_4fmha6kernel36Sm100FmhaBwdKernelTmaWarpSpecializedIN4cute5tupleIJiiiiNS5_IJNS5_IJiiEEEiEEEEEENS_6half_tEfNS5_IJNS4_1CILi128EEESB_NSA_ILi32EEESC_EEENS1_10collective6NoMaskEEEEEvNT_6ParamsE) ;  /* 0xffffff2004447950 */ /* 0x000fec0003c3ffff */
.L_x_303:
[----:B------:R-:W-:-:S00]  /*def0*/  BRA `(.L_x_303) ;  /* 0xfffffffc00fc7947 */ /* 0x000fc0000383ffff */
[----:B------:R-:W-:-:S00]  /*df00*/  NOP ;  /* 0x0000000000007918 */ /* 0x000fc00000000000 */
[----:B------:R-:W-:-:S00]  /*df10*/  NOP ;  /* 0x0000000000007918 */ /* 0x000fc00000000000 */
[----:B------:R-:W-:-:S00]  /*df20*/  NOP ;  /* 0x0000000000007918 */ /* 0x000fc00000000000 */
[----:B------:R-:W-:-:S00]  /*df30*/  NOP ;  /* 0x0000000000007918 */ /* 0x000fc00000000000 */
[----:B------:R-:W-:-:S00]  /*df40*/  NOP ;  /* 0x0000000000007918 */ /* 0x000fc00000000000 */
[----:B------:R-:W-:-:S00]  /*df50*/  NOP ;  /* 0x0000000000007918 */ /* 0x000fc00000000000 */
[----:B------:R-:W-:-:S00]  /*df60*/  NOP ;  /* 0x0000000000007918 */ /* 0x000fc00000000000 */
[----:B------:R-:W-:-:S00]  /*df70*/  NOP ;  /* 0x0000000000007918 */ /* 0x000fc00000000000 */
.L_x_312:


//--------------------- .nv.global.init           --------------------------
	.section	.nv.global.init,"aw",@progbits
.nv.global.init:
	.type		$str$25,@object
	.size		$str$25,($str$26 - $str$25)
$str$25:
        /*0000*/ 	.byte	0x28, 0x61, 0x64, 0x64, 0x72, 0x65, 0x73, 0x73, 0x20, 0x26, 0x20, 0x6d, 0x61, 0x73, 0x6b, 0x29
        /*0010*/ 	.byte	0x20, 0x3d, 0x3d, 0x20, 0x30, 0x00
	.type		$str$26,@object
	.size		$str$26,($str$24 - $str$26)
$str$26:
        /*0016*/ 	.byte	0x2f, 0x74, 0x6d, 0x70, 0x2f, 0x63, 0x75, 0x74, 0x6c, 0x61, 0x73, 0x73, 0x5f, 0x73, 0x77, 0x65
        /*0026*/ 	.byte	0x65, 0x70, 0x5f, 0x73, 0x72, 0x63, 0x2f, 0x69, 0x6e, 0x63, 0x6c, 0x75, 0x64, 0x65, 0x2f, 0x63
        /*0036*/ 	.byte	0x75, 0x74, 0x65, 0x2f, 0x70, 0x6f, 0x69, 0x6e, 0x74, 0x65, 0x72, 0x5f, 0x66, 0x6c, 0x61, 0x67
        /*0046*/ 	.byte	0x67, 0x65, 0x64, 0x2e, 0x68, 0x70, 0x70, 0x00
	.type		$str$24,@object
	.size		$str$24,($str$23 - $str$24)
$str$24:
        /*004e*/ 	.byte	0x2f, 0x74, 0x6d, 0x70, 0x2f, 0x63, 0x75, 0x74, 0x6c, 0x61, 0x73, 0x73, 0x5f, 0x73, 0x77, 0x65
        /*005e*/ 	.byte	0x65, 0x70, 0x5f, 0x73, 0x72, 0x63, 0x2f, 0x69, 0x6e, 0x63, 0x6c, 0x75, 0x64, 0x65, 0x2f, 0x63
        /*006e*/ 	.byte	0x75, 0x74, 0x65, 0x2f, 0x61, 0x74, 0x6f, 0x6d, 0x2f, 0x63, 0x6f, 0x70, 0x79, 0x5f, 0x74, 0x72
        /*007e*/ 	.byte	0x61, 0x69, 0x74, 0x73, 0x5f, 0x73, 0x6d, 0x31, 0x30, 0x30, 0x2e, 0x68, 0x70, 0x70, 0x00
	.type		$str$23,@object
	.size		$str$23,(__unnamed_3 - $str$23)
$str$23:
        /*008d*/ 	.byte	0x28, 0x28, 0x75, 0x69, 0x6e, 0x74, 0x33, 0x32, 0x5f, 0x74, 0x28, 0x74, 0x68, 0x72, 0x65, 0x61
        /*009d*/ 	.byte	0x64, 0x49, 0x64, 0x78, 0x2e, 0x78, 0x29, 0x20, 0x2f, 0x20, 0x33, 0x32, 0x29, 0x20, 0x25, 0x20
        /*00ad*/ 	.byte	0x34, 0x29, 0x20, 0x3d, 0x3d, 0x20, 0x28, 0x28, 0x28, 0x74, 0x6d, 0x65, 0x6d, 0x5f, 0x61, 0x64
        /*00bd*/ 	.byte	0x64, 0x72, 0x20, 0x3e, 0x3e, 0x20, 0x31, 0x36, 0x29, 0x20, 0x2f, 0x20, 0x33, 0x32, 0x29, 0x20
        /*00cd*/ 	.byte	0x25, 0x20, 0x34, 0x29, 0x00
	.type		__unnamed_3,@object
	.size		__unnamed_3,(__unnamed_1 - __unnamed_3)
__unnamed_3:
        /* <DEDUP_REMOVED lines=25> */
        /*0262*/ 	.byte	0x34, 0x3e, 0x3e, 0x3e, 0x3e, 0x20, 0x26, 0x5d, 0x00
	.type		__unnamed_1,@object
	.size		__unnamed_1,(__unnamed_2 - __unnamed_1)
__unnamed_1:
        /* <DEDUP_REMOVED lines=31> */
        /*045b*/ 	.byte	0x31, 0x3e, 0x3e, 0x3e, 0x5d, 0x00
	.type		__unnamed_2,@object
	.size		__unnamed_2,(__unnamed_4 - __unnamed_2)
__unnamed_2:
        /* <DEDUP_REMOVED lines=32> */
        /*0661*/ 	.byte	0x3c, 0x31, 0x33, 0x31, 0x30, 0x37, 0x32, 0x3e, 0x3e, 0x3e, 0x3e, 0x5d, 0x00
	.type		__unnamed_4,@object
	.size		__unnamed_4,(.L_4 - __unnamed_4)
__unnamed_4:
        /* <DEDUP_REMOVED lines=37> */
        /*08be*/ 	.byte	0x3a, 0x43, 0x3c, 0x30, 0x3e, 0x3e, 0x3e, 0x3e, 0x5d, 0x00
.L_4:


//--------------------- .nv.shared._ZN7cutlass13device_kernelINS_4fmha6kernel36Sm100FmhaBwdKernelTmaWarpSpecializedIN4cute5tupleIJiiiiNS5_IJNS5_IJiiEEEiEEEEEENS_6half_tEfNS5_IJNS4_1CILi128EEESB_NSA_ILi32EEESC_EEENS1_10collective6NoMaskEEEEEvNT_6ParamsE --------------------------
	.section	.nv.shared._ZN7cutlass13device_kernelINS_4fmha6kernel36Sm100FmhaBwdKernelTmaWarpSpecializedIN4cute5tupleIJiiiiNS5_IJNS5_IJiiEEEiEEEEEENS_6half_tEfNS5_IJNS4_1CILi128EEESB_NSA_ILi32EEESC_EEENS1_10collective6NoMaskEEEEEvNT_6ParamsE,"aw",@nobits
	.sectionflags	@""
	.align	16
	.zero		1024


//--------------------- .nv.shared.reserved.0     --------------------------
	.section	.nv.shared.reserved.0,"aw",@nobits
	.weak		__nv_reservedSMEM_offset_0_alias
	.size		__nv_reservedSMEM_offset_0_alias, 0, 64
	.other		__nv_reservedSMEM_offset_0_alias,@"STO_CUDA_RESERVED_SHARED STV_DEFAULT"
__nv_reservedSMEM_offset_0_alias:
	.zero		0
.nv.shared.reserved.0:
	.zero		64
	.weak		__nv_reservedSMEM_tcgen05_partition
	.type		__nv_reservedSMEM_tcgen05_partition,@object
	.size		__nv_reservedSMEM_tcgen05_partition,(.L_0 - __nv_reservedSMEM_tcgen05_partition)
__nv_reservedSMEM_tcgen05_partition:
	.zero		32
.L_0:


//--------------------- .nv.global                --------------------------
	.section	.nv.global,"aw",@nobits
.nv.global:
	.type		_ZN39_INTERNAL_edb54b79_4_k_cu_a2870c69_31964cute1_E,@object
	.size		_ZN39_INTERNAL_edb54b79_4_k_cu_a2870c69_31964cute1_E,(_ZN39_INTERNAL_edb54b79_4_k_cu_a2870c69_31964cuda3std3__45__cpo6cbeginE - _ZN39_INTERNAL_edb54b79_4_k_cu_a2870c69_31964cute1_E)
_ZN39_INTERNAL_edb54b79_4_k_cu_a2870c69_31964cute1_E:
	.zero		1
	.type		_ZN39_INTERNAL_edb54b79_4_k_cu_a2870c69_31964cuda3std3__45__cpo6cbeginE,@object
	.size		_ZN39_INTERNAL_edb54b79_4_k_cu_a2870c69_31964cuda3std3__45__cpo6cbeginE,(_ZN39_INTERNAL_edb54b79_4_k_cu_a2870c69_31964cuda3std3__48in_placeE - _ZN39_INTERNAL_edb54b79_4_k_cu_a2870c69_31964cuda3std3__45__cpo6cbeginE)
_ZN39_INTERNAL_edb54b79_4_k_cu_a2870c69_31964cuda3std3__45__cpo6cbeginE:
	.zero		1
	.type		_ZN39_INTERNAL_edb54b79_4_k_cu_a2870c69_31964cuda3std3__48in_placeE,@object
	.size		_ZN39_INTERNAL_edb54b79_4_k_cu_a2870c69_31964cuda3std3__48in_placeE,(_ZN39_INTERNAL_edb54b79_4_k_cu_a2870c69_31964cuda3std6ranges3__45__cpo9iter_moveE - _ZN39_INTERNAL_edb54b79_4_k_cu_a2870c69_31964cuda3std3__48in_placeE)
_ZN39_INTERNAL_edb54b79_4_k_cu_a2870c69_31964cuda3std3__48in_placeE:
	.zero		1
	.type		_ZN39_INTERNAL_edb54b79_4_k_cu_a2870c69_31964cuda3std6ranges3__45__cpo9iter_moveE,@object
	.size		_ZN39_INTERNAL_edb54b79_4_k_cu_a2870c69_31964cuda3std6ranges3__45__cpo9iter_moveE,(_ZN39_INTERNAL_edb54b79_4_k_cu_a2870c69_31964cuda3std3__45__cpo5beginE - _ZN39_INTERNAL_edb54b79_4_k_cu_a2870c69_31964cuda3std6ranges3__45__cpo9iter_moveE)
_ZN39_INTERNAL_edb54b79_4_k_cu_a2870c69_31964cuda3std6ranges3__45__cpo9iter_moveE:
	.zero		1
	.type		_ZN39_INTERNAL_edb54b79_4_k_cu_a2870c69_31964cuda3std3__45__cpo5beginE,@object
	.size		_ZN39_INTERNAL_edb54b79_4_k_cu_a2870c69_31964cuda3std3__45__cpo5beginE,(_ZN39_INTERNAL_edb54b79_4_k_cu_a2870c69_31964cuda3std3__441_GLOBAL__N__edb54b79_4_k_cu_a2870c69_31966ignoreE - _ZN39_INTERNAL_edb54b79_4_k_cu_a2870c69_31964cuda3std3__45__cpo5beginE)
_ZN39_INTERNAL_edb54b79_4_k_cu_a2870c69_31964cuda3std3__45__cpo5beginE:
	.zero		1
	.type		_ZN39_INTERNAL_edb54b79_4_k_cu_a2870c69_31964cuda3std3__441_GLOBAL__N__edb54b79_4_k_cu_a2870c69_31966ignoreE,@object
	.size		_ZN39_INTERNAL_edb54b79_4_k_cu_a2870c69_31964cuda3std3__441_GLOBAL__N__edb54b79_4_k_cu_a2870c69_31966ignoreE,(_ZN39_INTERNAL_edb54b79_4_k_cu_a2870c69_31964cute7productE - _ZN39_INTERNAL_edb54b79_4_k_cu_a2870c69_31964cuda3std3__441_GLOBAL__N__edb54b79_4_k_cu_a2870c69_31966ignoreE)
_ZN39_INTERNAL_edb54b79_4_k_cu_a2870c69_31964cuda3std3__441_GLOBAL__N__edb54b79_4_k_cu_a2870c69_31966ignoreE:
	.zero		1
	.type		_ZN39_INTERNAL_edb54b79_4_k_cu_a2870c69_31964cute7productE,@object
	.size		_ZN39_INTERNAL_edb54b79_4_k_cu_a2870c69_31964cute7productE,(_ZN39_INTERNAL_edb54b79_4_k_cu_a2870c69_31964cuda3std3__45__cpo3endE - _ZN39_INTERNAL_edb54b79_4_k_cu_a2870c69_31964cute7productE)
_ZN39_INTERNAL_edb54b79_4_k_cu_a2870c69_31964cute7productE:
	.zero		1
	.type		_ZN39_INTERNAL_edb54b79_4_k_cu_a2870c69_31964cuda3std3__45__cpo3endE,@object
	.size		_ZN39_INTERNAL_edb54b79_4_k_cu_a2870c69_31964cuda3std3__45__cpo3endE,(_ZN39_INTERNAL_edb54b79_4_k_cu_a2870c69_31964cuda3std3__419piecewise_constructE - _ZN39_INTERNAL_edb54b79_4_k_cu_a2870c69_31964cuda3std3__45__cpo3endE)
_ZN39_INTERNAL_edb54b79_4_k_cu_a2870c69_31964cuda3std3__45__cpo3endE:
	.zero		1
	.type		_ZN39_INTERNAL_edb54b79_4_k_cu_a2870c69_31964cuda3std3__419piecewise_constructE,@object
	.size		_ZN39_INTERNAL_edb54b79_4_k_cu_a2870c69_31964cuda3std3__419piecewise_constructE,(_ZN39_INTERNAL_edb54b79_4_k_cu_a2870c69_31964cuda3std3__45__cpo4cendE - _ZN39_INTERNAL_edb54b79_4_k_cu_a2870c69_31964cuda3std3__419piecewise_constructE)
_ZN39_INTERNAL_edb54b79_4_k_cu_a2870c69_31964cuda3std3__419piecewise_constructE:
	.zero		1
	.type		_ZN39_INTERNAL_edb54b79_4_k_cu_a2870c69_31964cuda3std3__45__cpo4cendE,@object
	.size		_ZN39_INTERNAL_edb54b79_4_k_cu_a2870c69_31964cuda3std3__45__cpo4cendE,(_ZN39_INTERNAL_edb54b79_4_k_cu_a2870c69_31964cuda3std6ranges3__45__cpo4swapE - _ZN39_INTERNAL_edb54b79_4_k_cu_a2870c69_31964cuda3std3__45__cpo4cendE)
_ZN39_INTERNAL_edb54b79_4_k_cu_a2870c69_31964cuda3std3__45__cpo4cendE:
	.zero		1
	.type		_ZN39_INTERNAL_edb54b79_4_k_cu_a2870c69_31964cuda3std6ranges3__45__cpo4swapE,@object
	.size		_ZN39_INTERNAL_edb54b79_4_k_cu_a2870c69_31964cuda3std6ranges3__45__cpo4swapE,(.L_12 - _ZN39_INTERNAL_edb54b79_4_k_cu_a2870c69_31964cuda3std6ranges3__45__cpo4swapE)
_ZN39_INTERNAL_edb54b79_4_k_cu_a2870c69_31964cuda3std6ranges3__45__cpo4swapE:
	.zero		1
.L_12:


//--------------------- .nv.constant0._ZN7cutlass13device_kernelINS_4fmha6kernel36Sm100FmhaBwdKernelTmaWarpSpecializedIN4cute5tupleIJiiiiNS5_IJNS5_IJiiEEEiEEEEEENS_6half_tEfNS5_IJNS4_1CILi128EEESB_NSA_ILi32EEESC_EEENS1_10collective6NoMaskEEEEEvNT_6ParamsE --------------------------
	.section	.nv.constant0._ZN7cutlass13device_kernelINS_4fmha6kernel36Sm100FmhaBwdKernelTmaWarpSpecializedIN4cute5tupleIJiiiiNS5_IJNS5_IJiiEEEiEEEEEENS_6half_tEfNS5_IJNS4_1CILi128EEESB_NSA_ILi32EEESC_EEENS1_10collective6NoMaskEEEEEvNT_6ParamsE,"a",@progbits
	.sectionflags	@""
	.align	4
.nv.constant0._ZN7cutlass13device_kernelINS_4fmha6kernel36Sm100FmhaBwdKernelTmaWarpSpecializedIN4cute5tupleIJiiiiNS5_IJNS5_IJiiEEEiEEEEEENS_6half_tEfNS5_IJNS4_1CILi128EEESB_NSA_ILi32EEESC_EEENS1_10collective6NoMaskEEEEEvNT_6ParamsE:
	.zero		2560


//--------------------- SYMBOLS --------------------------

	.type		.nv.reservedSmem.offset0,@object
	.size		.nv.reservedSmem.offset0,0x4
	.type		.nv.reservedSmem.cap,@object
	.size		.nv.reservedSmem.cap,0x4
	.type		__assertfail,@function
